//
// Generated by NVIDIA NVVM Compiler
//
// Compiler Build ID: CL-36424714
// Cuda compilation tools, release 13.0, V13.0.88
// Based on NVVM 20.0.0
//

.version 9.0
.target sm_100
.address_size 64

	// .globl	_Z22flash_attention_kernelPfS_S_S_iii
// _ZZ22flash_attention_kernelPfS_S_S_iiiE10query_tile has been demoted
// _ZZ22flash_attention_kernelPfS_S_S_iiiE8key_tile has been demoted
// _ZZ22flash_attention_kernelPfS_S_S_iiiE10value_tile has been demoted
// _ZZ22flash_attention_kernelPfS_S_S_iiiE10score_tile has been demoted

.visible .entry _Z22flash_attention_kernelPfS_S_S_iii(
	.param .u64 .ptr .align 1 _Z22flash_attention_kernelPfS_S_S_iii_param_0,
	.param .u64 .ptr .align 1 _Z22flash_attention_kernelPfS_S_S_iii_param_1,
	.param .u64 .ptr .align 1 _Z22flash_attention_kernelPfS_S_S_iii_param_2,
	.param .u64 .ptr .align 1 _Z22flash_attention_kernelPfS_S_S_iii_param_3,
	.param .u32 _Z22flash_attention_kernelPfS_S_S_iii_param_4,
	.param .u32 _Z22flash_attention_kernelPfS_S_S_iii_param_5,
	.param .u32 _Z22flash_attention_kernelPfS_S_S_iii_param_6
)
{
	.local .align 16 .b8 	__local_depot0[1056];
	.reg .b64 	%SP;
	.reg .b64 	%SPL;
	.reg .pred 	%p<319>;
	.reg .b32 	%r<827>;
	.reg .b32 	%f<1688>;
	.reg .b64 	%rd<37>;
	// demoted variable
	.shared .align 4 .b8 _ZZ22flash_attention_kernelPfS_S_S_iiiE10query_tile[8192];
	// demoted variable
	.shared .align 4 .b8 _ZZ22flash_attention_kernelPfS_S_S_iiiE8key_tile[8192];
	// demoted variable
	.shared .align 4 .b8 _ZZ22flash_attention_kernelPfS_S_S_iiiE10value_tile[8192];
	// demoted variable
	.shared .align 4 .b8 _ZZ22flash_attention_kernelPfS_S_S_iiiE10score_tile[4224];
	mov.u64 	%SPL, __local_depot0;
	ld.param.u64 	%rd16, [_Z22flash_attention_kernelPfS_S_S_iii_param_1];
	ld.param.u64 	%rd18, [_Z22flash_attention_kernelPfS_S_S_iii_param_3];
	ld.param.u32 	%r238, [_Z22flash_attention_kernelPfS_S_S_iii_param_4];
	ld.param.u32 	%r239, [_Z22flash_attention_kernelPfS_S_S_iii_param_5];
	add.u64 	%rd36, %SPL, 0;
	add.u64 	%rd2, %SPL, 16;
	add.u64 	%rd3, %SPL, 32;
	mov.u32 	%r240, %ctaid.x;
	mov.u32 	%r241, %ctaid.y;
	mul.lo.s32 	%r1, %r238, %r240;
	shl.b32 	%r2, %r241, 5;
	add.s32 	%r242, %r2, 32;
	min.s32 	%r243, %r242, %r238;
	sub.s32 	%r3, %r243, %r2;
	cvt.rn.f32.s32 	%f388, %r239;
	sqrt.rn.f32 	%f389, %f388;
	rcp.rn.f32 	%f1, %f389;
	mov.u32 	%r244, %tid.y;
	mov.u32 	%r245, %ntid.x;
	mul.lo.s32 	%r4, %r244, %r245;
	mov.u32 	%r5, %tid.x;
	add.s32 	%r6, %r4, %r5;
	shr.u32 	%r7, %r6, 3;
	mov.f32 	%f390, 0f00000000;
	st.local.v4.f32 	[%rd36], {%f390, %f390, %f390, %f390};
	mov.f32 	%f391, 0fFF800000;
	st.local.v4.f32 	[%rd2], {%f391, %f391, %f391, %f391};
	st.local.v4.f32 	[%rd3], {%f390, %f390, %f390, %f390};
	st.local.v4.f32 	[%rd3+16], {%f390, %f390, %f390, %f390};
	st.local.v4.f32 	[%rd3+32], {%f390, %f390, %f390, %f390};
	st.local.v4.f32 	[%rd3+48], {%f390, %f390, %f390, %f390};
	st.local.v4.f32 	[%rd3+64], {%f390, %f390, %f390, %f390};
	st.local.v4.f32 	[%rd3+80], {%f390, %f390, %f390, %f390};
	st.local.v4.f32 	[%rd3+96], {%f390, %f390, %f390, %f390};
	st.local.v4.f32 	[%rd3+112], {%f390, %f390, %f390, %f390};
	add.s64 	%rd35, %rd3, 128;
	st.local.v4.f32 	[%rd3+128], {%f390, %f390, %f390, %f390};
	st.local.v4.f32 	[%rd3+144], {%f390, %f390, %f390, %f390};
	st.local.v4.f32 	[%rd3+160], {%f390, %f390, %f390, %f390};
	st.local.v4.f32 	[%rd3+176], {%f390, %f390, %f390, %f390};
	st.local.v4.f32 	[%rd3+192], {%f390, %f390, %f390, %f390};
	st.local.v4.f32 	[%rd3+208], {%f390, %f390, %f390, %f390};
	st.local.v4.f32 	[%rd3+224], {%f390, %f390, %f390, %f390};
	st.local.v4.f32 	[%rd3+240], {%f390, %f390, %f390, %f390};
	st.local.v4.f32 	[%rd3+256], {%f390, %f390, %f390, %f390};
	st.local.v4.f32 	[%rd3+272], {%f390, %f390, %f390, %f390};
	st.local.v4.f32 	[%rd3+288], {%f390, %f390, %f390, %f390};
	st.local.v4.f32 	[%rd3+304], {%f390, %f390, %f390, %f390};
	st.local.v4.f32 	[%rd3+320], {%f390, %f390, %f390, %f390};
	st.local.v4.f32 	[%rd3+336], {%f390, %f390, %f390, %f390};
	st.local.v4.f32 	[%rd3+352], {%f390, %f390, %f390, %f390};
	st.local.v4.f32 	[%rd3+368], {%f390, %f390, %f390, %f390};
	st.local.v4.f32 	[%rd3+384], {%f390, %f390, %f390, %f390};
	st.local.v4.f32 	[%rd3+400], {%f390, %f390, %f390, %f390};
	st.local.v4.f32 	[%rd3+416], {%f390, %f390, %f390, %f390};
	st.local.v4.f32 	[%rd3+432], {%f390, %f390, %f390, %f390};
	st.local.v4.f32 	[%rd3+448], {%f390, %f390, %f390, %f390};
	st.local.v4.f32 	[%rd3+464], {%f390, %f390, %f390, %f390};
	st.local.v4.f32 	[%rd3+480], {%f390, %f390, %f390, %f390};
	st.local.v4.f32 	[%rd3+496], {%f390, %f390, %f390, %f390};
	st.local.v4.f32 	[%rd3+512], {%f390, %f390, %f390, %f390};
	st.local.v4.f32 	[%rd3+528], {%f390, %f390, %f390, %f390};
	st.local.v4.f32 	[%rd3+544], {%f390, %f390, %f390, %f390};
	st.local.v4.f32 	[%rd3+560], {%f390, %f390, %f390, %f390};
	st.local.v4.f32 	[%rd3+576], {%f390, %f390, %f390, %f390};
	st.local.v4.f32 	[%rd3+592], {%f390, %f390, %f390, %f390};
	st.local.v4.f32 	[%rd3+608], {%f390, %f390, %f390, %f390};
	st.local.v4.f32 	[%rd3+624], {%f390, %f390, %f390, %f390};
	st.local.v4.f32 	[%rd3+640], {%f390, %f390, %f390, %f390};
	st.local.v4.f32 	[%rd3+656], {%f390, %f390, %f390, %f390};
	st.local.v4.f32 	[%rd3+672], {%f390, %f390, %f390, %f390};
	st.local.v4.f32 	[%rd3+688], {%f390, %f390, %f390, %f390};
	st.local.v4.f32 	[%rd3+704], {%f390, %f390, %f390, %f390};
	st.local.v4.f32 	[%rd3+720], {%f390, %f390, %f390, %f390};
	st.local.v4.f32 	[%rd3+736], {%f390, %f390, %f390, %f390};
	st.local.v4.f32 	[%rd3+752], {%f390, %f390, %f390, %f390};
	st.local.v4.f32 	[%rd3+768], {%f390, %f390, %f390, %f390};
	st.local.v4.f32 	[%rd3+784], {%f390, %f390, %f390, %f390};
	st.local.v4.f32 	[%rd3+800], {%f390, %f390, %f390, %f390};
	st.local.v4.f32 	[%rd3+816], {%f390, %f390, %f390, %f390};
	st.local.v4.f32 	[%rd3+832], {%f390, %f390, %f390, %f390};
	st.local.v4.f32 	[%rd3+848], {%f390, %f390, %f390, %f390};
	st.local.v4.f32 	[%rd3+864], {%f390, %f390, %f390, %f390};
	st.local.v4.f32 	[%rd3+880], {%f390, %f390, %f390, %f390};
	st.local.v4.f32 	[%rd3+896], {%f390, %f390, %f390, %f390};
	st.local.v4.f32 	[%rd3+912], {%f390, %f390, %f390, %f390};
	st.local.v4.f32 	[%rd3+928], {%f390, %f390, %f390, %f390};
	st.local.v4.f32 	[%rd3+944], {%f390, %f390, %f390, %f390};
	st.local.v4.f32 	[%rd3+960], {%f390, %f390, %f390, %f390};
	st.local.v4.f32 	[%rd3+976], {%f390, %f390, %f390, %f390};
	st.local.v4.f32 	[%rd3+992], {%f390, %f390, %f390, %f390};
	st.local.v4.f32 	[%rd3+1008], {%f390, %f390, %f390, %f390};
	setp.lt.s32 	%p3, %r239, 1;
	@%p3 bra 	$L__BB0_300;
	add.s32 	%r247, %r238, 31;
	shr.s32 	%r248, %r247, 31;
	shr.u32 	%r249, %r248, 27;
	add.s32 	%r250, %r247, %r249;
	shr.s32 	%r251, %r250, 5;
	shl.b32 	%r8, %r7, 2;
	shl.b32 	%r252, %r6, 2;
	and.b32  	%r9, %r252, 28;
	max.s32 	%r10, %r251, 1;
	not.b32 	%r11, %r4;
	mov.u32 	%r253, _ZZ22flash_attention_kernelPfS_S_S_iiiE10score_tile;
	mad.lo.s32 	%r12, %r7, 528, %r253;
	shl.b32 	%r254, %r6, 4;
	and.b32  	%r255, %r254, 112;
	add.s32 	%r13, %r12, %r255;
	or.b32  	%r14, %r8, 1;
	or.b32  	%r15, %r8, 2;
	or.b32  	%r16, %r8, 3;
	cvta.to.global.u64 	%rd5, %rd18;
	cvta.to.global.u64 	%rd6, %rd16;
	mov.b32 	%r776, 0;
	mov.f32 	%f1603, 0fFF800000;
	add.s32 	%r140, %r9, 1;
	add.s32 	%r141, %r9, 2;
	add.s32 	%r142, %r9, 3;
	mov.f32 	%f1592, %f1603;
	mov.f32 	%f1581, %f1603;
	mov.f32 	%f1570, %f1603;
	mov.f32 	%f1610, %f1603;
	mov.f32 	%f1609, %f1603;
	mov.f32 	%f1608, %f1603;
	mov.f32 	%f1607, %f1603;
$L__BB0_2:
	mul.lo.s32 	%r20, %r1, %r239;
	shl.b32 	%r21, %r776, 6;
	add.s32 	%r256, %r21, 64;
	min.s32 	%r257, %r239, %r256;
	shl.b32 	%r258, %r776, 11;
	shl.b32 	%r259, %r257, 5;
	sub.s32 	%r260, %r258, %r259;
	add.s32 	%r261, %r260, 2048;
	add.s32 	%r262, %r6, 64;
	max.s32 	%r263, %r262, %r261;
	sub.s32 	%r264, %r11, %r5;
	add.s32 	%r22, %r264, %r263;
	shr.u32 	%r265, %r22, 6;
	add.s32 	%r23, %r265, 1;
	sub.s32 	%r24, %r257, %r21;
	shl.b32 	%r25, %r24, 5;
	mul.lo.s32 	%r26, %r3, %r24;
	add.s32 	%r266, %r262, %r26;
	max.s32 	%r267, %r25, %r266;
	add.s32 	%r268, %r267, %r11;
	add.s32 	%r269, %r5, %r26;
	sub.s32 	%r27, %r268, %r269;
	shr.u32 	%r270, %r27, 6;
	add.s32 	%r28, %r270, 1;
	setp.ge.s32 	%p4, %r6, %r26;
	@%p4 bra 	$L__BB0_5;
	add.s32 	%r29, %r21, %r20;
	mov.u32 	%r777, %r6;
$L__BB0_4:
	ld.param.u64 	%rd34, [_Z22flash_attention_kernelPfS_S_S_iii_param_2];
	div.s32 	%r271, %r777, %r24;
	mul.lo.s32 	%r272, %r271, %r24;
	sub.s32 	%r273, %r777, %r272;
	add.s32 	%r274, %r2, %r271;
	add.s32 	%r275, %r29, %r273;
	mad.lo.s32 	%r276, %r274, %r239, %r275;
	cvta.to.global.u64 	%rd22, %rd34;
	mul.wide.s32 	%rd23, %r276, 4;
	add.s64 	%rd24, %rd22, %rd23;
	ld.global.f32 	%f394, [%rd24];
	shl.b32 	%r277, %r271, 8;
	mov.u32 	%r278, _ZZ22flash_attention_kernelPfS_S_S_iiiE10query_tile;
	add.s32 	%r279, %r278, %r277;
	shl.b32 	%r280, %r273, 2;
	add.s32 	%r281, %r279, %r280;
	st.shared.f32 	[%r281], %f394;
	add.s32 	%r777, %r777, 64;
	setp.lt.s32 	%p5, %r777, %r26;
	@%p5 bra 	$L__BB0_4;
$L__BB0_5:
	add.s32 	%r780, %r6, %r26;
	setp.ge.s32 	%p6, %r780, %r25;
	@%p6 bra 	$L__BB0_27;
	setp.lt.u32 	%p7, %r27, 192;
	@%p7 bra 	$L__BB0_17;
	and.b32  	%r33, %r28, 134217724;
	mov.b32 	%r781, 0;
$L__BB0_8:
	.pragma "nounroll";
	div.s32 	%r46, %r780, %r24;
	setp.gt.s32 	%p8, %r46, 31;
	@%p8 bra 	$L__BB0_10;
	shl.b32 	%r283, %r46, 8;
	mov.u32 	%r284, _ZZ22flash_attention_kernelPfS_S_S_iiiE10query_tile;
	add.s32 	%r285, %r284, %r283;
	rem.s32 	%r286, %r780, %r24;
	shl.b32 	%r287, %r286, 2;
	add.s32 	%r288, %r285, %r287;
	mov.b32 	%r289, 0;
	st.shared.u32 	[%r288], %r289;
$L__BB0_10:
	add.s32 	%r47, %r780, 64;
	div.s32 	%r48, %r47, %r24;
	setp.gt.s32 	%p9, %r48, 31;
	@%p9 bra 	$L__BB0_12;
	shl.b32 	%r290, %r48, 8;
	mov.u32 	%r291, _ZZ22flash_attention_kernelPfS_S_S_iiiE10query_tile;
	add.s32 	%r292, %r291, %r290;
	rem.s32 	%r293, %r47, %r24;
	shl.b32 	%r294, %r293, 2;
	add.s32 	%r295, %r292, %r294;
	mov.b32 	%r296, 0;
	st.shared.u32 	[%r295], %r296;
$L__BB0_12:
	add.s32 	%r49, %r780, 128;
	div.s32 	%r50, %r49, %r24;
	setp.gt.s32 	%p10, %r50, 31;
	@%p10 bra 	$L__BB0_14;
	shl.b32 	%r297, %r50, 8;
	mov.u32 	%r298, _ZZ22flash_attention_kernelPfS_S_S_iiiE10query_tile;
	add.s32 	%r299, %r298, %r297;
	rem.s32 	%r300, %r49, %r24;
	shl.b32 	%r301, %r300, 2;
	add.s32 	%r302, %r299, %r301;
	mov.b32 	%r303, 0;
	st.shared.u32 	[%r302], %r303;
$L__BB0_14:
	add.s32 	%r51, %r780, 192;
	div.s32 	%r52, %r51, %r24;
	setp.gt.s32 	%p11, %r52, 31;
	@%p11 bra 	$L__BB0_16;
	shl.b32 	%r304, %r52, 8;
	mov.u32 	%r305, _ZZ22flash_attention_kernelPfS_S_S_iiiE10query_tile;
	add.s32 	%r306, %r305, %r304;
	rem.s32 	%r307, %r51, %r24;
	shl.b32 	%r308, %r307, 2;
	add.s32 	%r309, %r306, %r308;
	mov.b32 	%r310, 0;
	st.shared.u32 	[%r309], %r310;
$L__BB0_16:
	add.s32 	%r780, %r780, 256;
	add.s32 	%r781, %r781, 4;
	setp.eq.s32 	%p12, %r781, %r33;
	@%p12 bra 	$L__BB0_17;
	bra.uni 	$L__BB0_8;
$L__BB0_17:
	and.b32  	%r311, %r28, 3;
	setp.eq.s32 	%p13, %r311, 0;
	@%p13 bra 	$L__BB0_27;
	and.b32  	%r312, %r27, 192;
	setp.eq.s32 	%p14, %r312, 0;
	@%p14 bra 	$L__BB0_24;
	div.s32 	%r35, %r780, %r24;
	setp.gt.s32 	%p15, %r35, 31;
	@%p15 bra 	$L__BB0_21;
	shl.b32 	%r313, %r35, 8;
	mov.u32 	%r314, _ZZ22flash_attention_kernelPfS_S_S_iiiE10query_tile;
	add.s32 	%r315, %r314, %r313;
	rem.s32 	%r316, %r780, %r24;
	shl.b32 	%r317, %r316, 2;
	add.s32 	%r318, %r315, %r317;
	mov.b32 	%r319, 0;
	st.shared.u32 	[%r318], %r319;
$L__BB0_21:
	add.s32 	%r36, %r780, 64;
	div.s32 	%r37, %r36, %r24;
	setp.gt.s32 	%p16, %r37, 31;
	@%p16 bra 	$L__BB0_23;
	shl.b32 	%r320, %r37, 8;
	mov.u32 	%r321, _ZZ22flash_attention_kernelPfS_S_S_iiiE10query_tile;
	add.s32 	%r322, %r321, %r320;
	rem.s32 	%r323, %r36, %r24;
	shl.b32 	%r324, %r323, 2;
	add.s32 	%r325, %r322, %r324;
	mov.b32 	%r326, 0;
	st.shared.u32 	[%r325], %r326;
$L__BB0_23:
	add.s32 	%r780, %r780, 128;
$L__BB0_24:
	and.b32  	%r327, %r27, 64;
	setp.ne.s32 	%p17, %r327, 0;
	@%p17 bra 	$L__BB0_27;
	div.s32 	%r40, %r780, %r24;
	setp.gt.s32 	%p18, %r40, 31;
	@%p18 bra 	$L__BB0_27;
	shl.b32 	%r328, %r40, 8;
	mov.u32 	%r329, _ZZ22flash_attention_kernelPfS_S_S_iiiE10query_tile;
	add.s32 	%r330, %r329, %r328;
	rem.s32 	%r331, %r780, %r24;
	shl.b32 	%r332, %r331, 2;
	add.s32 	%r333, %r330, %r332;
	mov.b32 	%r334, 0;
	st.shared.u32 	[%r333], %r334;
$L__BB0_27:
	sub.s32 	%r41, 2048, %r25;
	setp.ge.s32 	%p19, %r6, %r41;
	@%p19 bra 	$L__BB0_49;
	sub.s32 	%r42, 64, %r24;
	setp.lt.u32 	%p20, %r22, 192;
	mov.u32 	%r784, %r6;
	@%p20 bra 	$L__BB0_39;
	and.b32  	%r43, %r23, 134217724;
	mov.b32 	%r783, 0;
	mov.u32 	%r784, %r6;
$L__BB0_30:
	.pragma "nounroll";
	div.s32 	%r336, %r784, %r42;
	mul.lo.s32 	%r337, %r336, %r42;
	sub.s32 	%r338, %r784, %r337;
	add.s32 	%r57, %r338, %r24;
	setp.gt.s32 	%p21, %r336, 31;
	setp.gt.s32 	%p22, %r57, 63;
	or.pred  	%p23, %p21, %p22;
	@%p23 bra 	$L__BB0_32;
	shl.b32 	%r339, %r336, 8;
	mov.u32 	%r340, _ZZ22flash_attention_kernelPfS_S_S_iiiE10query_tile;
	add.s32 	%r341, %r340, %r339;
	shl.b32 	%r342, %r57, 2;
	add.s32 	%r343, %r341, %r342;
	mov.b32 	%r344, 0;
	st.shared.u32 	[%r343], %r344;
$L__BB0_32:
	add.s32 	%r345, %r784, 64;
	div.s32 	%r60, %r345, %r42;
	mul.lo.s32 	%r346, %r60, %r42;
	sub.s32 	%r347, %r345, %r346;
	add.s32 	%r59, %r347, %r24;
	setp.gt.s32 	%p24, %r60, 31;
	setp.gt.s32 	%p25, %r59, 63;
	or.pred  	%p26, %p24, %p25;
	@%p26 bra 	$L__BB0_34;
	shl.b32 	%r349, %r60, 8;
	mov.u32 	%r350, _ZZ22flash_attention_kernelPfS_S_S_iiiE10query_tile;
	add.s32 	%r351, %r350, %r349;
	shl.b32 	%r352, %r59, 2;
	add.s32 	%r353, %r351, %r352;
	mov.b32 	%r354, 0;
	st.shared.u32 	[%r353], %r354;
$L__BB0_34:
	add.s32 	%r355, %r784, 128;
	div.s32 	%r356, %r355, %r42;
	mul.lo.s32 	%r357, %r356, %r42;
	sub.s32 	%r358, %r355, %r357;
	add.s32 	%r61, %r358, %r24;
	setp.gt.s32 	%p27, %r356, 31;
	setp.gt.s32 	%p28, %r61, 63;
	or.pred  	%p29, %p27, %p28;
	@%p29 bra 	$L__BB0_36;
	shl.b32 	%r359, %r356, 8;
	mov.u32 	%r360, _ZZ22flash_attention_kernelPfS_S_S_iiiE10query_tile;
	add.s32 	%r361, %r360, %r359;
	shl.b32 	%r362, %r61, 2;
	add.s32 	%r363, %r361, %r362;
	mov.b32 	%r364, 0;
	st.shared.u32 	[%r363], %r364;
$L__BB0_36:
	add.s32 	%r365, %r784, 192;
	div.s32 	%r366, %r365, %r42;
	mul.lo.s32 	%r367, %r366, %r42;
	sub.s32 	%r368, %r365, %r367;
	add.s32 	%r63, %r368, %r24;
	setp.gt.s32 	%p30, %r366, 31;
	setp.gt.s32 	%p31, %r63, 63;
	or.pred  	%p32, %p30, %p31;
	@%p32 bra 	$L__BB0_38;
	shl.b32 	%r369, %r366, 8;
	mov.u32 	%r370, _ZZ22flash_attention_kernelPfS_S_S_iiiE10query_tile;
	add.s32 	%r371, %r370, %r369;
	shl.b32 	%r372, %r63, 2;
	add.s32 	%r373, %r371, %r372;
	mov.b32 	%r374, 0;
	st.shared.u32 	[%r373], %r374;
$L__BB0_38:
	add.s32 	%r784, %r784, 256;
	add.s32 	%r783, %r783, 4;
	setp.ne.s32 	%p33, %r783, %r43;
	@%p33 bra 	$L__BB0_30;
$L__BB0_39:
	and.b32  	%r375, %r23, 3;
	setp.eq.s32 	%p34, %r375, 0;
	@%p34 bra 	$L__BB0_49;
	and.b32  	%r376, %r22, 192;
	setp.eq.s32 	%p35, %r376, 0;
	@%p35 bra 	$L__BB0_46;
	div.s32 	%r377, %r784, %r42;
	mul.lo.s32 	%r378, %r377, %r42;
	sub.s32 	%r379, %r784, %r378;
	add.s32 	%r68, %r379, %r24;
	setp.gt.s32 	%p36, %r377, 31;
	setp.gt.s32 	%p37, %r68, 63;
	or.pred  	%p38, %p36, %p37;
	@%p38 bra 	$L__BB0_43;
	shl.b32 	%r380, %r377, 8;
	mov.u32 	%r381, _ZZ22flash_attention_kernelPfS_S_S_iiiE10query_tile;
	add.s32 	%r382, %r381, %r380;
	shl.b32 	%r383, %r68, 2;
	add.s32 	%r384, %r382, %r383;
	mov.b32 	%r385, 0;
	st.shared.u32 	[%r384], %r385;
$L__BB0_43:
	add.s32 	%r386, %r784, 64;
	div.s32 	%r71, %r386, %r42;
	mul.lo.s32 	%r387, %r71, %r42;
	sub.s32 	%r388, %r386, %r387;
	add.s32 	%r70, %r388, %r24;
	setp.gt.s32 	%p39, %r71, 31;
	setp.gt.s32 	%p40, %r70, 63;
	or.pred  	%p41, %p39, %p40;
	@%p41 bra 	$L__BB0_45;
	shl.b32 	%r390, %r71, 8;
	mov.u32 	%r391, _ZZ22flash_attention_kernelPfS_S_S_iiiE10query_tile;
	add.s32 	%r392, %r391, %r390;
	shl.b32 	%r393, %r70, 2;
	add.s32 	%r394, %r392, %r393;
	mov.b32 	%r395, 0;
	st.shared.u32 	[%r394], %r395;
$L__BB0_45:
	add.s32 	%r784, %r784, 128;
$L__BB0_46:
	and.b32  	%r396, %r22, 64;
	setp.ne.s32 	%p42, %r396, 0;
	@%p42 bra 	$L__BB0_49;
	div.s32 	%r397, %r784, %r42;
	mul.lo.s32 	%r398, %r397, %r42;
	sub.s32 	%r399, %r784, %r398;
	add.s32 	%r74, %r399, %r24;
	setp.gt.s32 	%p43, %r397, 31;
	setp.gt.s32 	%p44, %r74, 63;
	or.pred  	%p45, %p43, %p44;
	@%p45 bra 	$L__BB0_49;
	shl.b32 	%r400, %r397, 8;
	mov.u32 	%r401, _ZZ22flash_attention_kernelPfS_S_S_iiiE10query_tile;
	add.s32 	%r402, %r401, %r400;
	shl.b32 	%r403, %r74, 2;
	add.s32 	%r404, %r402, %r403;
	mov.b32 	%r405, 0;
	st.shared.u32 	[%r404], %r405;
$L__BB0_49:
	setp.lt.s32 	%p46, %r238, 1;
	bar.sync 	0;
	@%p46 bra 	$L__BB0_299;
	add.s32 	%r76, %r21, %r20;
	sub.s32 	%r77, 64, %r24;
	and.b32  	%r78, %r23, 134217724;
	mov.b32 	%r786, 0;
	mov.f32 	%f1522, %f1610;
	mov.f32 	%f1523, %f1609;
	mov.f32 	%f1524, %f1608;
	mov.f32 	%f1525, %f1607;
$L__BB0_51:
	shl.b32 	%r80, %r786, 5;
	add.s32 	%r407, %r80, 32;
	min.s32 	%r81, %r238, %r407;
	sub.s32 	%r82, %r81, %r80;
	mul.lo.s32 	%r83, %r24, %r82;
	add.s32 	%r816, %r6, %r83;
	add.s32 	%r409, %r816, 64;
	max.s32 	%r410, %r25, %r409;
	add.s32 	%r411, %r410, %r11;
	add.s32 	%r412, %r5, %r83;
	sub.s32 	%r84, %r411, %r412;
	shr.u32 	%r413, %r84, 6;
	add.s32 	%r85, %r413, 1;
	and.b32  	%r86, %r81, 7;
	and.b32  	%r87, %r81, 15;
	add.s32 	%r88, %r82, -1;
	setp.ge.s32 	%p47, %r6, %r83;
	@%p47 bra 	$L__BB0_54;
	mov.u32 	%r787, %r6;
$L__BB0_53:
	div.s32 	%r414, %r787, %r24;
	mul.lo.s32 	%r415, %r414, %r24;
	sub.s32 	%r416, %r787, %r415;
	add.s32 	%r417, %r80, %r414;
	add.s32 	%r418, %r76, %r416;
	mad.lo.s32 	%r419, %r417, %r239, %r418;
	mul.wide.s32 	%rd25, %r419, 4;
	add.s64 	%rd26, %rd6, %rd25;
	ld.global.f32 	%f395, [%rd26];
	shl.b32 	%r420, %r414, 8;
	mov.u32 	%r421, _ZZ22flash_attention_kernelPfS_S_S_iiiE8key_tile;
	add.s32 	%r422, %r421, %r420;
	shl.b32 	%r423, %r416, 2;
	add.s32 	%r424, %r422, %r423;
	st.shared.f32 	[%r424], %f395;
	add.s32 	%r787, %r787, 64;
	setp.lt.s32 	%p48, %r787, %r83;
	@%p48 bra 	$L__BB0_53;
$L__BB0_54:
	setp.ge.s32 	%p49, %r816, %r25;
	@%p49 bra 	$L__BB0_76;
	setp.lt.u32 	%p50, %r84, 192;
	mov.u32 	%r790, %r816;
	@%p50 bra 	$L__BB0_66;
	and.b32  	%r92, %r85, 134217724;
	mov.b32 	%r791, 0;
	mov.u32 	%r790, %r816;
$L__BB0_57:
	.pragma "nounroll";
	div.s32 	%r105, %r790, %r24;
	setp.gt.s32 	%p51, %r105, 31;
	@%p51 bra 	$L__BB0_59;
	shl.b32 	%r426, %r105, 8;
	mov.u32 	%r427, _ZZ22flash_attention_kernelPfS_S_S_iiiE8key_tile;
	add.s32 	%r428, %r427, %r426;
	rem.s32 	%r429, %r790, %r24;
	shl.b32 	%r430, %r429, 2;
	add.s32 	%r431, %r428, %r430;
	mov.b32 	%r432, 0;
	st.shared.u32 	[%r431], %r432;
$L__BB0_59:
	add.s32 	%r106, %r790, 64;
	div.s32 	%r107, %r106, %r24;
	setp.gt.s32 	%p52, %r107, 31;
	@%p52 bra 	$L__BB0_61;
	shl.b32 	%r433, %r107, 8;
	mov.u32 	%r434, _ZZ22flash_attention_kernelPfS_S_S_iiiE8key_tile;
	add.s32 	%r435, %r434, %r433;
	rem.s32 	%r436, %r106, %r24;
	shl.b32 	%r437, %r436, 2;
	add.s32 	%r438, %r435, %r437;
	mov.b32 	%r439, 0;
	st.shared.u32 	[%r438], %r439;
$L__BB0_61:
	add.s32 	%r108, %r790, 128;
	div.s32 	%r109, %r108, %r24;
	setp.gt.s32 	%p53, %r109, 31;
	@%p53 bra 	$L__BB0_63;
	shl.b32 	%r440, %r109, 8;
	mov.u32 	%r441, _ZZ22flash_attention_kernelPfS_S_S_iiiE8key_tile;
	add.s32 	%r442, %r441, %r440;
	rem.s32 	%r443, %r108, %r24;
	shl.b32 	%r444, %r443, 2;
	add.s32 	%r445, %r442, %r444;
	mov.b32 	%r446, 0;
	st.shared.u32 	[%r445], %r446;
$L__BB0_63:
	add.s32 	%r110, %r790, 192;
	div.s32 	%r111, %r110, %r24;
	setp.gt.s32 	%p54, %r111, 31;
	@%p54 bra 	$L__BB0_65;
	shl.b32 	%r447, %r111, 8;
	mov.u32 	%r448, _ZZ22flash_attention_kernelPfS_S_S_iiiE8key_tile;
	add.s32 	%r449, %r448, %r447;
	rem.s32 	%r450, %r110, %r24;
	shl.b32 	%r451, %r450, 2;
	add.s32 	%r452, %r449, %r451;
	mov.b32 	%r453, 0;
	st.shared.u32 	[%r452], %r453;
$L__BB0_65:
	add.s32 	%r790, %r790, 256;
	add.s32 	%r791, %r791, 4;
	setp.eq.s32 	%p55, %r791, %r92;
	@%p55 bra 	$L__BB0_66;
	bra.uni 	$L__BB0_57;
$L__BB0_66:
	and.b32  	%r454, %r85, 3;
	setp.eq.s32 	%p56, %r454, 0;
	@%p56 bra 	$L__BB0_76;
	and.b32  	%r455, %r84, 192;
	setp.eq.s32 	%p57, %r455, 0;
	@%p57 bra 	$L__BB0_73;
	div.s32 	%r94, %r790, %r24;
	setp.gt.s32 	%p58, %r94, 31;
	@%p58 bra 	$L__BB0_70;
	shl.b32 	%r456, %r94, 8;
	mov.u32 	%r457, _ZZ22flash_attention_kernelPfS_S_S_iiiE8key_tile;
	add.s32 	%r458, %r457, %r456;
	rem.s32 	%r459, %r790, %r24;
	shl.b32 	%r460, %r459, 2;
	add.s32 	%r461, %r458, %r460;
	mov.b32 	%r462, 0;
	st.shared.u32 	[%r461], %r462;
$L__BB0_70:
	add.s32 	%r95, %r790, 64;
	div.s32 	%r96, %r95, %r24;
	setp.gt.s32 	%p59, %r96, 31;
	@%p59 bra 	$L__BB0_72;
	shl.b32 	%r463, %r96, 8;
	mov.u32 	%r464, _ZZ22flash_attention_kernelPfS_S_S_iiiE8key_tile;
	add.s32 	%r465, %r464, %r463;
	rem.s32 	%r466, %r95, %r24;
	shl.b32 	%r467, %r466, 2;
	add.s32 	%r468, %r465, %r467;
	mov.b32 	%r469, 0;
	st.shared.u32 	[%r468], %r469;
$L__BB0_72:
	add.s32 	%r790, %r790, 128;
$L__BB0_73:
	and.b32  	%r470, %r84, 64;
	setp.ne.s32 	%p60, %r470, 0;
	@%p60 bra 	$L__BB0_76;
	div.s32 	%r99, %r790, %r24;
	setp.gt.s32 	%p61, %r99, 31;
	@%p61 bra 	$L__BB0_76;
	shl.b32 	%r471, %r99, 8;
	mov.u32 	%r472, _ZZ22flash_attention_kernelPfS_S_S_iiiE8key_tile;
	add.s32 	%r473, %r472, %r471;
	rem.s32 	%r474, %r790, %r24;
	shl.b32 	%r475, %r474, 2;
	add.s32 	%r476, %r473, %r475;
	mov.b32 	%r477, 0;
	st.shared.u32 	[%r476], %r477;
$L__BB0_76:
	shr.u32 	%r478, %r22, 6;
	add.s32 	%r479, %r478, 1;
	and.b32  	%r100, %r479, 3;
	and.b32  	%r101, %r22, 64;
	and.b32  	%r102, %r22, 192;
	setp.ge.s32 	%p62, %r6, %r41;
	@%p62 bra 	$L__BB0_98;
	setp.lt.u32 	%p63, %r22, 192;
	mov.u32 	%r794, %r6;
	@%p63 bra 	$L__BB0_88;
	mov.b32 	%r793, 0;
	mov.u32 	%r794, %r6;
$L__BB0_79:
	.pragma "nounroll";
	div.s32 	%r481, %r794, %r77;
	mul.lo.s32 	%r482, %r481, %r77;
	sub.s32 	%r483, %r794, %r482;
	add.s32 	%r116, %r483, %r24;
	setp.gt.s32 	%p64, %r481, 31;
	setp.gt.s32 	%p65, %r116, 63;
	or.pred  	%p66, %p64, %p65;
	@%p66 bra 	$L__BB0_81;
	shl.b32 	%r484, %r481, 8;
	mov.u32 	%r485, _ZZ22flash_attention_kernelPfS_S_S_iiiE8key_tile;
	add.s32 	%r486, %r485, %r484;
	shl.b32 	%r487, %r116, 2;
	add.s32 	%r488, %r486, %r487;
	mov.b32 	%r489, 0;
	st.shared.u32 	[%r488], %r489;
$L__BB0_81:
	add.s32 	%r490, %r794, 64;
	div.s32 	%r119, %r490, %r77;
	mul.lo.s32 	%r491, %r119, %r77;
	sub.s32 	%r492, %r490, %r491;
	add.s32 	%r118, %r492, %r24;
	setp.gt.s32 	%p67, %r119, 31;
	setp.gt.s32 	%p68, %r118, 63;
	or.pred  	%p69, %p67, %p68;
	@%p69 bra 	$L__BB0_83;
	shl.b32 	%r494, %r119, 8;
	mov.u32 	%r495, _ZZ22flash_attention_kernelPfS_S_S_iiiE8key_tile;
	add.s32 	%r496, %r495, %r494;
	shl.b32 	%r497, %r118, 2;
	add.s32 	%r498, %r496, %r497;
	mov.b32 	%r499, 0;
	st.shared.u32 	[%r498], %r499;
$L__BB0_83:
	add.s32 	%r500, %r794, 128;
	div.s32 	%r501, %r500, %r77;
	mul.lo.s32 	%r502, %r501, %r77;
	sub.s32 	%r503, %r500, %r502;
	add.s32 	%r120, %r503, %r24;
	setp.gt.s32 	%p70, %r501, 31;
	setp.gt.s32 	%p71, %r120, 63;
	or.pred  	%p72, %p70, %p71;
	@%p72 bra 	$L__BB0_85;
	shl.b32 	%r504, %r501, 8;
	mov.u32 	%r505, _ZZ22flash_attention_kernelPfS_S_S_iiiE8key_tile;
	add.s32 	%r506, %r505, %r504;
	shl.b32 	%r507, %r120, 2;
	add.s32 	%r508, %r506, %r507;
	mov.b32 	%r509, 0;
	st.shared.u32 	[%r508], %r509;
$L__BB0_85:
	add.s32 	%r510, %r794, 192;
	div.s32 	%r511, %r510, %r77;
	mul.lo.s32 	%r512, %r511, %r77;
	sub.s32 	%r513, %r510, %r512;
	add.s32 	%r122, %r513, %r24;
	setp.gt.s32 	%p73, %r511, 31;
	setp.gt.s32 	%p74, %r122, 63;
	or.pred  	%p75, %p73, %p74;
	@%p75 bra 	$L__BB0_87;
	shl.b32 	%r514, %r511, 8;
	mov.u32 	%r515, _ZZ22flash_attention_kernelPfS_S_S_iiiE8key_tile;
	add.s32 	%r516, %r515, %r514;
	shl.b32 	%r517, %r122, 2;
	add.s32 	%r518, %r516, %r517;
	mov.b32 	%r519, 0;
	st.shared.u32 	[%r518], %r519;
$L__BB0_87:
	add.s32 	%r794, %r794, 256;
	add.s32 	%r793, %r793, 4;
	setp.ne.s32 	%p76, %r793, %r78;
	@%p76 bra 	$L__BB0_79;
$L__BB0_88:
	setp.eq.s32 	%p77, %r100, 0;
	@%p77 bra 	$L__BB0_98;
	setp.eq.s32 	%p78, %r102, 0;
	@%p78 bra 	$L__BB0_95;
	div.s32 	%r520, %r794, %r77;
	mul.lo.s32 	%r521, %r520, %r77;
	sub.s32 	%r522, %r794, %r521;
	add.s32 	%r127, %r522, %r24;
	setp.gt.s32 	%p79, %r520, 31;
	setp.gt.s32 	%p80, %r127, 63;
	or.pred  	%p81, %p79, %p80;
	@%p81 bra 	$L__BB0_92;
	shl.b32 	%r523, %r520, 8;
	mov.u32 	%r524, _ZZ22flash_attention_kernelPfS_S_S_iiiE8key_tile;
	add.s32 	%r525, %r524, %r523;
	shl.b32 	%r526, %r127, 2;
	add.s32 	%r527, %r525, %r526;
	mov.b32 	%r528, 0;
	st.shared.u32 	[%r527], %r528;
$L__BB0_92:
	add.s32 	%r529, %r794, 64;
	div.s32 	%r130, %r529, %r77;
	mul.lo.s32 	%r530, %r130, %r77;
	sub.s32 	%r531, %r529, %r530;
	add.s32 	%r129, %r531, %r24;
	setp.gt.s32 	%p82, %r130, 31;
	setp.gt.s32 	%p83, %r129, 63;
	or.pred  	%p84, %p82, %p83;
	@%p84 bra 	$L__BB0_94;
	shl.b32 	%r533, %r130, 8;
	mov.u32 	%r534, _ZZ22flash_attention_kernelPfS_S_S_iiiE8key_tile;
	add.s32 	%r535, %r534, %r533;
	shl.b32 	%r536, %r129, 2;
	add.s32 	%r537, %r535, %r536;
	mov.b32 	%r538, 0;
	st.shared.u32 	[%r537], %r538;
$L__BB0_94:
	add.s32 	%r794, %r794, 128;
$L__BB0_95:
	setp.ne.s32 	%p85, %r101, 0;
	@%p85 bra 	$L__BB0_98;
	div.s32 	%r539, %r794, %r77;
	mul.lo.s32 	%r540, %r539, %r77;
	sub.s32 	%r541, %r794, %r540;
	add.s32 	%r133, %r541, %r24;
	setp.gt.s32 	%p86, %r539, 31;
	setp.gt.s32 	%p87, %r133, 63;
	or.pred  	%p88, %p86, %p87;
	@%p88 bra 	$L__BB0_98;
	shl.b32 	%r542, %r539, 8;
	mov.u32 	%r543, _ZZ22flash_attention_kernelPfS_S_S_iiiE8key_tile;
	add.s32 	%r544, %r543, %r542;
	shl.b32 	%r545, %r133, 2;
	add.s32 	%r546, %r544, %r545;
	mov.b32 	%r547, 0;
	st.shared.u32 	[%r546], %r547;
$L__BB0_98:
	bar.sync 	0;
	mov.b32 	%r796, 0;
	mov.f32 	%f1530, 0f00000000;
	mov.f32 	%f1531, %f1530;
	mov.f32 	%f1532, %f1530;
	mov.f32 	%f1533, %f1530;
	mov.f32 	%f1534, %f1530;
	mov.f32 	%f1535, %f1530;
	mov.f32 	%f1536, %f1530;
	mov.f32 	%f1537, %f1530;
	mov.f32 	%f1538, %f1530;
	mov.f32 	%f1539, %f1530;
	mov.f32 	%f1540, %f1530;
	mov.f32 	%f1541, %f1530;
	mov.f32 	%f1542, %f1530;
	mov.f32 	%f1543, %f1530;
	mov.f32 	%f1544, %f1530;
	mov.f32 	%f1545, %f1530;
$L__BB0_99:
	setp.lt.u32 	%p89, %r6, 64;
	setp.lt.s32 	%p90, %r796, %r24;
	shl.b32 	%r549, %r796, 2;
	mov.u32 	%r550, _ZZ22flash_attention_kernelPfS_S_S_iiiE10query_tile;
	add.s32 	%r551, %r550, %r549;
	and.pred  	%p1, %p90, %p89;
	shl.b32 	%r552, %r8, 8;
	add.s32 	%r136, %r551, %r552;
	mov.f32 	%f1546, 0f00000000;
	not.pred 	%p91, %p1;
	@%p91 bra 	$L__BB0_101;
	ld.shared.f32 	%f1546, [%r136];
$L__BB0_101:
	mov.f32 	%f1547, 0f00000000;
	@%p91 bra 	$L__BB0_103;
	ld.shared.f32 	%f1547, [%r136+256];
$L__BB0_103:
	mov.f32 	%f1548, 0f00000000;
	@%p91 bra 	$L__BB0_105;
	ld.shared.f32 	%f1548, [%r136+512];
$L__BB0_105:
	mov.f32 	%f1549, 0f00000000;
	@%p91 bra 	$L__BB0_107;
	ld.shared.f32 	%f1549, [%r136+768];
$L__BB0_107:
	setp.ge.s32 	%p95, %r796, %r24;
	mov.u32 	%r554, _ZZ22flash_attention_kernelPfS_S_S_iiiE8key_tile;
	add.s32 	%r555, %r554, %r549;
	shl.b32 	%r556, %r9, 8;
	add.s32 	%r137, %r555, %r556;
	mov.f32 	%f1550, 0f00000000;
	mov.f32 	%f1551, %f1550;
	@%p95 bra 	$L__BB0_109;
	ld.shared.f32 	%f1551, [%r137];
	ld.shared.f32 	%f1550, [%r137+256];
$L__BB0_109:
	setp.ge.s32 	%p96, %r796, %r24;
	mov.f32 	%f1552, 0f00000000;
	@%p96 bra 	$L__BB0_111;
	ld.shared.f32 	%f1552, [%r137+512];
$L__BB0_111:
	setp.ge.s32 	%p97, %r796, %r24;
	mov.f32 	%f1553, 0f00000000;
	@%p97 bra 	$L__BB0_113;
	ld.shared.f32 	%f1553, [%r137+768];
$L__BB0_113:
	setp.lt.u32 	%p98, %r6, 64;
	fma.rn.f32 	%f58, %f1546, %f1551, %f1545;
	fma.rn.f32 	%f59, %f1546, %f1550, %f1544;
	fma.rn.f32 	%f60, %f1546, %f1552, %f1543;
	fma.rn.f32 	%f61, %f1546, %f1553, %f1542;
	fma.rn.f32 	%f62, %f1547, %f1551, %f1541;
	fma.rn.f32 	%f63, %f1547, %f1550, %f1540;
	fma.rn.f32 	%f64, %f1547, %f1552, %f1539;
	fma.rn.f32 	%f65, %f1547, %f1553, %f1538;
	fma.rn.f32 	%f66, %f1548, %f1551, %f1537;
	fma.rn.f32 	%f67, %f1548, %f1550, %f1536;
	fma.rn.f32 	%f68, %f1548, %f1552, %f1535;
	fma.rn.f32 	%f69, %f1548, %f1553, %f1534;
	fma.rn.f32 	%f70, %f1549, %f1551, %f1533;
	fma.rn.f32 	%f71, %f1549, %f1550, %f1532;
	fma.rn.f32 	%f72, %f1549, %f1552, %f1531;
	fma.rn.f32 	%f73, %f1549, %f1553, %f1530;
	add.s32 	%r138, %r796, 1;
	setp.lt.s32 	%p99, %r138, %r24;
	and.pred  	%p2, %p99, %p98;
	mov.f32 	%f1554, 0f00000000;
	not.pred 	%p100, %p2;
	@%p100 bra 	$L__BB0_115;
	ld.shared.f32 	%f1554, [%r136+4];
$L__BB0_115:
	mov.f32 	%f1555, 0f00000000;
	@%p100 bra 	$L__BB0_117;
	ld.shared.f32 	%f1555, [%r136+260];
$L__BB0_117:
	mov.f32 	%f1556, 0f00000000;
	@%p100 bra 	$L__BB0_119;
	ld.shared.f32 	%f1556, [%r136+516];
$L__BB0_119:
	mov.f32 	%f1557, 0f00000000;
	@%p100 bra 	$L__BB0_121;
	ld.shared.f32 	%f1557, [%r136+772];
$L__BB0_121:
	setp.ge.s32 	%p104, %r138, %r24;
	mov.f32 	%f1558, 0f00000000;
	mov.f32 	%f1559, %f1558;
	@%p104 bra 	$L__BB0_123;
	ld.shared.f32 	%f1559, [%r137+4];
	ld.shared.f32 	%f1558, [%r137+260];
$L__BB0_123:
	setp.ge.s32 	%p105, %r138, %r24;
	mov.f32 	%f1560, 0f00000000;
	@%p105 bra 	$L__BB0_125;
	ld.shared.f32 	%f1560, [%r137+516];
$L__BB0_125:
	setp.ge.s32 	%p106, %r138, %r24;
	mov.f32 	%f1561, 0f00000000;
	@%p106 bra 	$L__BB0_127;
	ld.shared.f32 	%f1561, [%r137+772];
$L__BB0_127:
	fma.rn.f32 	%f1545, %f1554, %f1559, %f58;
	fma.rn.f32 	%f1544, %f1554, %f1558, %f59;
	fma.rn.f32 	%f1543, %f1554, %f1560, %f60;
	fma.rn.f32 	%f1542, %f1554, %f1561, %f61;
	fma.rn.f32 	%f1541, %f1555, %f1559, %f62;
	fma.rn.f32 	%f1540, %f1555, %f1558, %f63;
	fma.rn.f32 	%f1539, %f1555, %f1560, %f64;
	fma.rn.f32 	%f1538, %f1555, %f1561, %f65;
	fma.rn.f32 	%f1537, %f1556, %f1559, %f66;
	fma.rn.f32 	%f1536, %f1556, %f1558, %f67;
	fma.rn.f32 	%f1535, %f1556, %f1560, %f68;
	fma.rn.f32 	%f1534, %f1556, %f1561, %f69;
	fma.rn.f32 	%f1533, %f1557, %f1559, %f70;
	fma.rn.f32 	%f1532, %f1557, %f1558, %f71;
	fma.rn.f32 	%f1531, %f1557, %f1560, %f72;
	fma.rn.f32 	%f1530, %f1557, %f1561, %f73;
	add.s32 	%r796, %r796, 2;
	setp.ne.s32 	%p107, %r796, 64;
	@%p107 bra 	$L__BB0_99;
	setp.lt.s32 	%p108, %r8, %r3;
	bar.sync 	0;
	mul.f32 	%f1562, %f1, %f1545;
	setp.lt.s32 	%p109, %r9, %r82;
	and.pred  	%p110, %p108, %p109;
	@%p110 bra 	$L__BB0_130;
	mov.f32 	%f1562, 0fFF800000;
$L__BB0_130:
	setp.lt.s32 	%p111, %r8, %r3;
	st.shared.f32 	[%r13], %f1562;
	setp.lt.s32 	%p112, %r140, %r82;
	and.pred  	%p113, %p111, %p112;
	@%p113 bra 	$L__BB0_132;
	mov.b32 	%r559, -8388608;
	st.shared.u32 	[%r13+4], %r559;
	bra.uni 	$L__BB0_133;
$L__BB0_132:
	mul.f32 	%f412, %f1, %f1544;
	st.shared.f32 	[%r13+4], %f412;
$L__BB0_133:
	setp.lt.s32 	%p114, %r8, %r3;
	setp.lt.s32 	%p115, %r141, %r82;
	and.pred  	%p116, %p114, %p115;
	@%p116 bra 	$L__BB0_135;
	mov.b32 	%r561, -8388608;
	st.shared.u32 	[%r13+8], %r561;
	bra.uni 	$L__BB0_136;
$L__BB0_135:
	mul.f32 	%f413, %f1, %f1543;
	st.shared.f32 	[%r13+8], %f413;
$L__BB0_136:
	setp.lt.s32 	%p117, %r8, %r3;
	setp.lt.s32 	%p118, %r142, %r82;
	and.pred  	%p119, %p117, %p118;
	@%p119 bra 	$L__BB0_138;
	mov.b32 	%r563, -8388608;
	st.shared.u32 	[%r13+12], %r563;
	bra.uni 	$L__BB0_139;
$L__BB0_138:
	mul.f32 	%f414, %f1, %f1542;
	st.shared.f32 	[%r13+12], %f414;
$L__BB0_139:
	setp.lt.s32 	%p120, %r9, %r82;
	setp.lt.s32 	%p121, %r14, %r3;
	and.pred  	%p122, %p121, %p120;
	@%p122 bra 	$L__BB0_141;
	mov.b32 	%r565, -8388608;
	st.shared.u32 	[%r13+132], %r565;
	bra.uni 	$L__BB0_142;
$L__BB0_141:
	mul.f32 	%f415, %f1, %f1541;
	st.shared.f32 	[%r13+132], %f415;
$L__BB0_142:
	setp.lt.s32 	%p123, %r140, %r82;
	setp.lt.s32 	%p124, %r14, %r3;
	and.pred  	%p125, %p124, %p123;
	@%p125 bra 	$L__BB0_144;
	mov.b32 	%r566, -8388608;
	st.shared.u32 	[%r13+136], %r566;
	bra.uni 	$L__BB0_145;
$L__BB0_144:
	mul.f32 	%f416, %f1, %f1540;
	st.shared.f32 	[%r13+136], %f416;
$L__BB0_145:
	setp.lt.s32 	%p126, %r141, %r82;
	setp.lt.s32 	%p127, %r14, %r3;
	and.pred  	%p128, %p127, %p126;
	@%p128 bra 	$L__BB0_147;
	mov.b32 	%r567, -8388608;
	st.shared.u32 	[%r13+140], %r567;
	bra.uni 	$L__BB0_148;
$L__BB0_147:
	mul.f32 	%f417, %f1, %f1539;
	st.shared.f32 	[%r13+140], %f417;
$L__BB0_148:
	setp.lt.s32 	%p129, %r142, %r82;
	setp.lt.s32 	%p130, %r14, %r3;
	and.pred  	%p131, %p130, %p129;
	@%p131 bra 	$L__BB0_150;
	mov.b32 	%r568, -8388608;
	st.shared.u32 	[%r13+144], %r568;
	bra.uni 	$L__BB0_151;
$L__BB0_150:
	mul.f32 	%f418, %f1, %f1538;
	st.shared.f32 	[%r13+144], %f418;
$L__BB0_151:
	setp.lt.s32 	%p132, %r9, %r82;
	setp.lt.s32 	%p133, %r15, %r3;
	and.pred  	%p134, %p133, %p132;
	@%p134 bra 	$L__BB0_153;
	mov.b32 	%r570, -8388608;
	st.shared.u32 	[%r13+264], %r570;
	bra.uni 	$L__BB0_154;
$L__BB0_153:
	mul.f32 	%f419, %f1, %f1537;
	st.shared.f32 	[%r13+264], %f419;
$L__BB0_154:
	setp.lt.s32 	%p135, %r140, %r82;
	setp.lt.s32 	%p136, %r15, %r3;
	and.pred  	%p137, %p136, %p135;
	@%p137 bra 	$L__BB0_156;
	mov.b32 	%r571, -8388608;
	st.shared.u32 	[%r13+268], %r571;
	bra.uni 	$L__BB0_157;
$L__BB0_156:
	mul.f32 	%f420, %f1, %f1536;
	st.shared.f32 	[%r13+268], %f420;
$L__BB0_157:
	setp.lt.s32 	%p138, %r141, %r82;
	setp.lt.s32 	%p139, %r15, %r3;
	and.pred  	%p140, %p139, %p138;
	@%p140 bra 	$L__BB0_159;
	mov.b32 	%r572, -8388608;
	st.shared.u32 	[%r13+272], %r572;
	bra.uni 	$L__BB0_160;
$L__BB0_159:
	mul.f32 	%f421, %f1, %f1535;
	st.shared.f32 	[%r13+272], %f421;
$L__BB0_160:
	setp.lt.s32 	%p141, %r142, %r82;
	setp.lt.s32 	%p142, %r15, %r3;
	and.pred  	%p143, %p142, %p141;
	@%p143 bra 	$L__BB0_162;
	mov.b32 	%r573, -8388608;
	st.shared.u32 	[%r13+276], %r573;
	bra.uni 	$L__BB0_163;
$L__BB0_162:
	mul.f32 	%f422, %f1, %f1534;
	st.shared.f32 	[%r13+276], %f422;
$L__BB0_163:
	setp.lt.s32 	%p144, %r9, %r82;
	setp.lt.s32 	%p145, %r16, %r3;
	and.pred  	%p146, %p145, %p144;
	@%p146 bra 	$L__BB0_165;
	mov.b32 	%r575, -8388608;
	st.shared.u32 	[%r13+396], %r575;
	bra.uni 	$L__BB0_166;
$L__BB0_165:
	mul.f32 	%f423, %f1, %f1533;
	st.shared.f32 	[%r13+396], %f423;
$L__BB0_166:
	setp.lt.s32 	%p147, %r140, %r82;
	setp.lt.s32 	%p148, %r16, %r3;
	and.pred  	%p149, %p148, %p147;
	@%p149 bra 	$L__BB0_168;
	mov.b32 	%r576, -8388608;
	st.shared.u32 	[%r13+400], %r576;
	bra.uni 	$L__BB0_169;
$L__BB0_168:
	mul.f32 	%f424, %f1, %f1532;
	st.shared.f32 	[%r13+400], %f424;
$L__BB0_169:
	setp.lt.s32 	%p150, %r141, %r82;
	setp.lt.s32 	%p151, %r16, %r3;
	and.pred  	%p152, %p151, %p150;
	@%p152 bra 	$L__BB0_171;
	mov.b32 	%r577, -8388608;
	st.shared.u32 	[%r13+404], %r577;
	bra.uni 	$L__BB0_172;
$L__BB0_171:
	mul.f32 	%f425, %f1, %f1531;
	st.shared.f32 	[%r13+404], %f425;
$L__BB0_172:
	setp.lt.s32 	%p153, %r142, %r82;
	setp.lt.s32 	%p154, %r16, %r3;
	and.pred  	%p155, %p154, %p153;
	@%p155 bra 	$L__BB0_174;
	mov.b32 	%r578, -8388608;
	st.shared.u32 	[%r13+408], %r578;
	bra.uni 	$L__BB0_175;
$L__BB0_174:
	mul.f32 	%f426, %f1, %f1530;
	st.shared.f32 	[%r13+408], %f426;
$L__BB0_175:
	setp.ge.s32 	%p156, %r8, %r3;
	bar.sync 	0;
	mov.f32 	%f1607, %f1525;
	@%p156 bra 	$L__BB0_191;
	setp.lt.s32 	%p157, %r82, 1;
	mov.f32 	%f1570, %f1525;
	@%p157 bra 	$L__BB0_190;
	setp.lt.u32 	%p158, %r88, 15;
	mov.b32 	%r799, 0;
	mov.f32 	%f1570, %f1525;
	@%p158 bra 	$L__BB0_180;
	sub.s32 	%r799, %r82, %r87;
	mov.b32 	%r797, 0;
	mov.f32 	%f1570, %f1525;
$L__BB0_179:
	.pragma "nounroll";
	shl.b32 	%r581, %r797, 2;
	add.s32 	%r582, %r12, %r581;
	ld.shared.f32 	%f428, [%r582];
	max.f32 	%f429, %f1570, %f428;
	ld.shared.f32 	%f430, [%r582+4];
	max.f32 	%f431, %f429, %f430;
	ld.shared.f32 	%f432, [%r582+8];
	max.f32 	%f433, %f431, %f432;
	ld.shared.f32 	%f434, [%r582+12];
	max.f32 	%f435, %f433, %f434;
	ld.shared.f32 	%f436, [%r582+16];
	max.f32 	%f437, %f435, %f436;
	ld.shared.f32 	%f438, [%r582+20];
	max.f32 	%f439, %f437, %f438;
	ld.shared.f32 	%f440, [%r582+24];
	max.f32 	%f441, %f439, %f440;
	ld.shared.f32 	%f442, [%r582+28];
	max.f32 	%f443, %f441, %f442;
	ld.shared.f32 	%f444, [%r582+32];
	max.f32 	%f445, %f443, %f444;
	ld.shared.f32 	%f446, [%r582+36];
	max.f32 	%f447, %f445, %f446;
	ld.shared.f32 	%f448, [%r582+40];
	max.f32 	%f449, %f447, %f448;
	ld.shared.f32 	%f450, [%r582+44];
	max.f32 	%f451, %f449, %f450;
	ld.shared.f32 	%f452, [%r582+48];
	max.f32 	%f453, %f451, %f452;
	ld.shared.f32 	%f454, [%r582+52];
	max.f32 	%f455, %f453, %f454;
	ld.shared.f32 	%f456, [%r582+56];
	max.f32 	%f457, %f455, %f456;
	ld.shared.f32 	%f458, [%r582+60];
	max.f32 	%f1570, %f457, %f458;
	add.s32 	%r797, %r797, 16;
	setp.ne.s32 	%p159, %r797, %r799;
	@%p159 bra 	$L__BB0_179;
$L__BB0_180:
	setp.eq.s32 	%p160, %r87, 0;
	@%p160 bra 	$L__BB0_190;
	setp.lt.u32 	%p161, %r87, 8;
	@%p161 bra 	$L__BB0_183;
	shl.b32 	%r583, %r799, 2;
	add.s32 	%r584, %r12, %r583;
	ld.shared.f32 	%f460, [%r584];
	max.f32 	%f461, %f1570, %f460;
	ld.shared.f32 	%f462, [%r584+4];
	max.f32 	%f463, %f461, %f462;
	ld.shared.f32 	%f464, [%r584+8];
	max.f32 	%f465, %f463, %f464;
	ld.shared.f32 	%f466, [%r584+12];
	max.f32 	%f467, %f465, %f466;
	ld.shared.f32 	%f468, [%r584+16];
	max.f32 	%f469, %f467, %f468;
	ld.shared.f32 	%f470, [%r584+20];
	max.f32 	%f471, %f469, %f470;
	ld.shared.f32 	%f472, [%r584+24];
	max.f32 	%f473, %f471, %f472;
	ld.shared.f32 	%f474, [%r584+28];
	max.f32 	%f1570, %f473, %f474;
	add.s32 	%r799, %r799, 8;
$L__BB0_183:
	setp.eq.s32 	%p162, %r86, 0;
	@%p162 bra 	$L__BB0_190;
	and.b32  	%r149, %r81, 3;
	setp.lt.u32 	%p163, %r86, 4;
	@%p163 bra 	$L__BB0_186;
	shl.b32 	%r585, %r799, 2;
	add.s32 	%r586, %r12, %r585;
	ld.shared.f32 	%f476, [%r586];
	max.f32 	%f477, %f1570, %f476;
	ld.shared.f32 	%f478, [%r586+4];
	max.f32 	%f479, %f477, %f478;
	ld.shared.f32 	%f480, [%r586+8];
	max.f32 	%f481, %f479, %f480;
	ld.shared.f32 	%f482, [%r586+12];
	max.f32 	%f1570, %f481, %f482;
	add.s32 	%r799, %r799, 4;
$L__BB0_186:
	setp.eq.s32 	%p164, %r149, 0;
	@%p164 bra 	$L__BB0_190;
	shl.b32 	%r587, %r799, 2;
	add.s32 	%r152, %r12, %r587;
	ld.shared.f32 	%f483, [%r152];
	max.f32 	%f1570, %f1570, %f483;
	setp.eq.s32 	%p165, %r149, 1;
	@%p165 bra 	$L__BB0_190;
	ld.shared.f32 	%f484, [%r152+4];
	max.f32 	%f1570, %f1570, %f484;
	setp.eq.s32 	%p166, %r149, 2;
	@%p166 bra 	$L__BB0_190;
	ld.shared.f32 	%f485, [%r152+8];
	max.f32 	%f1570, %f1570, %f485;
$L__BB0_190:
	st.local.f32 	[%rd2], %f1570;
	mov.f32 	%f1607, %f1570;
	mov.f32 	%f1573, %f1525;
$L__BB0_191:
	setp.ge.s32 	%p167, %r14, %r3;
	mov.f32 	%f1608, %f1524;
	@%p167 bra 	$L__BB0_207;
	setp.lt.s32 	%p168, %r82, 1;
	mov.f32 	%f1581, %f1524;
	@%p168 bra 	$L__BB0_206;
	setp.lt.u32 	%p169, %r88, 15;
	mov.b32 	%r803, 0;
	mov.f32 	%f1581, %f1524;
	@%p169 bra 	$L__BB0_196;
	sub.s32 	%r803, %r82, %r87;
	mov.b32 	%r801, 0;
	mov.f32 	%f1581, %f1524;
$L__BB0_195:
	.pragma "nounroll";
	shl.b32 	%r590, %r801, 2;
	add.s32 	%r591, %r12, %r590;
	ld.shared.f32 	%f487, [%r591+132];
	max.f32 	%f488, %f1581, %f487;
	ld.shared.f32 	%f489, [%r591+136];
	max.f32 	%f490, %f488, %f489;
	ld.shared.f32 	%f491, [%r591+140];
	max.f32 	%f492, %f490, %f491;
	ld.shared.f32 	%f493, [%r591+144];
	max.f32 	%f494, %f492, %f493;
	ld.shared.f32 	%f495, [%r591+148];
	max.f32 	%f496, %f494, %f495;
	ld.shared.f32 	%f497, [%r591+152];
	max.f32 	%f498, %f496, %f497;
	ld.shared.f32 	%f499, [%r591+156];
	max.f32 	%f500, %f498, %f499;
	ld.shared.f32 	%f501, [%r591+160];
	max.f32 	%f502, %f500, %f501;
	ld.shared.f32 	%f503, [%r591+164];
	max.f32 	%f504, %f502, %f503;
	ld.shared.f32 	%f505, [%r591+168];
	max.f32 	%f506, %f504, %f505;
	ld.shared.f32 	%f507, [%r591+172];
	max.f32 	%f508, %f506, %f507;
	ld.shared.f32 	%f509, [%r591+176];
	max.f32 	%f510, %f508, %f509;
	ld.shared.f32 	%f511, [%r591+180];
	max.f32 	%f512, %f510, %f511;
	ld.shared.f32 	%f513, [%r591+184];
	max.f32 	%f514, %f512, %f513;
	ld.shared.f32 	%f515, [%r591+188];
	max.f32 	%f516, %f514, %f515;
	ld.shared.f32 	%f517, [%r591+192];
	max.f32 	%f1581, %f516, %f517;
	add.s32 	%r801, %r801, 16;
	setp.ne.s32 	%p170, %r801, %r803;
	@%p170 bra 	$L__BB0_195;
$L__BB0_196:
	setp.eq.s32 	%p171, %r87, 0;
	@%p171 bra 	$L__BB0_206;
	setp.lt.u32 	%p172, %r87, 8;
	@%p172 bra 	$L__BB0_199;
	shl.b32 	%r592, %r803, 2;
	add.s32 	%r593, %r12, %r592;
	ld.shared.f32 	%f519, [%r593+132];
	max.f32 	%f520, %f1581, %f519;
	ld.shared.f32 	%f521, [%r593+136];
	max.f32 	%f522, %f520, %f521;
	ld.shared.f32 	%f523, [%r593+140];
	max.f32 	%f524, %f522, %f523;
	ld.shared.f32 	%f525, [%r593+144];
	max.f32 	%f526, %f524, %f525;
	ld.shared.f32 	%f527, [%r593+148];
	max.f32 	%f528, %f526, %f527;
	ld.shared.f32 	%f529, [%r593+152];
	max.f32 	%f530, %f528, %f529;
	ld.shared.f32 	%f531, [%r593+156];
	max.f32 	%f532, %f530, %f531;
	ld.shared.f32 	%f533, [%r593+160];
	max.f32 	%f1581, %f532, %f533;
	add.s32 	%r803, %r803, 8;
$L__BB0_199:
	setp.eq.s32 	%p173, %r86, 0;
	@%p173 bra 	$L__BB0_206;
	and.b32  	%r159, %r81, 3;
	setp.lt.u32 	%p174, %r86, 4;
	@%p174 bra 	$L__BB0_202;
	shl.b32 	%r594, %r803, 2;
	add.s32 	%r595, %r12, %r594;
	ld.shared.f32 	%f535, [%r595+132];
	max.f32 	%f536, %f1581, %f535;
	ld.shared.f32 	%f537, [%r595+136];
	max.f32 	%f538, %f536, %f537;
	ld.shared.f32 	%f539, [%r595+140];
	max.f32 	%f540, %f538, %f539;
	ld.shared.f32 	%f541, [%r595+144];
	max.f32 	%f1581, %f540, %f541;
	add.s32 	%r803, %r803, 4;
$L__BB0_202:
	setp.eq.s32 	%p175, %r159, 0;
	@%p175 bra 	$L__BB0_206;
	shl.b32 	%r596, %r803, 2;
	add.s32 	%r162, %r12, %r596;
	ld.shared.f32 	%f542, [%r162+132];
	max.f32 	%f1581, %f1581, %f542;
	setp.eq.s32 	%p176, %r159, 1;
	@%p176 bra 	$L__BB0_206;
	ld.shared.f32 	%f543, [%r162+136];
	max.f32 	%f1581, %f1581, %f543;
	setp.eq.s32 	%p177, %r159, 2;
	@%p177 bra 	$L__BB0_206;
	ld.shared.f32 	%f544, [%r162+140];
	max.f32 	%f1581, %f1581, %f544;
$L__BB0_206:
	st.local.f32 	[%rd2+4], %f1581;
	mov.f32 	%f1608, %f1581;
	mov.f32 	%f1584, %f1524;
$L__BB0_207:
	setp.ge.s32 	%p178, %r15, %r3;
	mov.f32 	%f1609, %f1523;
	@%p178 bra 	$L__BB0_223;
	setp.lt.s32 	%p179, %r82, 1;
	mov.f32 	%f1592, %f1523;
	@%p179 bra 	$L__BB0_222;
	setp.lt.u32 	%p180, %r88, 15;
	mov.b32 	%r807, 0;
	mov.f32 	%f1592, %f1523;
	@%p180 bra 	$L__BB0_212;
	sub.s32 	%r807, %r82, %r87;
	mov.b32 	%r805, 0;
	mov.f32 	%f1592, %f1523;
$L__BB0_211:
	.pragma "nounroll";
	shl.b32 	%r599, %r805, 2;
	add.s32 	%r600, %r12, %r599;
	ld.shared.f32 	%f546, [%r600+264];
	max.f32 	%f547, %f1592, %f546;
	ld.shared.f32 	%f548, [%r600+268];
	max.f32 	%f549, %f547, %f548;
	ld.shared.f32 	%f550, [%r600+272];
	max.f32 	%f551, %f549, %f550;
	ld.shared.f32 	%f552, [%r600+276];
	max.f32 	%f553, %f551, %f552;
	ld.shared.f32 	%f554, [%r600+280];
	max.f32 	%f555, %f553, %f554;
	ld.shared.f32 	%f556, [%r600+284];
	max.f32 	%f557, %f555, %f556;
	ld.shared.f32 	%f558, [%r600+288];
	max.f32 	%f559, %f557, %f558;
	ld.shared.f32 	%f560, [%r600+292];
	max.f32 	%f561, %f559, %f560;
	ld.shared.f32 	%f562, [%r600+296];
	max.f32 	%f563, %f561, %f562;
	ld.shared.f32 	%f564, [%r600+300];
	max.f32 	%f565, %f563, %f564;
	ld.shared.f32 	%f566, [%r600+304];
	max.f32 	%f567, %f565, %f566;
	ld.shared.f32 	%f568, [%r600+308];
	max.f32 	%f569, %f567, %f568;
	ld.shared.f32 	%f570, [%r600+312];
	max.f32 	%f571, %f569, %f570;
	ld.shared.f32 	%f572, [%r600+316];
	max.f32 	%f573, %f571, %f572;
	ld.shared.f32 	%f574, [%r600+320];
	max.f32 	%f575, %f573, %f574;
	ld.shared.f32 	%f576, [%r600+324];
	max.f32 	%f1592, %f575, %f576;
	add.s32 	%r805, %r805, 16;
	setp.ne.s32 	%p181, %r805, %r807;
	@%p181 bra 	$L__BB0_211;
$L__BB0_212:
	setp.eq.s32 	%p182, %r87, 0;
	@%p182 bra 	$L__BB0_222;
	setp.lt.u32 	%p183, %r87, 8;
	@%p183 bra 	$L__BB0_215;
	shl.b32 	%r601, %r807, 2;
	add.s32 	%r602, %r12, %r601;
	ld.shared.f32 	%f578, [%r602+264];
	max.f32 	%f579, %f1592, %f578;
	ld.shared.f32 	%f580, [%r602+268];
	max.f32 	%f581, %f579, %f580;
	ld.shared.f32 	%f582, [%r602+272];
	max.f32 	%f583, %f581, %f582;
	ld.shared.f32 	%f584, [%r602+276];
	max.f32 	%f585, %f583, %f584;
	ld.shared.f32 	%f586, [%r602+280];
	max.f32 	%f587, %f585, %f586;
	ld.shared.f32 	%f588, [%r602+284];
	max.f32 	%f589, %f587, %f588;
	ld.shared.f32 	%f590, [%r602+288];
	max.f32 	%f591, %f589, %f590;
	ld.shared.f32 	%f592, [%r602+292];
	max.f32 	%f1592, %f591, %f592;
	add.s32 	%r807, %r807, 8;
$L__BB0_215:
	setp.eq.s32 	%p184, %r86, 0;
	@%p184 bra 	$L__BB0_222;
	and.b32  	%r169, %r81, 3;
	setp.lt.u32 	%p185, %r86, 4;
	@%p185 bra 	$L__BB0_218;
	shl.b32 	%r603, %r807, 2;
	add.s32 	%r604, %r12, %r603;
	ld.shared.f32 	%f594, [%r604+264];
	max.f32 	%f595, %f1592, %f594;
	ld.shared.f32 	%f596, [%r604+268];
	max.f32 	%f597, %f595, %f596;
	ld.shared.f32 	%f598, [%r604+272];
	max.f32 	%f599, %f597, %f598;
	ld.shared.f32 	%f600, [%r604+276];
	max.f32 	%f1592, %f599, %f600;
	add.s32 	%r807, %r807, 4;
$L__BB0_218:
	setp.eq.s32 	%p186, %r169, 0;
	@%p186 bra 	$L__BB0_222;
	shl.b32 	%r605, %r807, 2;
	add.s32 	%r172, %r12, %r605;
	ld.shared.f32 	%f601, [%r172+264];
	max.f32 	%f1592, %f1592, %f601;
	setp.eq.s32 	%p187, %r169, 1;
	@%p187 bra 	$L__BB0_222;
	ld.shared.f32 	%f602, [%r172+268];
	max.f32 	%f1592, %f1592, %f602;
	setp.eq.s32 	%p188, %r169, 2;
	@%p188 bra 	$L__BB0_222;
	ld.shared.f32 	%f603, [%r172+272];
	max.f32 	%f1592, %f1592, %f603;
$L__BB0_222:
	st.local.f32 	[%rd2+8], %f1592;
	mov.f32 	%f1609, %f1592;
	mov.f32 	%f1595, %f1523;
$L__BB0_223:
	setp.ge.s32 	%p189, %r16, %r3;
	mov.f32 	%f1610, %f1522;
	@%p189 bra 	$L__BB0_239;
	setp.lt.s32 	%p190, %r82, 1;
	mov.f32 	%f1603, %f1522;
	@%p190 bra 	$L__BB0_238;
	setp.lt.u32 	%p191, %r88, 15;
	mov.b32 	%r811, 0;
	mov.f32 	%f1603, %f1522;
	@%p191 bra 	$L__BB0_228;
	sub.s32 	%r811, %r82, %r87;
	mov.b32 	%r809, 0;
	mov.f32 	%f1603, %f1522;
$L__BB0_227:
	.pragma "nounroll";
	shl.b32 	%r608, %r809, 2;
	add.s32 	%r609, %r12, %r608;
	ld.shared.f32 	%f605, [%r609+396];
	max.f32 	%f606, %f1603, %f605;
	ld.shared.f32 	%f607, [%r609+400];
	max.f32 	%f608, %f606, %f607;
	ld.shared.f32 	%f609, [%r609+404];
	max.f32 	%f610, %f608, %f609;
	ld.shared.f32 	%f611, [%r609+408];
	max.f32 	%f612, %f610, %f611;
	ld.shared.f32 	%f613, [%r609+412];
	max.f32 	%f614, %f612, %f613;
	ld.shared.f32 	%f615, [%r609+416];
	max.f32 	%f616, %f614, %f615;
	ld.shared.f32 	%f617, [%r609+420];
	max.f32 	%f618, %f616, %f617;
	ld.shared.f32 	%f619, [%r609+424];
	max.f32 	%f620, %f618, %f619;
	ld.shared.f32 	%f621, [%r609+428];
	max.f32 	%f622, %f620, %f621;
	ld.shared.f32 	%f623, [%r609+432];
	max.f32 	%f624, %f622, %f623;
	ld.shared.f32 	%f625, [%r609+436];
	max.f32 	%f626, %f624, %f625;
	ld.shared.f32 	%f627, [%r609+440];
	max.f32 	%f628, %f626, %f627;
	ld.shared.f32 	%f629, [%r609+444];
	max.f32 	%f630, %f628, %f629;
	ld.shared.f32 	%f631, [%r609+448];
	max.f32 	%f632, %f630, %f631;
	ld.shared.f32 	%f633, [%r609+452];
	max.f32 	%f634, %f632, %f633;
	ld.shared.f32 	%f635, [%r609+456];
	max.f32 	%f1603, %f634, %f635;
	add.s32 	%r809, %r809, 16;
	setp.ne.s32 	%p192, %r809, %r811;
	@%p192 bra 	$L__BB0_227;
$L__BB0_228:
	setp.eq.s32 	%p193, %r87, 0;
	@%p193 bra 	$L__BB0_238;
	setp.lt.u32 	%p194, %r87, 8;
	@%p194 bra 	$L__BB0_231;
	shl.b32 	%r610, %r811, 2;
	add.s32 	%r611, %r12, %r610;
	ld.shared.f32 	%f637, [%r611+396];
	max.f32 	%f638, %f1603, %f637;
	ld.shared.f32 	%f639, [%r611+400];
	max.f32 	%f640, %f638, %f639;
	ld.shared.f32 	%f641, [%r611+404];
	max.f32 	%f642, %f640, %f641;
	ld.shared.f32 	%f643, [%r611+408];
	max.f32 	%f644, %f642, %f643;
	ld.shared.f32 	%f645, [%r611+412];
	max.f32 	%f646, %f644, %f645;
	ld.shared.f32 	%f647, [%r611+416];
	max.f32 	%f648, %f646, %f647;
	ld.shared.f32 	%f649, [%r611+420];
	max.f32 	%f650, %f648, %f649;
	ld.shared.f32 	%f651, [%r611+424];
	max.f32 	%f1603, %f650, %f651;
	add.s32 	%r811, %r811, 8;
$L__BB0_231:
	setp.eq.s32 	%p195, %r86, 0;
	@%p195 bra 	$L__BB0_238;
	and.b32  	%r179, %r81, 3;
	setp.lt.u32 	%p196, %r86, 4;
	@%p196 bra 	$L__BB0_234;
	shl.b32 	%r612, %r811, 2;
	add.s32 	%r613, %r12, %r612;
	ld.shared.f32 	%f653, [%r613+396];
	max.f32 	%f654, %f1603, %f653;
	ld.shared.f32 	%f655, [%r613+400];
	max.f32 	%f656, %f654, %f655;
	ld.shared.f32 	%f657, [%r613+404];
	max.f32 	%f658, %f656, %f657;
	ld.shared.f32 	%f659, [%r613+408];
	max.f32 	%f1603, %f658, %f659;
	add.s32 	%r811, %r811, 4;
$L__BB0_234:
	setp.eq.s32 	%p197, %r179, 0;
	@%p197 bra 	$L__BB0_238;
	shl.b32 	%r614, %r811, 2;
	add.s32 	%r182, %r12, %r614;
	ld.shared.f32 	%f660, [%r182+396];
	max.f32 	%f1603, %f1603, %f660;
	setp.eq.s32 	%p198, %r179, 1;
	@%p198 bra 	$L__BB0_238;
	ld.shared.f32 	%f661, [%r182+400];
	max.f32 	%f1603, %f1603, %f661;
	setp.eq.s32 	%p199, %r179, 2;
	@%p199 bra 	$L__BB0_238;
	ld.shared.f32 	%f662, [%r182+404];
	max.f32 	%f1603, %f1603, %f662;
$L__BB0_238:
	st.local.f32 	[%rd2+12], %f1603;
	mov.f32 	%f1610, %f1603;
	mov.f32 	%f1606, %f1522;
$L__BB0_239:
	setp.ge.s32 	%p200, %r8, %r3;
	bar.sync 	0;
	@%p200 bra 	$L__BB0_241;
	sub.f32 	%f663, %f1573, %f1570;
	fma.rn.f32 	%f664, %f663, 0f3BBB989D, 0f3F000000;
	cvt.sat.f32.f32 	%f665, %f664;
	mov.f32 	%f666, 0f4B400001;
	mov.f32 	%f667, 0f437C0000;
	fma.rm.f32 	%f668, %f665, %f667, %f666;
	add.f32 	%f669, %f668, 0fCB40007F;
	neg.f32 	%f670, %f669;
	fma.rn.f32 	%f671, %f663, 0f3FB8AA3B, %f670;
	fma.rn.f32 	%f672, %f663, 0f32A57060, %f671;
	mov.b32 	%r615, %f668;
	shl.b32 	%r616, %r615, 23;
	mov.b32 	%f673, %r616;
	ex2.approx.ftz.f32 	%f674, %f672;
	mul.f32 	%f675, %f674, %f673;
	ld.local.f32 	%f676, [%rd36];
	mul.f32 	%f677, %f676, %f675;
	st.local.f32 	[%rd36], %f677;
	ld.local.v4.f32 	{%f678, %f679, %f680, %f681}, [%rd3];
	mul.f32 	%f682, %f675, %f678;
	mul.f32 	%f683, %f675, %f679;
	mul.f32 	%f684, %f675, %f680;
	mul.f32 	%f685, %f675, %f681;
	st.local.v4.f32 	[%rd3], {%f682, %f683, %f684, %f685};
	ld.local.v4.f32 	{%f686, %f687, %f688, %f689}, [%rd3+16];
	mul.f32 	%f690, %f675, %f686;
	mul.f32 	%f691, %f675, %f687;
	mul.f32 	%f692, %f675, %f688;
	mul.f32 	%f693, %f675, %f689;
	st.local.v4.f32 	[%rd3+16], {%f690, %f691, %f692, %f693};
	ld.local.v4.f32 	{%f694, %f695, %f696, %f697}, [%rd3+32];
	mul.f32 	%f698, %f675, %f694;
	mul.f32 	%f699, %f675, %f695;
	mul.f32 	%f700, %f675, %f696;
	mul.f32 	%f701, %f675, %f697;
	st.local.v4.f32 	[%rd3+32], {%f698, %f699, %f700, %f701};
	ld.local.v4.f32 	{%f702, %f703, %f704, %f705}, [%rd3+48];
	mul.f32 	%f706, %f675, %f702;
	mul.f32 	%f707, %f675, %f703;
	mul.f32 	%f708, %f675, %f704;
	mul.f32 	%f709, %f675, %f705;
	st.local.v4.f32 	[%rd3+48], {%f706, %f707, %f708, %f709};
	ld.local.v4.f32 	{%f710, %f711, %f712, %f713}, [%rd3+64];
	mul.f32 	%f714, %f675, %f710;
	mul.f32 	%f715, %f675, %f711;
	mul.f32 	%f716, %f675, %f712;
	mul.f32 	%f717, %f675, %f713;
	st.local.v4.f32 	[%rd3+64], {%f714, %f715, %f716, %f717};
	ld.local.v4.f32 	{%f718, %f719, %f720, %f721}, [%rd3+80];
	mul.f32 	%f722, %f675, %f718;
	mul.f32 	%f723, %f675, %f719;
	mul.f32 	%f724, %f675, %f720;
	mul.f32 	%f725, %f675, %f721;
	st.local.v4.f32 	[%rd3+80], {%f722, %f723, %f724, %f725};
	ld.local.v4.f32 	{%f726, %f727, %f728, %f729}, [%rd3+96];
	mul.f32 	%f730, %f675, %f726;
	mul.f32 	%f731, %f675, %f727;
	mul.f32 	%f732, %f675, %f728;
	mul.f32 	%f733, %f675, %f729;
	st.local.v4.f32 	[%rd3+96], {%f730, %f731, %f732, %f733};
	ld.local.v4.f32 	{%f734, %f735, %f736, %f737}, [%rd3+112];
	mul.f32 	%f738, %f675, %f734;
	mul.f32 	%f739, %f675, %f735;
	mul.f32 	%f740, %f675, %f736;
	mul.f32 	%f741, %f675, %f737;
	st.local.v4.f32 	[%rd3+112], {%f738, %f739, %f740, %f741};
	ld.local.v4.f32 	{%f742, %f743, %f744, %f745}, [%rd3+128];
	mul.f32 	%f746, %f675, %f742;
	mul.f32 	%f747, %f675, %f743;
	mul.f32 	%f748, %f675, %f744;
	mul.f32 	%f749, %f675, %f745;
	st.local.v4.f32 	[%rd3+128], {%f746, %f747, %f748, %f749};
	ld.local.v4.f32 	{%f750, %f751, %f752, %f753}, [%rd3+144];
	mul.f32 	%f754, %f675, %f750;
	mul.f32 	%f755, %f675, %f751;
	mul.f32 	%f756, %f675, %f752;
	mul.f32 	%f757, %f675, %f753;
	st.local.v4.f32 	[%rd3+144], {%f754, %f755, %f756, %f757};
	ld.local.v4.f32 	{%f758, %f759, %f760, %f761}, [%rd3+160];
	mul.f32 	%f762, %f675, %f758;
	mul.f32 	%f763, %f675, %f759;
	mul.f32 	%f764, %f675, %f760;
	mul.f32 	%f765, %f675, %f761;
	st.local.v4.f32 	[%rd3+160], {%f762, %f763, %f764, %f765};
	ld.local.v4.f32 	{%f766, %f767, %f768, %f769}, [%rd3+176];
	mul.f32 	%f770, %f675, %f766;
	mul.f32 	%f771, %f675, %f767;
	mul.f32 	%f772, %f675, %f768;
	mul.f32 	%f773, %f675, %f769;
	st.local.v4.f32 	[%rd3+176], {%f770, %f771, %f772, %f773};
	ld.local.v4.f32 	{%f774, %f775, %f776, %f777}, [%rd3+192];
	mul.f32 	%f778, %f675, %f774;
	mul.f32 	%f779, %f675, %f775;
	mul.f32 	%f780, %f675, %f776;
	mul.f32 	%f781, %f675, %f777;
	st.local.v4.f32 	[%rd3+192], {%f778, %f779, %f780, %f781};
	ld.local.v4.f32 	{%f782, %f783, %f784, %f785}, [%rd3+208];
	mul.f32 	%f786, %f675, %f782;
	mul.f32 	%f787, %f675, %f783;
	mul.f32 	%f788, %f675, %f784;
	mul.f32 	%f789, %f675, %f785;
	st.local.v4.f32 	[%rd3+208], {%f786, %f787, %f788, %f789};
	ld.local.v4.f32 	{%f790, %f791, %f792, %f793}, [%rd3+224];
	mul.f32 	%f794, %f675, %f790;
	mul.f32 	%f795, %f675, %f791;
	mul.f32 	%f796, %f675, %f792;
	mul.f32 	%f797, %f675, %f793;
	st.local.v4.f32 	[%rd3+224], {%f794, %f795, %f796, %f797};
	ld.local.v4.f32 	{%f798, %f799, %f800, %f801}, [%rd3+240];
	mul.f32 	%f802, %f675, %f798;
	mul.f32 	%f803, %f675, %f799;
	mul.f32 	%f804, %f675, %f800;
	mul.f32 	%f805, %f675, %f801;
	st.local.v4.f32 	[%rd3+240], {%f802, %f803, %f804, %f805};
	mov.f32 	%f1607, %f1570;
$L__BB0_241:
	setp.ge.s32 	%p201, %r14, %r3;
	@%p201 bra 	$L__BB0_243;
	sub.f32 	%f806, %f1584, %f1581;
	fma.rn.f32 	%f807, %f806, 0f3BBB989D, 0f3F000000;
	cvt.sat.f32.f32 	%f808, %f807;
	mov.f32 	%f809, 0f4B400001;
	mov.f32 	%f810, 0f437C0000;
	fma.rm.f32 	%f811, %f808, %f810, %f809;
	add.f32 	%f812, %f811, 0fCB40007F;
	neg.f32 	%f813, %f812;
	fma.rn.f32 	%f814, %f806, 0f3FB8AA3B, %f813;
	fma.rn.f32 	%f815, %f806, 0f32A57060, %f814;
	mov.b32 	%r617, %f811;
	shl.b32 	%r618, %r617, 23;
	mov.b32 	%f816, %r618;
	ex2.approx.ftz.f32 	%f817, %f815;
	mul.f32 	%f818, %f817, %f816;
	ld.local.f32 	%f819, [%rd36+4];
	mul.f32 	%f820, %f819, %f818;
	st.local.f32 	[%rd36+4], %f820;
	ld.local.v4.f32 	{%f821, %f822, %f823, %f824}, [%rd3+256];
	mul.f32 	%f825, %f818, %f821;
	mul.f32 	%f826, %f818, %f822;
	mul.f32 	%f827, %f818, %f823;
	mul.f32 	%f828, %f818, %f824;
	st.local.v4.f32 	[%rd3+256], {%f825, %f826, %f827, %f828};
	ld.local.v4.f32 	{%f829, %f830, %f831, %f832}, [%rd3+272];
	mul.f32 	%f833, %f818, %f829;
	mul.f32 	%f834, %f818, %f830;
	mul.f32 	%f835, %f818, %f831;
	mul.f32 	%f836, %f818, %f832;
	st.local.v4.f32 	[%rd3+272], {%f833, %f834, %f835, %f836};
	ld.local.v4.f32 	{%f837, %f838, %f839, %f840}, [%rd3+288];
	mul.f32 	%f841, %f818, %f837;
	mul.f32 	%f842, %f818, %f838;
	mul.f32 	%f843, %f818, %f839;
	mul.f32 	%f844, %f818, %f840;
	st.local.v4.f32 	[%rd3+288], {%f841, %f842, %f843, %f844};
	ld.local.v4.f32 	{%f845, %f846, %f847, %f848}, [%rd3+304];
	mul.f32 	%f849, %f818, %f845;
	mul.f32 	%f850, %f818, %f846;
	mul.f32 	%f851, %f818, %f847;
	mul.f32 	%f852, %f818, %f848;
	st.local.v4.f32 	[%rd3+304], {%f849, %f850, %f851, %f852};
	ld.local.v4.f32 	{%f853, %f854, %f855, %f856}, [%rd3+320];
	mul.f32 	%f857, %f818, %f853;
	mul.f32 	%f858, %f818, %f854;
	mul.f32 	%f859, %f818, %f855;
	mul.f32 	%f860, %f818, %f856;
	st.local.v4.f32 	[%rd3+320], {%f857, %f858, %f859, %f860};
	ld.local.v4.f32 	{%f861, %f862, %f863, %f864}, [%rd3+336];
	mul.f32 	%f865, %f818, %f861;
	mul.f32 	%f866, %f818, %f862;
	mul.f32 	%f867, %f818, %f863;
	mul.f32 	%f868, %f818, %f864;
	st.local.v4.f32 	[%rd3+336], {%f865, %f866, %f867, %f868};
	ld.local.v4.f32 	{%f869, %f870, %f871, %f872}, [%rd3+352];
	mul.f32 	%f873, %f818, %f869;
	mul.f32 	%f874, %f818, %f870;
	mul.f32 	%f875, %f818, %f871;
	mul.f32 	%f876, %f818, %f872;
	st.local.v4.f32 	[%rd3+352], {%f873, %f874, %f875, %f876};
	ld.local.v4.f32 	{%f877, %f878, %f879, %f880}, [%rd3+368];
	mul.f32 	%f881, %f818, %f877;
	mul.f32 	%f882, %f818, %f878;
	mul.f32 	%f883, %f818, %f879;
	mul.f32 	%f884, %f818, %f880;
	st.local.v4.f32 	[%rd3+368], {%f881, %f882, %f883, %f884};
	ld.local.v4.f32 	{%f885, %f886, %f887, %f888}, [%rd3+384];
	mul.f32 	%f889, %f818, %f885;
	mul.f32 	%f890, %f818, %f886;
	mul.f32 	%f891, %f818, %f887;
	mul.f32 	%f892, %f818, %f888;
	st.local.v4.f32 	[%rd3+384], {%f889, %f890, %f891, %f892};
	ld.local.v4.f32 	{%f893, %f894, %f895, %f896}, [%rd3+400];
	mul.f32 	%f897, %f818, %f893;
	mul.f32 	%f898, %f818, %f894;
	mul.f32 	%f899, %f818, %f895;
	mul.f32 	%f900, %f818, %f896;
	st.local.v4.f32 	[%rd3+400], {%f897, %f898, %f899, %f900};
	ld.local.v4.f32 	{%f901, %f902, %f903, %f904}, [%rd3+416];
	mul.f32 	%f905, %f818, %f901;
	mul.f32 	%f906, %f818, %f902;
	mul.f32 	%f907, %f818, %f903;
	mul.f32 	%f908, %f818, %f904;
	st.local.v4.f32 	[%rd3+416], {%f905, %f906, %f907, %f908};
	ld.local.v4.f32 	{%f909, %f910, %f911, %f912}, [%rd3+432];
	mul.f32 	%f913, %f818, %f909;
	mul.f32 	%f914, %f818, %f910;
	mul.f32 	%f915, %f818, %f911;
	mul.f32 	%f916, %f818, %f912;
	st.local.v4.f32 	[%rd3+432], {%f913, %f914, %f915, %f916};
	ld.local.v4.f32 	{%f917, %f918, %f919, %f920}, [%rd3+448];
	mul.f32 	%f921, %f818, %f917;
	mul.f32 	%f922, %f818, %f918;
	mul.f32 	%f923, %f818, %f919;
	mul.f32 	%f924, %f818, %f920;
	st.local.v4.f32 	[%rd3+448], {%f921, %f922, %f923, %f924};
	ld.local.v4.f32 	{%f925, %f926, %f927, %f928}, [%rd3+464];
	mul.f32 	%f929, %f818, %f925;
	mul.f32 	%f930, %f818, %f926;
	mul.f32 	%f931, %f818, %f927;
	mul.f32 	%f932, %f818, %f928;
	st.local.v4.f32 	[%rd3+464], {%f929, %f930, %f931, %f932};
	ld.local.v4.f32 	{%f933, %f934, %f935, %f936}, [%rd3+480];
	mul.f32 	%f937, %f818, %f933;
	mul.f32 	%f938, %f818, %f934;
	mul.f32 	%f939, %f818, %f935;
	mul.f32 	%f940, %f818, %f936;
	st.local.v4.f32 	[%rd3+480], {%f937, %f938, %f939, %f940};
	ld.local.v4.f32 	{%f941, %f942, %f943, %f944}, [%rd3+496];
	mul.f32 	%f945, %f818, %f941;
	mul.f32 	%f946, %f818, %f942;
	mul.f32 	%f947, %f818, %f943;
	mul.f32 	%f948, %f818, %f944;
	st.local.v4.f32 	[%rd3+496], {%f945, %f946, %f947, %f948};
	mov.f32 	%f1608, %f1581;
$L__BB0_243:
	setp.ge.s32 	%p202, %r15, %r3;
	@%p202 bra 	$L__BB0_245;
	sub.f32 	%f949, %f1595, %f1592;
	fma.rn.f32 	%f950, %f949, 0f3BBB989D, 0f3F000000;
	cvt.sat.f32.f32 	%f951, %f950;
	mov.f32 	%f952, 0f4B400001;
	mov.f32 	%f953, 0f437C0000;
	fma.rm.f32 	%f954, %f951, %f953, %f952;
	add.f32 	%f955, %f954, 0fCB40007F;
	neg.f32 	%f956, %f955;
	fma.rn.f32 	%f957, %f949, 0f3FB8AA3B, %f956;
	fma.rn.f32 	%f958, %f949, 0f32A57060, %f957;
	mov.b32 	%r619, %f954;
	shl.b32 	%r620, %r619, 23;
	mov.b32 	%f959, %r620;
	ex2.approx.ftz.f32 	%f960, %f958;
	mul.f32 	%f961, %f960, %f959;
	ld.local.f32 	%f962, [%rd36+8];
	mul.f32 	%f963, %f962, %f961;
	st.local.f32 	[%rd36+8], %f963;
	ld.local.v4.f32 	{%f964, %f965, %f966, %f967}, [%rd3+512];
	mul.f32 	%f968, %f961, %f964;
	mul.f32 	%f969, %f961, %f965;
	mul.f32 	%f970, %f961, %f966;
	mul.f32 	%f971, %f961, %f967;
	st.local.v4.f32 	[%rd3+512], {%f968, %f969, %f970, %f971};
	ld.local.v4.f32 	{%f972, %f973, %f974, %f975}, [%rd3+528];
	mul.f32 	%f976, %f961, %f972;
	mul.f32 	%f977, %f961, %f973;
	mul.f32 	%f978, %f961, %f974;
	mul.f32 	%f979, %f961, %f975;
	st.local.v4.f32 	[%rd3+528], {%f976, %f977, %f978, %f979};
	ld.local.v4.f32 	{%f980, %f981, %f982, %f983}, [%rd3+544];
	mul.f32 	%f984, %f961, %f980;
	mul.f32 	%f985, %f961, %f981;
	mul.f32 	%f986, %f961, %f982;
	mul.f32 	%f987, %f961, %f983;
	st.local.v4.f32 	[%rd3+544], {%f984, %f985, %f986, %f987};
	ld.local.v4.f32 	{%f988, %f989, %f990, %f991}, [%rd3+560];
	mul.f32 	%f992, %f961, %f988;
	mul.f32 	%f993, %f961, %f989;
	mul.f32 	%f994, %f961, %f990;
	mul.f32 	%f995, %f961, %f991;
	st.local.v4.f32 	[%rd3+560], {%f992, %f993, %f994, %f995};
	ld.local.v4.f32 	{%f996, %f997, %f998, %f999}, [%rd3+576];
	mul.f32 	%f1000, %f961, %f996;
	mul.f32 	%f1001, %f961, %f997;
	mul.f32 	%f1002, %f961, %f998;
	mul.f32 	%f1003, %f961, %f999;
	st.local.v4.f32 	[%rd3+576], {%f1000, %f1001, %f1002, %f1003};
	ld.local.v4.f32 	{%f1004, %f1005, %f1006, %f1007}, [%rd3+592];
	mul.f32 	%f1008, %f961, %f1004;
	mul.f32 	%f1009, %f961, %f1005;
	mul.f32 	%f1010, %f961, %f1006;
	mul.f32 	%f1011, %f961, %f1007;
	st.local.v4.f32 	[%rd3+592], {%f1008, %f1009, %f1010, %f1011};
	ld.local.v4.f32 	{%f1012, %f1013, %f1014, %f1015}, [%rd3+608];
	mul.f32 	%f1016, %f961, %f1012;
	mul.f32 	%f1017, %f961, %f1013;
	mul.f32 	%f1018, %f961, %f1014;
	mul.f32 	%f1019, %f961, %f1015;
	st.local.v4.f32 	[%rd3+608], {%f1016, %f1017, %f1018, %f1019};
	ld.local.v4.f32 	{%f1020, %f1021, %f1022, %f1023}, [%rd3+624];
	mul.f32 	%f1024, %f961, %f1020;
	mul.f32 	%f1025, %f961, %f1021;
	mul.f32 	%f1026, %f961, %f1022;
	mul.f32 	%f1027, %f961, %f1023;
	st.local.v4.f32 	[%rd3+624], {%f1024, %f1025, %f1026, %f1027};
	ld.local.v4.f32 	{%f1028, %f1029, %f1030, %f1031}, [%rd3+640];
	mul.f32 	%f1032, %f961, %f1028;
	mul.f32 	%f1033, %f961, %f1029;
	mul.f32 	%f1034, %f961, %f1030;
	mul.f32 	%f1035, %f961, %f1031;
	st.local.v4.f32 	[%rd3+640], {%f1032, %f1033, %f1034, %f1035};
	ld.local.v4.f32 	{%f1036, %f1037, %f1038, %f1039}, [%rd3+656];
	mul.f32 	%f1040, %f961, %f1036;
	mul.f32 	%f1041, %f961, %f1037;
	mul.f32 	%f1042, %f961, %f1038;
	mul.f32 	%f1043, %f961, %f1039;
	st.local.v4.f32 	[%rd3+656], {%f1040, %f1041, %f1042, %f1043};
	ld.local.v4.f32 	{%f1044, %f1045, %f1046, %f1047}, [%rd3+672];
	mul.f32 	%f1048, %f961, %f1044;
	mul.f32 	%f1049, %f961, %f1045;
	mul.f32 	%f1050, %f961, %f1046;
	mul.f32 	%f1051, %f961, %f1047;
	st.local.v4.f32 	[%rd3+672], {%f1048, %f1049, %f1050, %f1051};
	ld.local.v4.f32 	{%f1052, %f1053, %f1054, %f1055}, [%rd3+688];
	mul.f32 	%f1056, %f961, %f1052;
	mul.f32 	%f1057, %f961, %f1053;
	mul.f32 	%f1058, %f961, %f1054;
	mul.f32 	%f1059, %f961, %f1055;
	st.local.v4.f32 	[%rd3+688], {%f1056, %f1057, %f1058, %f1059};
	ld.local.v4.f32 	{%f1060, %f1061, %f1062, %f1063}, [%rd3+704];
	mul.f32 	%f1064, %f961, %f1060;
	mul.f32 	%f1065, %f961, %f1061;
	mul.f32 	%f1066, %f961, %f1062;
	mul.f32 	%f1067, %f961, %f1063;
	st.local.v4.f32 	[%rd3+704], {%f1064, %f1065, %f1066, %f1067};
	ld.local.v4.f32 	{%f1068, %f1069, %f1070, %f1071}, [%rd3+720];
	mul.f32 	%f1072, %f961, %f1068;
	mul.f32 	%f1073, %f961, %f1069;
	mul.f32 	%f1074, %f961, %f1070;
	mul.f32 	%f1075, %f961, %f1071;
	st.local.v4.f32 	[%rd3+720], {%f1072, %f1073, %f1074, %f1075};
	ld.local.v4.f32 	{%f1076, %f1077, %f1078, %f1079}, [%rd3+736];
	mul.f32 	%f1080, %f961, %f1076;
	mul.f32 	%f1081, %f961, %f1077;
	mul.f32 	%f1082, %f961, %f1078;
	mul.f32 	%f1083, %f961, %f1079;
	st.local.v4.f32 	[%rd3+736], {%f1080, %f1081, %f1082, %f1083};
	ld.local.v4.f32 	{%f1084, %f1085, %f1086, %f1087}, [%rd3+752];
	mul.f32 	%f1088, %f961, %f1084;
	mul.f32 	%f1089, %f961, %f1085;
	mul.f32 	%f1090, %f961, %f1086;
	mul.f32 	%f1091, %f961, %f1087;
	st.local.v4.f32 	[%rd3+752], {%f1088, %f1089, %f1090, %f1091};
	mov.f32 	%f1609, %f1592;
$L__BB0_245:
	setp.ge.s32 	%p203, %r16, %r3;
	@%p203 bra 	$L__BB0_247;
	sub.f32 	%f1092, %f1606, %f1603;
	fma.rn.f32 	%f1093, %f1092, 0f3BBB989D, 0f3F000000;
	cvt.sat.f32.f32 	%f1094, %f1093;
	mov.f32 	%f1095, 0f4B400001;
	mov.f32 	%f1096, 0f437C0000;
	fma.rm.f32 	%f1097, %f1094, %f1096, %f1095;
	add.f32 	%f1098, %f1097, 0fCB40007F;
	neg.f32 	%f1099, %f1098;
	fma.rn.f32 	%f1100, %f1092, 0f3FB8AA3B, %f1099;
	fma.rn.f32 	%f1101, %f1092, 0f32A57060, %f1100;
	mov.b32 	%r621, %f1097;
	shl.b32 	%r622, %r621, 23;
	mov.b32 	%f1102, %r622;
	ex2.approx.ftz.f32 	%f1103, %f1101;
	mul.f32 	%f1104, %f1103, %f1102;
	ld.local.f32 	%f1105, [%rd36+12];
	mul.f32 	%f1106, %f1105, %f1104;
	st.local.f32 	[%rd36+12], %f1106;
	ld.local.v4.f32 	{%f1107, %f1108, %f1109, %f1110}, [%rd3+768];
	mul.f32 	%f1111, %f1104, %f1107;
	mul.f32 	%f1112, %f1104, %f1108;
	mul.f32 	%f1113, %f1104, %f1109;
	mul.f32 	%f1114, %f1104, %f1110;
	st.local.v4.f32 	[%rd3+768], {%f1111, %f1112, %f1113, %f1114};
	ld.local.v4.f32 	{%f1115, %f1116, %f1117, %f1118}, [%rd3+784];
	mul.f32 	%f1119, %f1104, %f1115;
	mul.f32 	%f1120, %f1104, %f1116;
	mul.f32 	%f1121, %f1104, %f1117;
	mul.f32 	%f1122, %f1104, %f1118;
	st.local.v4.f32 	[%rd3+784], {%f1119, %f1120, %f1121, %f1122};
	ld.local.v4.f32 	{%f1123, %f1124, %f1125, %f1126}, [%rd3+800];
	mul.f32 	%f1127, %f1104, %f1123;
	mul.f32 	%f1128, %f1104, %f1124;
	mul.f32 	%f1129, %f1104, %f1125;
	mul.f32 	%f1130, %f1104, %f1126;
	st.local.v4.f32 	[%rd3+800], {%f1127, %f1128, %f1129, %f1130};
	ld.local.v4.f32 	{%f1131, %f1132, %f1133, %f1134}, [%rd3+816];
	mul.f32 	%f1135, %f1104, %f1131;
	mul.f32 	%f1136, %f1104, %f1132;
	mul.f32 	%f1137, %f1104, %f1133;
	mul.f32 	%f1138, %f1104, %f1134;
	st.local.v4.f32 	[%rd3+816], {%f1135, %f1136, %f1137, %f1138};
	ld.local.v4.f32 	{%f1139, %f1140, %f1141, %f1142}, [%rd3+832];
	mul.f32 	%f1143, %f1104, %f1139;
	mul.f32 	%f1144, %f1104, %f1140;
	mul.f32 	%f1145, %f1104, %f1141;
	mul.f32 	%f1146, %f1104, %f1142;
	st.local.v4.f32 	[%rd3+832], {%f1143, %f1144, %f1145, %f1146};
	ld.local.v4.f32 	{%f1147, %f1148, %f1149, %f1150}, [%rd3+848];
	mul.f32 	%f1151, %f1104, %f1147;
	mul.f32 	%f1152, %f1104, %f1148;
	mul.f32 	%f1153, %f1104, %f1149;
	mul.f32 	%f1154, %f1104, %f1150;
	st.local.v4.f32 	[%rd3+848], {%f1151, %f1152, %f1153, %f1154};
	ld.local.v4.f32 	{%f1155, %f1156, %f1157, %f1158}, [%rd3+864];
	mul.f32 	%f1159, %f1104, %f1155;
	mul.f32 	%f1160, %f1104, %f1156;
	mul.f32 	%f1161, %f1104, %f1157;
	mul.f32 	%f1162, %f1104, %f1158;
	st.local.v4.f32 	[%rd3+864], {%f1159, %f1160, %f1161, %f1162};
	ld.local.v4.f32 	{%f1163, %f1164, %f1165, %f1166}, [%rd3+880];
	mul.f32 	%f1167, %f1104, %f1163;
	mul.f32 	%f1168, %f1104, %f1164;
	mul.f32 	%f1169, %f1104, %f1165;
	mul.f32 	%f1170, %f1104, %f1166;
	st.local.v4.f32 	[%rd3+880], {%f1167, %f1168, %f1169, %f1170};
	ld.local.v4.f32 	{%f1171, %f1172, %f1173, %f1174}, [%rd3+896];
	mul.f32 	%f1175, %f1104, %f1171;
	mul.f32 	%f1176, %f1104, %f1172;
	mul.f32 	%f1177, %f1104, %f1173;
	mul.f32 	%f1178, %f1104, %f1174;
	st.local.v4.f32 	[%rd3+896], {%f1175, %f1176, %f1177, %f1178};
	ld.local.v4.f32 	{%f1179, %f1180, %f1181, %f1182}, [%rd3+912];
	mul.f32 	%f1183, %f1104, %f1179;
	mul.f32 	%f1184, %f1104, %f1180;
	mul.f32 	%f1185, %f1104, %f1181;
	mul.f32 	%f1186, %f1104, %f1182;
	st.local.v4.f32 	[%rd3+912], {%f1183, %f1184, %f1185, %f1186};
	ld.local.v4.f32 	{%f1187, %f1188, %f1189, %f1190}, [%rd3+928];
	mul.f32 	%f1191, %f1104, %f1187;
	mul.f32 	%f1192, %f1104, %f1188;
	mul.f32 	%f1193, %f1104, %f1189;
	mul.f32 	%f1194, %f1104, %f1190;
	st.local.v4.f32 	[%rd3+928], {%f1191, %f1192, %f1193, %f1194};
	ld.local.v4.f32 	{%f1195, %f1196, %f1197, %f1198}, [%rd3+944];
	mul.f32 	%f1199, %f1104, %f1195;
	mul.f32 	%f1200, %f1104, %f1196;
	mul.f32 	%f1201, %f1104, %f1197;
	mul.f32 	%f1202, %f1104, %f1198;
	st.local.v4.f32 	[%rd3+944], {%f1199, %f1200, %f1201, %f1202};
	ld.local.v4.f32 	{%f1203, %f1204, %f1205, %f1206}, [%rd3+960];
	mul.f32 	%f1207, %f1104, %f1203;
	mul.f32 	%f1208, %f1104, %f1204;
	mul.f32 	%f1209, %f1104, %f1205;
	mul.f32 	%f1210, %f1104, %f1206;
	st.local.v4.f32 	[%rd3+960], {%f1207, %f1208, %f1209, %f1210};
	ld.local.v4.f32 	{%f1211, %f1212, %f1213, %f1214}, [%rd3+976];
	mul.f32 	%f1215, %f1104, %f1211;
	mul.f32 	%f1216, %f1104, %f1212;
	mul.f32 	%f1217, %f1104, %f1213;
	mul.f32 	%f1218, %f1104, %f1214;
	st.local.v4.f32 	[%rd3+976], {%f1215, %f1216, %f1217, %f1218};
	ld.local.v4.f32 	{%f1219, %f1220, %f1221, %f1222}, [%rd3+992];
	mul.f32 	%f1223, %f1104, %f1219;
	mul.f32 	%f1224, %f1104, %f1220;
	mul.f32 	%f1225, %f1104, %f1221;
	mul.f32 	%f1226, %f1104, %f1222;
	st.local.v4.f32 	[%rd3+992], {%f1223, %f1224, %f1225, %f1226};
	ld.local.v4.f32 	{%f1227, %f1228, %f1229, %f1230}, [%rd3+1008];
	mul.f32 	%f1231, %f1104, %f1227;
	mul.f32 	%f1232, %f1104, %f1228;
	mul.f32 	%f1233, %f1104, %f1229;
	mul.f32 	%f1234, %f1104, %f1230;
	st.local.v4.f32 	[%rd3+1008], {%f1231, %f1232, %f1233, %f1234};
	mov.f32 	%f1610, %f1603;
$L__BB0_247:
	setp.ge.s32 	%p204, %r6, %r83;
	bar.sync 	0;
	mov.u32 	%r813, %r6;
	@%p204 bra 	$L__BB0_248;
	bra.uni 	$L__BB0_432;
$L__BB0_248:
	setp.ge.s32 	%p206, %r816, %r25;
	@%p206 bra 	$L__BB0_270;
	setp.lt.u32 	%p207, %r84, 192;
	@%p207 bra 	$L__BB0_260;
	and.b32  	%r183, %r85, 134217724;
	mov.b32 	%r817, 0;
$L__BB0_251:
	.pragma "nounroll";
	div.s32 	%r195, %r816, %r24;
	setp.gt.s32 	%p208, %r195, 31;
	@%p208 bra 	$L__BB0_253;
	shl.b32 	%r635, %r195, 8;
	mov.u32 	%r636, _ZZ22flash_attention_kernelPfS_S_S_iiiE10value_tile;
	add.s32 	%r637, %r636, %r635;
	rem.s32 	%r638, %r816, %r24;
	shl.b32 	%r639, %r638, 2;
	add.s32 	%r640, %r637, %r639;
	mov.b32 	%r641, 0;
	st.shared.u32 	[%r640], %r641;
$L__BB0_253:
	add.s32 	%r196, %r816, 64;
	div.s32 	%r197, %r196, %r24;
	setp.gt.s32 	%p209, %r197, 31;
	@%p209 bra 	$L__BB0_255;
	shl.b32 	%r642, %r197, 8;
	mov.u32 	%r643, _ZZ22flash_attention_kernelPfS_S_S_iiiE10value_tile;
	add.s32 	%r644, %r643, %r642;
	rem.s32 	%r645, %r196, %r24;
	shl.b32 	%r646, %r645, 2;
	add.s32 	%r647, %r644, %r646;
	mov.b32 	%r648, 0;
	st.shared.u32 	[%r647], %r648;
$L__BB0_255:
	add.s32 	%r198, %r816, 128;
	div.s32 	%r199, %r198, %r24;
	setp.gt.s32 	%p210, %r199, 31;
	@%p210 bra 	$L__BB0_257;
	shl.b32 	%r649, %r199, 8;
	mov.u32 	%r650, _ZZ22flash_attention_kernelPfS_S_S_iiiE10value_tile;
	add.s32 	%r651, %r650, %r649;
	rem.s32 	%r652, %r198, %r24;
	shl.b32 	%r653, %r652, 2;
	add.s32 	%r654, %r651, %r653;
	mov.b32 	%r655, 0;
	st.shared.u32 	[%r654], %r655;
$L__BB0_257:
	add.s32 	%r200, %r816, 192;
	div.s32 	%r201, %r200, %r24;
	setp.gt.s32 	%p211, %r201, 31;
	@%p211 bra 	$L__BB0_259;
	shl.b32 	%r656, %r201, 8;
	mov.u32 	%r657, _ZZ22flash_attention_kernelPfS_S_S_iiiE10value_tile;
	add.s32 	%r658, %r657, %r656;
	rem.s32 	%r659, %r200, %r24;
	shl.b32 	%r660, %r659, 2;
	add.s32 	%r661, %r658, %r660;
	mov.b32 	%r662, 0;
	st.shared.u32 	[%r661], %r662;
$L__BB0_259:
	add.s32 	%r816, %r816, 256;
	add.s32 	%r817, %r817, 4;
	setp.eq.s32 	%p212, %r817, %r183;
	@%p212 bra 	$L__BB0_260;
	bra.uni 	$L__BB0_251;
$L__BB0_260:
	and.b32  	%r663, %r85, 3;
	setp.eq.s32 	%p213, %r663, 0;
	@%p213 bra 	$L__BB0_270;
	and.b32  	%r664, %r84, 192;
	setp.eq.s32 	%p214, %r664, 0;
	@%p214 bra 	$L__BB0_267;
	div.s32 	%r187, %r816, %r24;
	setp.gt.s32 	%p215, %r187, 31;
	@%p215 bra 	$L__BB0_264;
	shl.b32 	%r665, %r187, 8;
	mov.u32 	%r666, _ZZ22flash_attention_kernelPfS_S_S_iiiE10value_tile;
	add.s32 	%r667, %r666, %r665;
	rem.s32 	%r668, %r816, %r24;
	shl.b32 	%r669, %r668, 2;
	add.s32 	%r670, %r667, %r669;
	mov.b32 	%r671, 0;
	st.shared.u32 	[%r670], %r671;
$L__BB0_264:
	add.s32 	%r188, %r816, 64;
	div.s32 	%r189, %r188, %r24;
	setp.gt.s32 	%p216, %r189, 31;
	@%p216 bra 	$L__BB0_266;
	shl.b32 	%r672, %r189, 8;
	mov.u32 	%r673, _ZZ22flash_attention_kernelPfS_S_S_iiiE10value_tile;
	add.s32 	%r674, %r673, %r672;
	rem.s32 	%r675, %r188, %r24;
	shl.b32 	%r676, %r675, 2;
	add.s32 	%r677, %r674, %r676;
	mov.b32 	%r678, 0;
	st.shared.u32 	[%r677], %r678;
$L__BB0_266:
	add.s32 	%r816, %r816, 128;
$L__BB0_267:
	and.b32  	%r679, %r84, 64;
	setp.ne.s32 	%p217, %r679, 0;
	@%p217 bra 	$L__BB0_270;
	div.s32 	%r192, %r816, %r24;
	setp.gt.s32 	%p218, %r192, 31;
	@%p218 bra 	$L__BB0_270;
	shl.b32 	%r680, %r192, 8;
	mov.u32 	%r681, _ZZ22flash_attention_kernelPfS_S_S_iiiE10value_tile;
	add.s32 	%r682, %r681, %r680;
	rem.s32 	%r683, %r816, %r24;
	shl.b32 	%r684, %r683, 2;
	add.s32 	%r685, %r682, %r684;
	mov.b32 	%r686, 0;
	st.shared.u32 	[%r685], %r686;
$L__BB0_270:
	setp.ge.s32 	%p219, %r6, %r41;
	@%p219 bra 	$L__BB0_292;
	setp.lt.u32 	%p220, %r22, 192;
	mov.u32 	%r820, %r6;
	@%p220 bra 	$L__BB0_282;
	mov.b32 	%r819, 0;
	mov.u32 	%r820, %r6;
$L__BB0_273:
	.pragma "nounroll";
	div.s32 	%r688, %r820, %r77;
	mul.lo.s32 	%r689, %r688, %r77;
	sub.s32 	%r690, %r820, %r689;
	add.s32 	%r206, %r690, %r24;
	setp.gt.s32 	%p221, %r688, 31;
	setp.gt.s32 	%p222, %r206, 63;
	or.pred  	%p223, %p221, %p222;
	@%p223 bra 	$L__BB0_275;
	shl.b32 	%r691, %r688, 8;
	mov.u32 	%r692, _ZZ22flash_attention_kernelPfS_S_S_iiiE10value_tile;
	add.s32 	%r693, %r692, %r691;
	shl.b32 	%r694, %r206, 2;
	add.s32 	%r695, %r693, %r694;
	mov.b32 	%r696, 0;
	st.shared.u32 	[%r695], %r696;
$L__BB0_275:
	add.s32 	%r697, %r820, 64;
	div.s32 	%r209, %r697, %r77;
	mul.lo.s32 	%r698, %r209, %r77;
	sub.s32 	%r699, %r697, %r698;
	add.s32 	%r208, %r699, %r24;
	setp.gt.s32 	%p224, %r209, 31;
	setp.gt.s32 	%p225, %r208, 63;
	or.pred  	%p226, %p224, %p225;
	@%p226 bra 	$L__BB0_277;
	shl.b32 	%r701, %r209, 8;
	mov.u32 	%r702, _ZZ22flash_attention_kernelPfS_S_S_iiiE10value_tile;
	add.s32 	%r703, %r702, %r701;
	shl.b32 	%r704, %r208, 2;
	add.s32 	%r705, %r703, %r704;
	mov.b32 	%r706, 0;
	st.shared.u32 	[%r705], %r706;
$L__BB0_277:
	add.s32 	%r707, %r820, 128;
	div.s32 	%r708, %r707, %r77;
	mul.lo.s32 	%r709, %r708, %r77;
	sub.s32 	%r710, %r707, %r709;
	add.s32 	%r210, %r710, %r24;
	setp.gt.s32 	%p227, %r708, 31;
	setp.gt.s32 	%p228, %r210, 63;
	or.pred  	%p229, %p227, %p228;
	@%p229 bra 	$L__BB0_279;
	shl.b32 	%r711, %r708, 8;
	mov.u32 	%r712, _ZZ22flash_attention_kernelPfS_S_S_iiiE10value_tile;
	add.s32 	%r713, %r712, %r711;
	shl.b32 	%r714, %r210, 2;
	add.s32 	%r715, %r713, %r714;
	mov.b32 	%r716, 0;
	st.shared.u32 	[%r715], %r716;
$L__BB0_279:
	add.s32 	%r717, %r820, 192;
	div.s32 	%r718, %r717, %r77;
	mul.lo.s32 	%r719, %r718, %r77;
	sub.s32 	%r720, %r717, %r719;
	add.s32 	%r212, %r720, %r24;
	setp.gt.s32 	%p230, %r718, 31;
	setp.gt.s32 	%p231, %r212, 63;
	or.pred  	%p232, %p230, %p231;
	@%p232 bra 	$L__BB0_281;
	shl.b32 	%r721, %r718, 8;
	mov.u32 	%r722, _ZZ22flash_attention_kernelPfS_S_S_iiiE10value_tile;
	add.s32 	%r723, %r722, %r721;
	shl.b32 	%r724, %r212, 2;
	add.s32 	%r725, %r723, %r724;
	mov.b32 	%r726, 0;
	st.shared.u32 	[%r725], %r726;
$L__BB0_281:
	add.s32 	%r820, %r820, 256;
	add.s32 	%r819, %r819, 4;
	setp.ne.s32 	%p233, %r819, %r78;
	@%p233 bra 	$L__BB0_273;
$L__BB0_282:
	setp.eq.s32 	%p234, %r100, 0;
	@%p234 bra 	$L__BB0_292;
	setp.eq.s32 	%p235, %r102, 0;
	@%p235 bra 	$L__BB0_289;
	div.s32 	%r727, %r820, %r77;
	mul.lo.s32 	%r728, %r727, %r77;
	sub.s32 	%r729, %r820, %r728;
	add.s32 	%r217, %r729, %r24;
	setp.gt.s32 	%p236, %r727, 31;
	setp.gt.s32 	%p237, %r217, 63;
	or.pred  	%p238, %p236, %p237;
	@%p238 bra 	$L__BB0_286;
	shl.b32 	%r730, %r727, 8;
	mov.u32 	%r731, _ZZ22flash_attention_kernelPfS_S_S_iiiE10value_tile;
	add.s32 	%r732, %r731, %r730;
	shl.b32 	%r733, %r217, 2;
	add.s32 	%r734, %r732, %r733;
	mov.b32 	%r735, 0;
	st.shared.u32 	[%r734], %r735;
$L__BB0_286:
	add.s32 	%r736, %r820, 64;
	div.s32 	%r220, %r736, %r77;
	mul.lo.s32 	%r737, %r220, %r77;
	sub.s32 	%r738, %r736, %r737;
	add.s32 	%r219, %r738, %r24;
	setp.gt.s32 	%p239, %r220, 31;
	setp.gt.s32 	%p240, %r219, 63;
	or.pred  	%p241, %p239, %p240;
	@%p241 bra 	$L__BB0_288;
	shl.b32 	%r740, %r220, 8;
	mov.u32 	%r741, _ZZ22flash_attention_kernelPfS_S_S_iiiE10value_tile;
	add.s32 	%r742, %r741, %r740;
	shl.b32 	%r743, %r219, 2;
	add.s32 	%r744, %r742, %r743;
	mov.b32 	%r745, 0;
	st.shared.u32 	[%r744], %r745;
$L__BB0_288:
	add.s32 	%r820, %r820, 128;
$L__BB0_289:
	setp.ne.s32 	%p242, %r101, 0;
	@%p242 bra 	$L__BB0_292;
	div.s32 	%r746, %r820, %r77;
	mul.lo.s32 	%r747, %r746, %r77;
	sub.s32 	%r748, %r820, %r747;
	add.s32 	%r223, %r748, %r24;
	setp.gt.s32 	%p243, %r746, 31;
	setp.gt.s32 	%p244, %r223, 63;
	or.pred  	%p245, %p243, %p244;
	@%p245 bra 	$L__BB0_292;
	shl.b32 	%r749, %r746, 8;
	mov.u32 	%r750, _ZZ22flash_attention_kernelPfS_S_S_iiiE10value_tile;
	add.s32 	%r751, %r750, %r749;
	shl.b32 	%r752, %r223, 2;
	add.s32 	%r753, %r751, %r752;
	mov.b32 	%r754, 0;
	st.shared.u32 	[%r753], %r754;
$L__BB0_292:
	bar.sync 	0;
	mov.b32 	%r822, 0;
$L__BB0_293:
	setp.lt.s32 	%p246, %r82, 1;
	add.s32 	%r756, %r822, %r8;
	setp.ge.s32 	%p247, %r756, %r3;
	or.pred  	%p248, %p247, %p246;
	@%p248 bra 	$L__BB0_297;
	mad.lo.s32 	%r226, %r822, 132, %r12;
	mul.wide.u32 	%rd29, %r822, 4;
	add.s64 	%rd30, %rd2, %rd29;
	ld.local.f32 	%f180, [%rd30];
	add.s64 	%rd8, %rd36, %rd29;
	shl.b32 	%r758, %r822, 6;
	ld.local.f32 	%f1675, [%rd8];
	mul.wide.u32 	%rd31, %r758, 4;
	add.s64 	%rd9, %rd3, %rd31;
	ld.local.v4.f32 	{%f1674, %f1673, %f1672, %f1671}, [%rd9];
	ld.local.v4.f32 	{%f1670, %f1669, %f1668, %f1667}, [%rd9+16];
	ld.local.v4.f32 	{%f1666, %f1665, %f1664, %f1663}, [%rd9+32];
	ld.local.v4.f32 	{%f1662, %f1661, %f1660, %f1659}, [%rd9+48];
	ld.local.v4.f32 	{%f1658, %f1657, %f1656, %f1655}, [%rd9+64];
	ld.local.v4.f32 	{%f1654, %f1653, %f1652, %f1651}, [%rd9+80];
	ld.local.v4.f32 	{%f1650, %f1649, %f1648, %f1647}, [%rd9+96];
	ld.local.v4.f32 	{%f1646, %f1645, %f1644, %f1643}, [%rd9+112];
	ld.local.v4.f32 	{%f1642, %f1641, %f1640, %f1639}, [%rd9+128];
	ld.local.v4.f32 	{%f1638, %f1637, %f1636, %f1635}, [%rd9+144];
	ld.local.v4.f32 	{%f1634, %f1633, %f1632, %f1631}, [%rd9+160];
	ld.local.v4.f32 	{%f1630, %f1629, %f1628, %f1627}, [%rd9+176];
	ld.local.v4.f32 	{%f1626, %f1625, %f1624, %f1623}, [%rd9+192];
	ld.local.v4.f32 	{%f1622, %f1621, %f1620, %f1619}, [%rd9+208];
	ld.local.v4.f32 	{%f1618, %f1617, %f1616, %f1615}, [%rd9+224];
	ld.local.v4.f32 	{%f1614, %f1613, %f1612, %f1611}, [%rd9+240];
	mov.b32 	%r823, 0;
$L__BB0_295:
	shl.b32 	%r759, %r823, 2;
	add.s32 	%r760, %r226, %r759;
	ld.shared.f32 	%f1236, [%r760];
	sub.f32 	%f1237, %f1236, %f180;
	fma.rn.f32 	%f1238, %f1237, 0f3BBB989D, 0f3F000000;
	cvt.sat.f32.f32 	%f1239, %f1238;
	mov.f32 	%f1240, 0f4B400001;
	mov.f32 	%f1241, 0f437C0000;
	fma.rm.f32 	%f1242, %f1239, %f1241, %f1240;
	add.f32 	%f1243, %f1242, 0fCB40007F;
	neg.f32 	%f1244, %f1243;
	fma.rn.f32 	%f1245, %f1237, 0f3FB8AA3B, %f1244;
	fma.rn.f32 	%f1246, %f1237, 0f32A57060, %f1245;
	mov.b32 	%r761, %f1242;
	shl.b32 	%r762, %r761, 23;
	mov.b32 	%f1247, %r762;
	ex2.approx.ftz.f32 	%f1248, %f1246;
	mul.f32 	%f1249, %f1248, %f1247;
	add.f32 	%f1675, %f1675, %f1249;
	shl.b32 	%r763, %r823, 8;
	mov.u32 	%r764, _ZZ22flash_attention_kernelPfS_S_S_iiiE10value_tile;
	add.s32 	%r765, %r764, %r763;
	ld.shared.f32 	%f1250, [%r765];
	fma.rn.f32 	%f1674, %f1249, %f1250, %f1674;
	ld.shared.f32 	%f1251, [%r765+4];
	fma.rn.f32 	%f1673, %f1249, %f1251, %f1673;
	ld.shared.f32 	%f1252, [%r765+8];
	fma.rn.f32 	%f1672, %f1249, %f1252, %f1672;
	ld.shared.f32 	%f1253, [%r765+12];
	fma.rn.f32 	%f1671, %f1249, %f1253, %f1671;
	ld.shared.f32 	%f1254, [%r765+16];
	fma.rn.f32 	%f1670, %f1249, %f1254, %f1670;
	ld.shared.f32 	%f1255, [%r765+20];
	fma.rn.f32 	%f1669, %f1249, %f1255, %f1669;
	ld.shared.f32 	%f1256, [%r765+24];
	fma.rn.f32 	%f1668, %f1249, %f1256, %f1668;
	ld.shared.f32 	%f1257, [%r765+28];
	fma.rn.f32 	%f1667, %f1249, %f1257, %f1667;
	ld.shared.f32 	%f1258, [%r765+32];
	fma.rn.f32 	%f1666, %f1249, %f1258, %f1666;
	ld.shared.f32 	%f1259, [%r765+36];
	fma.rn.f32 	%f1665, %f1249, %f1259, %f1665;
	ld.shared.f32 	%f1260, [%r765+40];
	fma.rn.f32 	%f1664, %f1249, %f1260, %f1664;
	ld.shared.f32 	%f1261, [%r765+44];
	fma.rn.f32 	%f1663, %f1249, %f1261, %f1663;
	ld.shared.f32 	%f1262, [%r765+48];
	fma.rn.f32 	%f1662, %f1249, %f1262, %f1662;
	ld.shared.f32 	%f1263, [%r765+52];
	fma.rn.f32 	%f1661, %f1249, %f1263, %f1661;
	ld.shared.f32 	%f1264, [%r765+56];
	fma.rn.f32 	%f1660, %f1249, %f1264, %f1660;
	ld.shared.f32 	%f1265, [%r765+60];
	fma.rn.f32 	%f1659, %f1249, %f1265, %f1659;
	ld.shared.f32 	%f1266, [%r765+64];
	fma.rn.f32 	%f1658, %f1249, %f1266, %f1658;
	ld.shared.f32 	%f1267, [%r765+68];
	fma.rn.f32 	%f1657, %f1249, %f1267, %f1657;
	ld.shared.f32 	%f1268, [%r765+72];
	fma.rn.f32 	%f1656, %f1249, %f1268, %f1656;
	ld.shared.f32 	%f1269, [%r765+76];
	fma.rn.f32 	%f1655, %f1249, %f1269, %f1655;
	ld.shared.f32 	%f1270, [%r765+80];
	fma.rn.f32 	%f1654, %f1249, %f1270, %f1654;
	ld.shared.f32 	%f1271, [%r765+84];
	fma.rn.f32 	%f1653, %f1249, %f1271, %f1653;
	ld.shared.f32 	%f1272, [%r765+88];
	fma.rn.f32 	%f1652, %f1249, %f1272, %f1652;
	ld.shared.f32 	%f1273, [%r765+92];
	fma.rn.f32 	%f1651, %f1249, %f1273, %f1651;
	ld.shared.f32 	%f1274, [%r765+96];
	fma.rn.f32 	%f1650, %f1249, %f1274, %f1650;
	ld.shared.f32 	%f1275, [%r765+100];
	fma.rn.f32 	%f1649, %f1249, %f1275, %f1649;
	ld.shared.f32 	%f1276, [%r765+104];
	fma.rn.f32 	%f1648, %f1249, %f1276, %f1648;
	ld.shared.f32 	%f1277, [%r765+108];
	fma.rn.f32 	%f1647, %f1249, %f1277, %f1647;
	ld.shared.f32 	%f1278, [%r765+112];
	fma.rn.f32 	%f1646, %f1249, %f1278, %f1646;
	ld.shared.f32 	%f1279, [%r765+116];
	fma.rn.f32 	%f1645, %f1249, %f1279, %f1645;
	ld.shared.f32 	%f1280, [%r765+120];
	fma.rn.f32 	%f1644, %f1249, %f1280, %f1644;
	ld.shared.f32 	%f1281, [%r765+124];
	fma.rn.f32 	%f1643, %f1249, %f1281, %f1643;
	ld.shared.f32 	%f1282, [%r765+128];
	fma.rn.f32 	%f1642, %f1249, %f1282, %f1642;
	ld.shared.f32 	%f1283, [%r765+132];
	fma.rn.f32 	%f1641, %f1249, %f1283, %f1641;
	ld.shared.f32 	%f1284, [%r765+136];
	fma.rn.f32 	%f1640, %f1249, %f1284, %f1640;
	ld.shared.f32 	%f1285, [%r765+140];
	fma.rn.f32 	%f1639, %f1249, %f1285, %f1639;
	ld.shared.f32 	%f1286, [%r765+144];
	fma.rn.f32 	%f1638, %f1249, %f1286, %f1638;
	ld.shared.f32 	%f1287, [%r765+148];
	fma.rn.f32 	%f1637, %f1249, %f1287, %f1637;
	ld.shared.f32 	%f1288, [%r765+152];
	fma.rn.f32 	%f1636, %f1249, %f1288, %f1636;
	ld.shared.f32 	%f1289, [%r765+156];
	fma.rn.f32 	%f1635, %f1249, %f1289, %f1635;
	ld.shared.f32 	%f1290, [%r765+160];
	fma.rn.f32 	%f1634, %f1249, %f1290, %f1634;
	ld.shared.f32 	%f1291, [%r765+164];
	fma.rn.f32 	%f1633, %f1249, %f1291, %f1633;
	ld.shared.f32 	%f1292, [%r765+168];
	fma.rn.f32 	%f1632, %f1249, %f1292, %f1632;
	ld.shared.f32 	%f1293, [%r765+172];
	fma.rn.f32 	%f1631, %f1249, %f1293, %f1631;
	ld.shared.f32 	%f1294, [%r765+176];
	fma.rn.f32 	%f1630, %f1249, %f1294, %f1630;
	ld.shared.f32 	%f1295, [%r765+180];
	fma.rn.f32 	%f1629, %f1249, %f1295, %f1629;
	ld.shared.f32 	%f1296, [%r765+184];
	fma.rn.f32 	%f1628, %f1249, %f1296, %f1628;
	ld.shared.f32 	%f1297, [%r765+188];
	fma.rn.f32 	%f1627, %f1249, %f1297, %f1627;
	ld.shared.f32 	%f1298, [%r765+192];
	fma.rn.f32 	%f1626, %f1249, %f1298, %f1626;
	ld.shared.f32 	%f1299, [%r765+196];
	fma.rn.f32 	%f1625, %f1249, %f1299, %f1625;
	ld.shared.f32 	%f1300, [%r765+200];
	fma.rn.f32 	%f1624, %f1249, %f1300, %f1624;
	ld.shared.f32 	%f1301, [%r765+204];
	fma.rn.f32 	%f1623, %f1249, %f1301, %f1623;
	ld.shared.f32 	%f1302, [%r765+208];
	fma.rn.f32 	%f1622, %f1249, %f1302, %f1622;
	ld.shared.f32 	%f1303, [%r765+212];
	fma.rn.f32 	%f1621, %f1249, %f1303, %f1621;
	ld.shared.f32 	%f1304, [%r765+216];
	fma.rn.f32 	%f1620, %f1249, %f1304, %f1620;
	ld.shared.f32 	%f1305, [%r765+220];
	fma.rn.f32 	%f1619, %f1249, %f1305, %f1619;
	ld.shared.f32 	%f1306, [%r765+224];
	fma.rn.f32 	%f1618, %f1249, %f1306, %f1618;
	ld.shared.f32 	%f1307, [%r765+228];
	fma.rn.f32 	%f1617, %f1249, %f1307, %f1617;
	ld.shared.f32 	%f1308, [%r765+232];
	fma.rn.f32 	%f1616, %f1249, %f1308, %f1616;
	ld.shared.f32 	%f1309, [%r765+236];
	fma.rn.f32 	%f1615, %f1249, %f1309, %f1615;
	ld.shared.f32 	%f1310, [%r765+240];
	fma.rn.f32 	%f1614, %f1249, %f1310, %f1614;
	ld.shared.f32 	%f1311, [%r765+244];
	fma.rn.f32 	%f1613, %f1249, %f1311, %f1613;
	ld.shared.f32 	%f1312, [%r765+248];
	fma.rn.f32 	%f1612, %f1249, %f1312, %f1612;
	ld.shared.f32 	%f1313, [%r765+252];
	fma.rn.f32 	%f1611, %f1249, %f1313, %f1611;
	add.s32 	%r823, %r823, 1;
	setp.lt.s32 	%p249, %r823, %r82;
	@%p249 bra 	$L__BB0_295;
	st.local.v4.f32 	[%rd9], {%f1674, %f1673, %f1672, %f1671};
	st.local.v4.f32 	[%rd9+16], {%f1670, %f1669, %f1668, %f1667};
	st.local.v4.f32 	[%rd9+32], {%f1666, %f1665, %f1664, %f1663};
	st.local.v4.f32 	[%rd9+48], {%f1662, %f1661, %f1660, %f1659};
	st.local.v4.f32 	[%rd9+64], {%f1658, %f1657, %f1656, %f1655};
	st.local.v4.f32 	[%rd9+80], {%f1654, %f1653, %f1652, %f1651};
	st.local.v4.f32 	[%rd9+96], {%f1650, %f1649, %f1648, %f1647};
	st.local.v4.f32 	[%rd9+112], {%f1646, %f1645, %f1644, %f1643};
	st.local.v4.f32 	[%rd9+128], {%f1642, %f1641, %f1640, %f1639};
	st.local.v4.f32 	[%rd9+144], {%f1638, %f1637, %f1636, %f1635};
	st.local.v4.f32 	[%rd9+160], {%f1634, %f1633, %f1632, %f1631};
	st.local.v4.f32 	[%rd9+176], {%f1630, %f1629, %f1628, %f1627};
	st.local.v4.f32 	[%rd9+192], {%f1626, %f1625, %f1624, %f1623};
	st.local.v4.f32 	[%rd9+208], {%f1622, %f1621, %f1620, %f1619};
	st.local.v4.f32 	[%rd9+224], {%f1618, %f1617, %f1616, %f1615};
	st.local.v4.f32 	[%rd9+240], {%f1614, %f1613, %f1612, %f1611};
	st.local.f32 	[%rd8], %f1675;
$L__BB0_297:
	add.s32 	%r822, %r822, 1;
	setp.ne.s32 	%p250, %r822, 4;
	@%p250 bra 	$L__BB0_293;
	bar.sync 	0;
	add.s32 	%r786, %r786, 1;
	setp.ne.s32 	%p251, %r786, %r10;
	mov.f32 	%f1522, %f1610;
	mov.f32 	%f1523, %f1609;
	mov.f32 	%f1524, %f1608;
	mov.f32 	%f1525, %f1607;
	@%p251 bra 	$L__BB0_51;
$L__BB0_299:
	add.s32 	%r776, %r776, 1;
	add.s32 	%r766, %r239, 63;
	shr.u32 	%r767, %r766, 6;
	setp.eq.s32 	%p252, %r776, %r767;
	@%p252 bra 	$L__BB0_300;
	bra.uni 	$L__BB0_2;
$L__BB0_300:
	ld.param.u64 	%rd33, [_Z22flash_attention_kernelPfS_S_S_iii_param_0];
	mov.u32 	%r769, %tid.y;
	mov.u32 	%r770, %ntid.x;
	mov.u32 	%r771, %tid.x;
	mad.lo.s32 	%r772, %r769, %r770, %r771;
	shr.u32 	%r773, %r772, 1;
	and.b32  	%r824, %r773, 2147483644;
	add.s32 	%r774, %r1, %r2;
	add.s32 	%r775, %r774, %r824;
	mul.lo.s32 	%r825, %r239, %r775;
	cvta.to.global.u64 	%rd7, %rd33;
	mov.b32 	%r826, 0;
$L__BB0_301:
	setp.ge.s32 	%p253, %r824, %r3;
	@%p253 bra 	$L__BB0_430;
	setp.lt.s32 	%p254, %r239, 1;
	mul.wide.s32 	%rd32, %r825, 4;
	add.s64 	%rd12, %rd7, %rd32;
	@%p254 bra 	$L__BB0_304;
	ld.local.f32 	%f1314, [%rd35+-128];
	ld.local.f32 	%f1315, [%rd36];
	div.rn.f32 	%f1316, %f1314, %f1315;
	st.global.f32 	[%rd12], %f1316;
$L__BB0_304:
	setp.lt.s32 	%p255, %r239, 2;
	@%p255 bra 	$L__BB0_306;
	ld.local.f32 	%f1317, [%rd35+-124];
	ld.local.f32 	%f1318, [%rd36];
	div.rn.f32 	%f1319, %f1317, %f1318;
	st.global.f32 	[%rd12+4], %f1319;
$L__BB0_306:
	setp.lt.s32 	%p256, %r239, 3;
	@%p256 bra 	$L__BB0_308;
	ld.local.f32 	%f1320, [%rd35+-120];
	ld.local.f32 	%f1321, [%rd36];
	div.rn.f32 	%f1322, %f1320, %f1321;
	st.global.f32 	[%rd12+8], %f1322;
$L__BB0_308:
	setp.lt.s32 	%p257, %r239, 4;
	@%p257 bra 	$L__BB0_310;
	ld.local.f32 	%f1323, [%rd35+-116];
	ld.local.f32 	%f1324, [%rd36];
	div.rn.f32 	%f1325, %f1323, %f1324;
	st.global.f32 	[%rd12+12], %f1325;
$L__BB0_310:
	setp.lt.s32 	%p258, %r239, 5;
	@%p258 bra 	$L__BB0_312;
	ld.local.f32 	%f1326, [%rd35+-112];
	ld.local.f32 	%f1327, [%rd36];
	div.rn.f32 	%f1328, %f1326, %f1327;
	st.global.f32 	[%rd12+16], %f1328;
$L__BB0_312:
	setp.lt.s32 	%p259, %r239, 6;
	@%p259 bra 	$L__BB0_314;
	ld.local.f32 	%f1329, [%rd35+-108];
	ld.local.f32 	%f1330, [%rd36];
	div.rn.f32 	%f1331, %f1329, %f1330;
	st.global.f32 	[%rd12+20], %f1331;
$L__BB0_314:
	setp.lt.s32 	%p260, %r239, 7;
	@%p260 bra 	$L__BB0_316;
	ld.local.f32 	%f1332, [%rd35+-104];
	ld.local.f32 	%f1333, [%rd36];
	div.rn.f32 	%f1334, %f1332, %f1333;
	st.global.f32 	[%rd12+24], %f1334;
$L__BB0_316:
	setp.lt.s32 	%p261, %r239, 8;
	@%p261 bra 	$L__BB0_318;
	ld.local.f32 	%f1335, [%rd35+-100];
	ld.local.f32 	%f1336, [%rd36];
	div.rn.f32 	%f1337, %f1335, %f1336;
	st.global.f32 	[%rd12+28], %f1337;
$L__BB0_318:
	setp.lt.s32 	%p262, %r239, 9;
	@%p262 bra 	$L__BB0_320;
	ld.local.f32 	%f1338, [%rd35+-96];
	ld.local.f32 	%f1339, [%rd36];
	div.rn.f32 	%f1340, %f1338, %f1339;
	st.global.f32 	[%rd12+32], %f1340;
$L__BB0_320:
	setp.lt.s32 	%p263, %r239, 10;
	@%p263 bra 	$L__BB0_322;
	ld.local.f32 	%f1341, [%rd35+-92];
	ld.local.f32 	%f1342, [%rd36];
	div.rn.f32 	%f1343, %f1341, %f1342;
	st.global.f32 	[%rd12+36], %f1343;
$L__BB0_322:
	setp.lt.s32 	%p264, %r239, 11;
	@%p264 bra 	$L__BB0_324;
	ld.local.f32 	%f1344, [%rd35+-88];
	ld.local.f32 	%f1345, [%rd36];
	div.rn.f32 	%f1346, %f1344, %f1345;
	st.global.f32 	[%rd12+40], %f1346;
$L__BB0_324:
	setp.lt.s32 	%p265, %r239, 12;
	@%p265 bra 	$L__BB0_326;
	ld.local.f32 	%f1347, [%rd35+-84];
	ld.local.f32 	%f1348, [%rd36];
	div.rn.f32 	%f1349, %f1347, %f1348;
	st.global.f32 	[%rd12+44], %f1349;
$L__BB0_326:
	setp.lt.s32 	%p266, %r239, 13;
	@%p266 bra 	$L__BB0_328;
	ld.local.f32 	%f1350, [%rd35+-80];
	ld.local.f32 	%f1351, [%rd36];
	div.rn.f32 	%f1352, %f1350, %f1351;
	st.global.f32 	[%rd12+48], %f1352;
$L__BB0_328:
	setp.lt.s32 	%p267, %r239, 14;
	@%p267 bra 	$L__BB0_330;
	ld.local.f32 	%f1353, [%rd35+-76];
	ld.local.f32 	%f1354, [%rd36];
	div.rn.f32 	%f1355, %f1353, %f1354;
	st.global.f32 	[%rd12+52], %f1355;
$L__BB0_330:
	setp.lt.s32 	%p268, %r239, 15;
	@%p268 bra 	$L__BB0_332;
	ld.local.f32 	%f1356, [%rd35+-72];
	ld.local.f32 	%f1357, [%rd36];
	div.rn.f32 	%f1358, %f1356, %f1357;
	st.global.f32 	[%rd12+56], %f1358;
$L__BB0_332:
	setp.lt.s32 	%p269, %r239, 16;
	@%p269 bra 	$L__BB0_334;
	ld.local.f32 	%f1359, [%rd35+-68];
	ld.local.f32 	%f1360, [%rd36];
	div.rn.f32 	%f1361, %f1359, %f1360;
	st.global.f32 	[%rd12+60], %f1361;
$L__BB0_334:
	setp.lt.s32 	%p270, %r239, 17;
	@%p270 bra 	$L__BB0_336;
	ld.local.f32 	%f1362, [%rd35+-64];
	ld.local.f32 	%f1363, [%rd36];
	div.rn.f32 	%f1364, %f1362, %f1363;
	st.global.f32 	[%rd12+64], %f1364;
$L__BB0_336:
	setp.lt.s32 	%p271, %r239, 18;
	@%p271 bra 	$L__BB0_338;
	ld.local.f32 	%f1365, [%rd35+-60];
	ld.local.f32 	%f1366, [%rd36];
	div.rn.f32 	%f1367, %f1365, %f1366;
	st.global.f32 	[%rd12+68], %f1367;
$L__BB0_338:
	setp.lt.s32 	%p272, %r239, 19;
	@%p272 bra 	$L__BB0_340;
	ld.local.f32 	%f1368, [%rd35+-56];
	ld.local.f32 	%f1369, [%rd36];
	div.rn.f32 	%f1370, %f1368, %f1369;
	st.global.f32 	[%rd12+72], %f1370;
$L__BB0_340:
	setp.lt.s32 	%p273, %r239, 20;
	@%p273 bra 	$L__BB0_342;
	ld.local.f32 	%f1371, [%rd35+-52];
	ld.local.f32 	%f1372, [%rd36];
	div.rn.f32 	%f1373, %f1371, %f1372;
	st.global.f32 	[%rd12+76], %f1373;
$L__BB0_342:
	setp.lt.s32 	%p274, %r239, 21;
	@%p274 bra 	$L__BB0_344;
	ld.local.f32 	%f1374, [%rd35+-48];
	ld.local.f32 	%f1375, [%rd36];
	div.rn.f32 	%f1376, %f1374, %f1375;
	st.global.f32 	[%rd12+80], %f1376;
$L__BB0_344:
	setp.lt.s32 	%p275, %r239, 22;
	@%p275 bra 	$L__BB0_346;
	ld.local.f32 	%f1377, [%rd35+-44];
	ld.local.f32 	%f1378, [%rd36];
	div.rn.f32 	%f1379, %f1377, %f1378;
	st.global.f32 	[%rd12+84], %f1379;
$L__BB0_346:
	setp.lt.s32 	%p276, %r239, 23;
	@%p276 bra 	$L__BB0_348;
	ld.local.f32 	%f1380, [%rd35+-40];
	ld.local.f32 	%f1381, [%rd36];
	div.rn.f32 	%f1382, %f1380, %f1381;
	st.global.f32 	[%rd12+88], %f1382;
$L__BB0_348:
	setp.lt.s32 	%p277, %r239, 24;
	@%p277 bra 	$L__BB0_350;
	ld.local.f32 	%f1383, [%rd35+-36];
	ld.local.f32 	%f1384, [%rd36];
	div.rn.f32 	%f1385, %f1383, %f1384;
	st.global.f32 	[%rd12+92], %f1385;
$L__BB0_350:
	setp.lt.s32 	%p278, %r239, 25;
	@%p278 bra 	$L__BB0_352;
	ld.local.f32 	%f1386, [%rd35+-32];
	ld.local.f32 	%f1387, [%rd36];
	div.rn.f32 	%f1388, %f1386, %f1387;
	st.global.f32 	[%rd12+96], %f1388;
$L__BB0_352:
	setp.lt.s32 	%p279, %r239, 26;
	@%p279 bra 	$L__BB0_354;
	ld.local.f32 	%f1389, [%rd35+-28];
	ld.local.f32 	%f1390, [%rd36];
	div.rn.f32 	%f1391, %f1389, %f1390;
	st.global.f32 	[%rd12+100], %f1391;
$L__BB0_354:
	setp.lt.s32 	%p280, %r239, 27;
	@%p280 bra 	$L__BB0_356;
	ld.local.f32 	%f1392, [%rd35+-24];
	ld.local.f32 	%f1393, [%rd36];
	div.rn.f32 	%f1394, %f1392, %f1393;
	st.global.f32 	[%rd12+104], %f1394;
$L__BB0_356:
	setp.lt.s32 	%p281, %r239, 28;
	@%p281 bra 	$L__BB0_358;
	ld.local.f32 	%f1395, [%rd35+-20];
	ld.local.f32 	%f1396, [%rd36];
	div.rn.f32 	%f1397, %f1395, %f1396;
	st.global.f32 	[%rd12+108], %f1397;
$L__BB0_358:
	setp.lt.s32 	%p282, %r239, 29;
	@%p282 bra 	$L__BB0_360;
	ld.local.f32 	%f1398, [%rd35+-16];
	ld.local.f32 	%f1399, [%rd36];
	div.rn.f32 	%f1400, %f1398, %f1399;
	st.global.f32 	[%rd12+112], %f1400;
$L__BB0_360:
	setp.lt.s32 	%p283, %r239, 30;
	@%p283 bra 	$L__BB0_362;
	ld.local.f32 	%f1401, [%rd35+-12];
	ld.local.f32 	%f1402, [%rd36];
	div.rn.f32 	%f1403, %f1401, %f1402;
	st.global.f32 	[%rd12+116], %f1403;
$L__BB0_362:
	setp.lt.s32 	%p284, %r239, 31;
	@%p284 bra 	$L__BB0_364;
	ld.local.f32 	%f1404, [%rd35+-8];
	ld.local.f32 	%f1405, [%rd36];
	div.rn.f32 	%f1406, %f1404, %f1405;
	st.global.f32 	[%rd12+120], %f1406;
$L__BB0_364:
	setp.lt.s32 	%p285, %r239, 32;
	@%p285 bra 	$L__BB0_366;
	ld.local.f32 	%f1407, [%rd35+-4];
	ld.local.f32 	%f1408, [%rd36];
	div.rn.f32 	%f1409, %f1407, %f1408;
	st.global.f32 	[%rd12+124], %f1409;
$L__BB0_366:
	setp.lt.s32 	%p286, %r239, 33;
	@%p286 bra 	$L__BB0_368;
	ld.local.f32 	%f1410, [%rd35];
	ld.local.f32 	%f1411, [%rd36];
	div.rn.f32 	%f1412, %f1410, %f1411;
	st.global.f32 	[%rd12+128], %f1412;
$L__BB0_368:
	setp.lt.s32 	%p287, %r239, 34;
	@%p287 bra 	$L__BB0_370;
	ld.local.f32 	%f1413, [%rd35+4];
	ld.local.f32 	%f1414, [%rd36];
	div.rn.f32 	%f1415, %f1413, %f1414;
	st.global.f32 	[%rd12+132], %f1415;
$L__BB0_370:
	setp.lt.s32 	%p288, %r239, 35;
	@%p288 bra 	$L__BB0_372;
	ld.local.f32 	%f1416, [%rd35+8];
	ld.local.f32 	%f1417, [%rd36];
	div.rn.f32 	%f1418, %f1416, %f1417;
	st.global.f32 	[%rd12+136], %f1418;
$L__BB0_372:
	setp.lt.s32 	%p289, %r239, 36;
	@%p289 bra 	$L__BB0_374;
	ld.local.f32 	%f1419, [%rd35+12];
	ld.local.f32 	%f1420, [%rd36];
	div.rn.f32 	%f1421, %f1419, %f1420;
	st.global.f32 	[%rd12+140], %f1421;
$L__BB0_374:
	setp.lt.s32 	%p290, %r239, 37;
	@%p290 bra 	$L__BB0_376;
	ld.local.f32 	%f1422, [%rd35+16];
	ld.local.f32 	%f1423, [%rd36];
	div.rn.f32 	%f1424, %f1422, %f1423;
	st.global.f32 	[%rd12+144], %f1424;
$L__BB0_376:
	setp.lt.s32 	%p291, %r239, 38;
	@%p291 bra 	$L__BB0_378;
	ld.local.f32 	%f1425, [%rd35+20];
	ld.local.f32 	%f1426, [%rd36];
	div.rn.f32 	%f1427, %f1425, %f1426;
	st.global.f32 	[%rd12+148], %f1427;
$L__BB0_378:
	setp.lt.s32 	%p292, %r239, 39;
	@%p292 bra 	$L__BB0_380;
	ld.local.f32 	%f1428, [%rd35+24];
	ld.local.f32 	%f1429, [%rd36];
	div.rn.f32 	%f1430, %f1428, %f1429;
	st.global.f32 	[%rd12+152], %f1430;
$L__BB0_380:
	setp.lt.s32 	%p293, %r239, 40;
	@%p293 bra 	$L__BB0_382;
	ld.local.f32 	%f1431, [%rd35+28];
	ld.local.f32 	%f1432, [%rd36];
	div.rn.f32 	%f1433, %f1431, %f1432;
	st.global.f32 	[%rd12+156], %f1433;
$L__BB0_382:
	setp.lt.s32 	%p294, %r239, 41;
	@%p294 bra 	$L__BB0_384;
	ld.local.f32 	%f1434, [%rd35+32];
	ld.local.f32 	%f1435, [%rd36];
	div.rn.f32 	%f1436, %f1434, %f1435;
	st.global.f32 	[%rd12+160], %f1436;
$L__BB0_384:
	setp.lt.s32 	%p295, %r239, 42;
	@%p295 bra 	$L__BB0_386;
	ld.local.f32 	%f1437, [%rd35+36];
	ld.local.f32 	%f1438, [%rd36];
	div.rn.f32 	%f1439, %f1437, %f1438;
	st.global.f32 	[%rd12+164], %f1439;
$L__BB0_386:
	setp.lt.s32 	%p296, %r239, 43;
	@%p296 bra 	$L__BB0_388;
	ld.local.f32 	%f1440, [%rd35+40];
	ld.local.f32 	%f1441, [%rd36];
	div.rn.f32 	%f1442, %f1440, %f1441;
	st.global.f32 	[%rd12+168], %f1442;
$L__BB0_388:
	setp.lt.s32 	%p297, %r239, 44;
	@%p297 bra 	$L__BB0_390;
	ld.local.f32 	%f1443, [%rd35+44];
	ld.local.f32 	%f1444, [%rd36];
	div.rn.f32 	%f1445, %f1443, %f1444;
	st.global.f32 	[%rd12+172], %f1445;
$L__BB0_390:
	setp.lt.s32 	%p298, %r239, 45;
	@%p298 bra 	$L__BB0_392;
	ld.local.f32 	%f1446, [%rd35+48];
	ld.local.f32 	%f1447, [%rd36];
	div.rn.f32 	%f1448, %f1446, %f1447;
	st.global.f32 	[%rd12+176], %f1448;
$L__BB0_392:
	setp.lt.s32 	%p299, %r239, 46;
	@%p299 bra 	$L__BB0_394;
	ld.local.f32 	%f1449, [%rd35+52];
	ld.local.f32 	%f1450, [%rd36];
	div.rn.f32 	%f1451, %f1449, %f1450;
	st.global.f32 	[%rd12+180], %f1451;
$L__BB0_394:
	setp.lt.s32 	%p300, %r239, 47;
	@%p300 bra 	$L__BB0_396;
	ld.local.f32 	%f1452, [%rd35+56];
	ld.local.f32 	%f1453, [%rd36];
	div.rn.f32 	%f1454, %f1452, %f1453;
	st.global.f32 	[%rd12+184], %f1454;
$L__BB0_396:
	setp.lt.s32 	%p301, %r239, 48;
	@%p301 bra 	$L__BB0_398;
	ld.local.f32 	%f1455, [%rd35+60];
	ld.local.f32 	%f1456, [%rd36];
	div.rn.f32 	%f1457, %f1455, %f1456;
	st.global.f32 	[%rd12+188], %f1457;
$L__BB0_398:
	setp.lt.s32 	%p302, %r239, 49;
	@%p302 bra 	$L__BB0_400;
	ld.local.f32 	%f1458, [%rd35+64];
	ld.local.f32 	%f1459, [%rd36];
	div.rn.f32 	%f1460, %f1458, %f1459;
	st.global.f32 	[%rd12+192], %f1460;
$L__BB0_400:
	setp.lt.s32 	%p303, %r239, 50;
	@%p303 bra 	$L__BB0_402;
	ld.local.f32 	%f1461, [%rd35+68];
	ld.local.f32 	%f1462, [%rd36];
	div.rn.f32 	%f1463, %f1461, %f1462;
	st.global.f32 	[%rd12+196], %f1463;
$L__BB0_402:
	setp.lt.s32 	%p304, %r239, 51;
	@%p304 bra 	$L__BB0_404;
	ld.local.f32 	%f1464, [%rd35+72];
	ld.local.f32 	%f1465, [%rd36];
	div.rn.f32 	%f1466, %f1464, %f1465;
	st.global.f32 	[%rd12+200], %f1466;
$L__BB0_404:
	setp.lt.s32 	%p305, %r239, 52;
	@%p305 bra 	$L__BB0_406;
	ld.local.f32 	%f1467, [%rd35+76];
	ld.local.f32 	%f1468, [%rd36];
	div.rn.f32 	%f1469, %f1467, %f1468;
	st.global.f32 	[%rd12+204], %f1469;
$L__BB0_406:
	setp.lt.s32 	%p306, %r239, 53;
	@%p306 bra 	$L__BB0_408;
	ld.local.f32 	%f1470, [%rd35+80];
	ld.local.f32 	%f1471, [%rd36];
	div.rn.f32 	%f1472, %f1470, %f1471;
	st.global.f32 	[%rd12+208], %f1472;
$L__BB0_408:
	setp.lt.s32 	%p307, %r239, 54;
	@%p307 bra 	$L__BB0_410;
	ld.local.f32 	%f1473, [%rd35+84];
	ld.local.f32 	%f1474, [%rd36];
	div.rn.f32 	%f1475, %f1473, %f1474;
	st.global.f32 	[%rd12+212], %f1475;
$L__BB0_410:
	setp.lt.s32 	%p308, %r239, 55;
	@%p308 bra 	$L__BB0_412;
	ld.local.f32 	%f1476, [%rd35+88];
	ld.local.f32 	%f1477, [%rd36];
	div.rn.f32 	%f1478, %f1476, %f1477;
	st.global.f32 	[%rd12+216], %f1478;
$L__BB0_412:
	setp.lt.s32 	%p309, %r239, 56;
	@%p309 bra 	$L__BB0_414;
	ld.local.f32 	%f1479, [%rd35+92];
	ld.local.f32 	%f1480, [%rd36];
	div.rn.f32 	%f1481, %f1479, %f1480;
	st.global.f32 	[%rd12+220], %f1481;
$L__BB0_414:
	setp.lt.s32 	%p310, %r239, 57;
	@%p310 bra 	$L__BB0_416;
	ld.local.f32 	%f1482, [%rd35+96];
	ld.local.f32 	%f1483, [%rd36];
	div.rn.f32 	%f1484, %f1482, %f1483;
	st.global.f32 	[%rd12+224], %f1484;
$L__BB0_416:
	setp.lt.s32 	%p311, %r239, 58;
	@%p311 bra 	$L__BB0_418;
	ld.local.f32 	%f1485, [%rd35+100];
	ld.local.f32 	%f1486, [%rd36];
	div.rn.f32 	%f1487, %f1485, %f1486;
	st.global.f32 	[%rd12+228], %f1487;
$L__BB0_418:
	setp.lt.s32 	%p312, %r239, 59;
	@%p312 bra 	$L__BB0_420;
	ld.local.f32 	%f1488, [%rd35+104];
	ld.local.f32 	%f1489, [%rd36];
	div.rn.f32 	%f1490, %f1488, %f1489;
	st.global.f32 	[%rd12+232], %f1490;
$L__BB0_420:
	setp.lt.s32 	%p313, %r239, 60;
	@%p313 bra 	$L__BB0_422;
	ld.local.f32 	%f1491, [%rd35+108];
	ld.local.f32 	%f1492, [%rd36];
	div.rn.f32 	%f1493, %f1491, %f1492;
	st.global.f32 	[%rd12+236], %f1493;
$L__BB0_422:
	setp.lt.s32 	%p314, %r239, 61;
	@%p314 bra 	$L__BB0_424;
	ld.local.f32 	%f1494, [%rd35+112];
	ld.local.f32 	%f1495, [%rd36];
	div.rn.f32 	%f1496, %f1494, %f1495;
	st.global.f32 	[%rd12+240], %f1496;
$L__BB0_424:
	setp.lt.s32 	%p315, %r239, 62;
	@%p315 bra 	$L__BB0_426;
	ld.local.f32 	%f1497, [%rd35+116];
	ld.local.f32 	%f1498, [%rd36];
	div.rn.f32 	%f1499, %f1497, %f1498;
	st.global.f32 	[%rd12+244], %f1499;
$L__BB0_426:
	setp.lt.s32 	%p316, %r239, 63;
	@%p316 bra 	$L__BB0_428;
	ld.local.f32 	%f1500, [%rd35+120];
	ld.local.f32 	%f1501, [%rd36];
	div.rn.f32 	%f1502, %f1500, %f1501;
	st.global.f32 	[%rd12+248], %f1502;
$L__BB0_428:
	setp.lt.s32 	%p317, %r239, 64;
	@%p317 bra 	$L__BB0_430;
	ld.local.f32 	%f1503, [%rd35+124];
	ld.local.f32 	%f1504, [%rd36];
	div.rn.f32 	%f1505, %f1503, %f1504;
	st.global.f32 	[%rd12+252], %f1505;
$L__BB0_430:
	add.s32 	%r826, %r826, 1;
	add.s64 	%rd36, %rd36, 4;
	add.s32 	%r825, %r825, %r239;
	add.s32 	%r824, %r824, 1;
	add.s64 	%rd35, %rd35, 256;
	setp.ne.s32 	%p318, %r826, 4;
	@%p318 bra 	$L__BB0_301;
	ret;
$L__BB0_432:
	div.s32 	%r623, %r813, %r24;
	mul.lo.s32 	%r624, %r623, %r24;
	sub.s32 	%r625, %r813, %r624;
	add.s32 	%r626, %r80, %r623;
	add.s32 	%r627, %r76, %r625;
	mad.lo.s32 	%r628, %r626, %r239, %r627;
	mul.wide.s32 	%rd27, %r628, 4;
	add.s64 	%rd28, %rd5, %rd27;
	ld.global.f32 	%f1235, [%rd28];
	shl.b32 	%r629, %r623, 8;
	mov.u32 	%r630, _ZZ22flash_attention_kernelPfS_S_S_iiiE10value_tile;
	add.s32 	%r631, %r630, %r629;
	shl.b32 	%r632, %r625, 2;
	add.s32 	%r633, %r631, %r632;
	st.shared.f32 	[%r633], %f1235;
	add.s32 	%r813, %r813, 64;
	setp.lt.s32 	%p205, %r813, %r83;
	@%p205 bra 	$L__BB0_432;
	bra.uni 	$L__BB0_248;

}


// ===== COMPILED SASS (sm_100) =====

	.target	sm_100

	.elftype	@"ET_EXEC"


//--------------------- .note.nv.tkinfo           --------------------------
	.section	.note.nv.tkinfo,"",@"SHT_NOTE"
	.sectionflags	@"SHF_NOTE_NV_TKINFO"
	.tkinfo
        /*0018*/ 	.word	0x00000002
        /*0030*/ 	.string	""
        /*0030*/ 	.string	"ptxas"
        /*0030*/ 	.string	"Cuda compilation tools, release 13.0, V13.0.88"
        /*0030*/ 	.string	"Build cuda_13.0.r13.0/compiler.36424714_0"
        /*0030*/ 	.string	"-arch sm_100 -m 64 "



//--------------------- .note.nv.cuinfo           --------------------------
	.section	.note.nv.cuinfo,"",@"SHT_NOTE"
	.sectionflags	@"SHF_NOTE_NV_CUINFO"
        /*0018*/ 	.short	0x0002
        /*001a*/ 	.short	0x0064
        /*001c*/ 	.short	0x0082
	.zero		2


//--------------------- .nv.info                  --------------------------
	.section	.nv.info,"",@"SHT_CUDA_INFO"
	.align	4


	//----- nvinfo : EIATTR_REGCOUNT
	.align		4
        /*0000*/ 	.byte	0x04, 0x2f
        /*0002*/ 	.short	(.L_1 - .L_0)
	.align		4
.L_0:
        /*0004*/ 	.word	index@(_Z22flash_attention_kernelPfS_S_S_iii)
        /*0008*/ 	.word	0x0000007f


	//----- nvinfo : EIATTR_FRAME_SIZE
	.align		4
.L_1:
        /*000c*/ 	.byte	0x04, 0x11
        /*000e*/ 	.short	(.L_3 - .L_2)
	.align		4
.L_2:
        /*0010*/ 	.word	index@($__internal_2_$__cuda_sm3x_div_rn_noftz_f32_slowpath)
        /*0014*/ 	.word	0x00000420


	//----- nvinfo : EIATTR_FRAME_SIZE
	.align		4
.L_3:
        /*0018*/ 	.byte	0x04, 0x11
        /*001a*/ 	.short	(.L_5 - .L_4)
	.align		4
.L_4:
        /*001c*/ 	.word	index@($__internal_1_$__cuda_sm20_sqrt_rn_f32_slowpath)
        /*0020*/ 	.word	0x00000420


	//----- nvinfo : EIATTR_FRAME_SIZE
	.align		4
.L_5:
        /*0024*/ 	.byte	0x04, 0x11
        /*0026*/ 	.short	(.L_7 - .L_6)
	.align		4
.L_6:
        /*0028*/ 	.word	index@($__internal_0_$__cuda_sm20_rcp_rn_f32_slowpath)
        /*002c*/ 	.word	0x00000420


	//----- nvinfo : EIATTR_FRAME_SIZE
	.align		4
.L_7:
        /*0030*/ 	.byte	0x04, 0x11
        /*0032*/ 	.short	(.L_9 - .L_8)
	.align		4
.L_8:
        /*0034*/ 	.word	index@(_Z22flash_attention_kernelPfS_S_S_iii)
        /*0038*/ 	.word	0x00000420


	//----- nvinfo : EIATTR_MIN_STACK_SIZE
	.align		4
.L_9:
        /*003c*/ 	.byte	0x04, 0x12
        /*003e*/ 	.short	(.L_11 - .L_10)
	.align		4
.L_10:
        /*0040*/ 	.word	index@(_Z22flash_attention_kernelPfS_S_S_iii)
        /*0044*/ 	.word	0x00000420
.L_11:


//--------------------- .nv.compat                --------------------------
	.section	.nv.compat,"",@"SHT_CUDA_COMPAT_INFO"
	.align	4
        /*0000*/ 	.byte	0x02, 0x09, 0x00, 0x00, 0x02, 0x02, 0x01, 0x00, 0x02, 0x05, 0x05, 0x00, 0x03, 0x07, 0x01, 0x01
        /*0010*/ 	.byte	0x02, 0x03, 0x00, 0x00, 0x02, 0x06, 0x01, 0x00, 0x04, 0x0b, 0x08, 0x00, 0x01, 0x00, 0x00, 0x00
        /*0020*/ 	.byte	0x00, 0x00, 0x00, 0x00


//--------------------- .nv.info._Z22flash_attention_kernelPfS_S_S_iii --------------------------
	.section	.nv.info._Z22flash_attention_kernelPfS_S_S_iii,"",@"SHT_CUDA_INFO"
	.sectionflags	@""
	.align	4


	//----- nvinfo : EIATTR_CUDA_API_VERSION
	.align		4
        /*0000*/ 	.byte	0x04, 0x37
        /*0002*/ 	.short	(.L_13 - .L_12)
.L_12:
        /*0004*/ 	.word	0x00000082


	//----- nvinfo : EIATTR_KPARAM_INFO
	.align		4
.L_13:
        /*0008*/ 	.byte	0x04, 0x17
        /*000a*/ 	.short	(.L_15 - .L_14)
.L_14:
        /*000c*/ 	.word	0x00000000
        /*0010*/ 	.short	0x0006
        /*0012*/ 	.short	0x0028
        /*0014*/ 	.byte	0x00, 0xf0, 0x11, 0x00


	//----- nvinfo : EIATTR_KPARAM_INFO
	.align		4
.L_15:
        /*0018*/ 	.byte	0x04, 0x17
        /*001a*/ 	.short	(.L_17 - .L_16)
.L_16:
        /*001c*/ 	.word	0x00000000
        /*0020*/ 	.short	0x0005
        /*0022*/ 	.short	0x0024
        /*0024*/ 	.byte	0x00, 0xf0, 0x11, 0x00


	//----- nvinfo : EIATTR_KPARAM_INFO
	.align		4
.L_17:
        /*0028*/ 	.byte	0x04, 0x17
        /*002a*/ 	.short	(.L_19 - .L_18)
.L_18:
        /*002c*/ 	.word	0x00000000
        /*0030*/ 	.short	0x0004
        /*0032*/ 	.short	0x0020
        /*0034*/ 	.byte	0x00, 0xf0, 0x11, 0x00


	//----- nvinfo : EIATTR_KPARAM_INFO
	.align		4
.L_19:
        /*0038*/ 	.byte	0x04, 0x17
        /*003a*/ 	.short	(.L_21 - .L_20)
.L_20:
        /*003c*/ 	.word	0x00000000
        /*0040*/ 	.short	0x0003
        /*0042*/ 	.short	0x0018
        /*0044*/ 	.byte	0x00, 0xf5, 0x21, 0x00


	//----- nvinfo : EIATTR_KPARAM_INFO
	.align		4
.L_21:
        /*0048*/ 	.byte	0x04, 0x17
        /*004a*/ 	.short	(.L_23 - .L_22)
.L_22:
        /*004c*/ 	.word	0x00000000
        /*0050*/ 	.short	0x0002
        /*0052*/ 	.short	0x0010
        /*0054*/ 	.byte	0x00, 0xf5, 0x21, 0x00


	//----- nvinfo : EIATTR_KPARAM_INFO
	.align		4
.L_23:
        /*0058*/ 	.byte	0x04, 0x17
        /*005a*/ 	.short	(.L_25 - .L_24)
.L_24:
        /*005c*/ 	.word	0x00000000
        /*0060*/ 	.short	0x0001
        /*0062*/ 	.short	0x0008
        /*0064*/ 	.byte	0x00, 0xf5, 0x21, 0x00


	//----- nvinfo : EIATTR_KPARAM_INFO
	.align		4
.L_25:
        /*0068*/ 	.byte	0x04, 0x17
        /*006a*/ 	.short	(.L_27 - .L_26)
.L_26:
        /*006c*/ 	.word	0x00000000
        /*0070*/ 	.short	0x0000
        /*0072*/ 	.short	0x0000
        /*0074*/ 	.byte	0x00, 0xf5, 0x21, 0x00


	//----- nvinfo : EIATTR_SPARSE_MMA_MASK
	.align		4
.L_27:
        /*0078*/ 	.byte	0x03, 0x50
        /*007a*/ 	.short	0x0000


	//----- nvinfo : EIATTR_MAXREG_COUNT
	.align		4
        /*007c*/ 	.byte	0x03, 0x1b
        /*007e*/ 	.short	0x00ff


	//----- nvinfo : EIATTR_NUM_BARRIERS
	.align		4
        /*0080*/ 	.byte	0x02, 0x4c
        /*0082*/ 	.byte	0x01
	.zero		1


	//----- nvinfo : EIATTR_MERCURY_ISA_VERSION
	.align		4
        /*0084*/ 	.byte	0x03, 0x5f
        /*0086*/ 	.short	0x0101


	//----- nvinfo : EIATTR_UNUSED_LOAD_BYTE_OFFSET
	.align		4
        /*0088*/ 	.byte	0x04, 0x44
        /*008a*/ 	.short	(.L_29 - .L_28)


	//   ....[0]....
.L_28:
        /*008c*/ 	.word	0x000080c0
        /*0090*/ 	.word	0x0000fff0


	//   ....[1]....
        /*0094*/ 	.word	0x00008af0
        /*0098*/ 	.word	0x00000fff


	//----- nvinfo : EIATTR_VRC_CTA_INIT_COUNT
	.align		4
.L_29:
        /*009c*/ 	.byte	0x02, 0x4a
	.zero		1
	.zero		1


	//----- nvinfo : EIATTR_EXIT_INSTR_OFFSETS
	.align		4
        /*00a0*/ 	.byte	0x04, 0x1c
        /*00a2*/ 	.short	(.L_31 - .L_30)


	//   ....[0]....
.L_30:
        /*00a4*/ 	.word	0x00013080


	//----- nvinfo : EIATTR_CRS_STACK_SIZE
	.align		4
.L_31:
        /*00a8*/ 	.byte	0x04, 0x1e
        /*00aa*/ 	.short	(.L_33 - .L_32)
.L_32:
        /*00ac*/ 	.word	0x00000000


	//----- nvinfo : EIATTR_CBANK_PARAM_SIZE
	.align		4
.L_33:
        /*00b0*/ 	.byte	0x03, 0x19
        /*00b2*/ 	.short	0x002c


	//----- nvinfo : EIATTR_PARAM_CBANK
	.align		4
        /*00b4*/ 	.byte	0x04, 0x0a
        /*00b6*/ 	.short	(.L_35 - .L_34)
	.align		4
.L_34:
        /*00b8*/ 	.word	index@(.nv.constant0._Z22flash_attention_kernelPfS_S_S_iii)
        /*00bc*/ 	.short	0x0380
        /*00be*/ 	.short	0x002c


	//----- nvinfo : EIATTR_SW_WAR
	.align		4
.L_35:
        /*00c0*/ 	.byte	0x04, 0x36
        /*00c2*/ 	.short	(.L_37 - .L_36)
.L_36:
        /*00c4*/ 	.word	0x00000008
.L_37:


//--------------------- .nv.callgraph             --------------------------
	.section	.nv.callgraph,"",@"SHT_CUDA_CALLGRAPH"
	.align	4
	.sectionentsize	8
	.align		4
        /*0000*/ 	.word	0x00000000
	.align		4
        /*0004*/ 	.word	0xffffffff
	.align		4
        /*0008*/ 	.word	0x00000000
	.align		4
        /*000c*/ 	.word	0xfffffffe
	.align		4
        /*0010*/ 	.word	0x00000000
	.align		4
        /*0014*/ 	.word	0xfffffffd
	.align		4
        /*0018*/ 	.word	0x00000000
	.align		4
        /*001c*/ 	.word	0xfffffffc


//--------------------- .text._Z22flash_attention_kernelPfS_S_S_iii --------------------------
	.section	.text._Z22flash_attention_kernelPfS_S_S_iii,"ax",@progbits
	.align	128
        .global         _Z22flash_attention_kernelPfS_S_S_iii
        .type           _Z22flash_attention_kernelPfS_S_S_iii,@function
        .size           _Z22flash_attention_kernelPfS_S_S_iii,(.L_x_360 - _Z22flash_attention_kernelPfS_S_S_iii)
        .other          _Z22flash_attention_kernelPfS_S_S_iii,@"STO_CUDA_ENTRY STV_DEFAULT"
_Z22flash_attention_kernelPfS_S_S_iii:
.text._Z22flash_attention_kernelPfS_S_S_iii:
[----:B------:R-:W0:Y:S01]  /*0000*/  LDC R1, c[0x0][0x37c] ;  /* 0x0000df00ff017b82 */ /* 0x000e220000000800 */
[----:B------:R-:W1:Y:S07]  /*0010*/  LDCU.64 UR6, c[0x0][0x3a0] ;  /* 0x00007400ff0677ac */ /* 0x000e6e0008000a00 */
[----:B------:R-:W2:Y:S01]  /*0020*/  S2UR UR8, SR_CTAID.Y ;  /* 0x00000000000879c3 */ /* 0x000ea20000002600 */
[----:B0-----:R-:W-:-:S05]  /*0030*/  VIADD R1, R1, 0xfffffbe0 ;  /* 0xfffffbe001017836 */ /* 0x001fca0000000000 */
[C---:B------:R-:W-:Y:S02]  /*0040*/  R2UR UR20, R1.reuse ;  /* 0x00000000011472ca */ /* 0x040fe400000e0000 */
[----:B------:R-:W0:Y:S01]  /*0050*/  S2UR UR10, SR_CTAID.X ;  /* 0x00000000000a79c3 */ /* 0x000e220000002500 */
[C---:B------:R-:W-:Y:S02]  /*0060*/  R2UR UR12, R1.reuse ;  /* 0x00000000010c72ca */ /* 0x040fe400000e0000 */
[C---:B------:R-:W-:Y:S02]  /*0070*/  R2UR UR11, R1.reuse ;  /* 0x00000000010b72ca */ /* 0x040fe400000e0000 */
[----:B------:R-:W-:Y:S02]  /*0080*/  R2UR UR21, R1 ;  /* 0x00000000011572ca */ /* 0x000fe400000e0000 */
[----:B-1----:R-:W-:-:S04]  /*0090*/  I2FP.F32.S32 R0, UR7 ;  /* 0x0000000700007c45 */ /* 0x002fc80008201400 */
[----:B------:R1:W3:Y:S01]  /*00a0*/  MUFU.RSQ R3, R0 ;  /* 0x0000000000037308 */ /* 0x0002e20000001400 */
[----:B------:R-:W-:Y:S01]  /*00b0*/  VIADD R2, R0, 0xf3000000 ;  /* 0xf300000000027836 */ /* 0x000fe20000000000 */
[----:B--2---:R-:W-:-:S04]  /*00c0*/  ULEA UR4, UR8, 0x20, 0x5 ;  /* 0x0000002008047891 */ /* 0x004fc8000f8e28ff */
[----:B------:R-:W-:Y:S01]  /*00d0*/  ISETP.GT.U32.AND P0, PT, R2, 0x727fffff, PT ;  /* 0x727fffff0200780c */ /* 0x000fe20003f04070 */
[----:B------:R-:W-:-:S04]  /*00e0*/  UISETP.LT.AND UP0, UPT, UR4, UR6, UPT ;  /* 0x000000060400728c */ /* 0x000fc8000bf01270 */
[----:B------:R-:W-:Y:S02]  /*00f0*/  USEL UR9, UR4, UR6, UP0 ;  /* 0x0000000604097287 */ /* 0x000fe40008000000 */
[----:B0-----:R-:W-:Y:S02]  /*0100*/  UIMAD UR10, UR10, UR6, URZ ;  /* 0x000000060a0a72a4 */ /* 0x001fe4000f8e02ff */
[----:B------:R-:W-:-:S04]  /*0110*/  UIMAD UR9, UR8, -0x20, UR9 ;  /* 0xffffffe0080978a4 */ /* 0x000fc8000f8e0209 */
[----:B-1-3--:R-:W-:Y:S08]  /*0120*/  @!P0 BRA `(.L_x_0) ;  /* 0x00000000000c8947 */ /* 0x00aff00003800000 */
[----:B------:R-:W-:-:S07]  /*0130*/  MOV R4, 0x150 ;  /* 0x0000015000047802 */ /* 0x000fce0000000f00 */
[----:B------:R-:W-:Y:S05]  /*0140*/  CALL.REL.NOINC `($__internal_1_$__cuda_sm20_sqrt_rn_f32_slowpath) ;  /* 0x0000013000b07944 */ /* 0x000fea0003c00000 */
[----:B------:R-:W-:Y:S05]  /*0150*/  BRA `(.L_x_1) ;  /* 0x0000000000107947 */ /* 0x000fea0003800000 */
.L_x_0:
[----:B------:R-:W-:Y:S01]  /*0160*/  FMUL.FTZ R5, R0, R3 ;  /* 0x0000000300057220 */ /* 0x000fe20000410000 */
[----:B------:R-:W-:-:S03]  /*0170*/  FMUL.FTZ R3, R3, 0.5 ;  /* 0x3f00000003037820 */ /* 0x000fc60000410000 */
[----:B------:R-:W-:-:S04]  /*0180*/  FFMA R0, -R5, R5, R0 ;  /* 0x0000000505007223 */ /* 0x000fc80000000100 */
[----:B------:R-:W-:-:S07]  /*0190*/  FFMA R0, R0, R3, R5 ;  /* 0x0000000300007223 */ /* 0x000fce0000000005 */
.L_x_1:
[----:B------:R-:W-:Y:S01]  /*01a0*/  IADD3 R2, PT, PT, R0, 0x1800000, RZ ;  /* 0x0180000000027810 */ /* 0x000fe20007ffe0ff */
[----:B------:R-:W-:-:S03]  /*01b0*/  UIADD3 UR11, UPT, UPT, UR11, 0x20, URZ ;  /* 0x000000200b0b7890 */ /* 0x000fc6000fffe0ff */
[----:B------:R-:W-:-:S04]  /*01c0*/  LOP3.LUT R2, R2, 0x7f800000, RZ, 0xc0, !PT ;  /* 0x7f80000002027812 */ /* 0x000fc800078ec0ff */
[----:B------:R-:W-:-:S13]  /*01d0*/  ISETP.GT.U32.AND P0, PT, R2, 0x1ffffff, PT ;  /* 0x01ffffff0200780c */ /* 0x000fda0003f04070 */
[----:B------:R-:W-:Y:S05]  /*01e0*/  @P0 BRA `(.L_x_2) ;  /* 0x0000000000100947 */ /* 0x000fea0003800000 */
[----:B------:R-:W-:-:S07]  /*01f0*/  MOV R7, 0x210 ;  /* 0x0000021000077802 */ /* 0x000fce0000000f00 */
[----:B------:R-:W-:Y:S05]  /*0200*/  CALL.REL.NOINC `($__internal_0_$__cuda_sm20_rcp_rn_f32_slowpath) ;  /* 0x0000012c00a07944 */ /* 0x000fea0003c00000 */
[----:B------:R-:W-:Y:S01]  /*0210*/  UMOV UR13, UR4 ;  /* 0x00000004000d7c82 */ /* 0x000fe20008000000 */
[----:B------:R-:W-:Y:S05]  /*0220*/  BRA `(.L_x_3) ;  /* 0x0000000000147947 */ /* 0x000fea0003800000 */
.L_x_2:
[----:B------:R-:W0:Y:S02]  /*0230*/  MUFU.RCP R3, R0 ;  /* 0x0000000000037308 */ /* 0x000e240000001000 */
[----:B0-----:R-:W-:-:S04]  /*0240*/  FFMA R2, R3, R0, -1 ;  /* 0xbf80000003027423 */ /* 0x001fc80000000000 */
[----:B------:R-:W-:-:S04]  /*0250*/  FADD.FTZ R2, -R2, -RZ ;  /* 0x800000ff02027221 */ /* 0x000fc80000010100 */
[----:B------:R-:W-:-:S05]  /*0260*/  FFMA R2, R3, R2, R3 ;  /* 0x0000000203027223 */ /* 0x000fca0000000003 */
[----:B------:R-:W-:-:S15]  /*0270*/  R2UR UR13, R2 ;  /* 0x00000000020d72ca */ /* 0x000fde00000e0000 */
.L_x_3:
[----:B------:R-:W0:Y:S01]  /*0280*/  S2R R0, SR_TID.Y ;  /* 0x0000000000007919 */ /* 0x000e220000002200 */
[----:B------:R-:W1:Y:S01]  /*0290*/  LDCU UR6, c[0x0][0x3a4] ;  /* 0x00007480ff0677ac */ /* 0x000e620008000800 */
[----:B------:R-:W-:Y:S01]  /*02a0*/  IMAD.MOV.U32 R4, RZ, RZ, -0x800000 ;  /* 0xff800000ff047424 */ /* 0x000fe200078e00ff */
[----:B------:R-:W-:Y:S01]  /*02b0*/  MOV R6, 0xff800000 ;  /* 0xff80000000067802 */ /* 0x000fe20000000f00 */
[----:B------:R-:W-:Y:S01]  /*02c0*/  IMAD.MOV.U32 R5, RZ, RZ, -0x800000 ;  /* 0xff800000ff057424 */ /* 0x000fe200078e00ff */
[----:B------:R-:W-:Y:S01]  /*02d0*/  STL.128 [UR21], RZ ;  /* 0x000000ffff007987 */ /* 0x000fe20008100c15 */
[----:B------:R-:W-:Y:S01]  /*02e0*/  IMAD.MOV.U32 R7, RZ, RZ, -0x800000 ;  /* 0xff800000ff077424 */ /* 0x000fe200078e00ff */
[----:B------:R-:W0:Y:S02]  /*02f0*/  LDCU UR4, c[0x0][0x360] ;  /* 0x00006c00ff0477ac */ /* 0x000e240008000800 */
[----:B------:R2:W-:Y:S01]  /*0300*/  STL.128 [R1+0x20], RZ ;  /* 0x000020ff01007387 */ /* 0x0005e20000100c00 */
[----:B------:R-:W3:Y:S03]  /*0310*/  LDCU.64 UR18, c[0x0][0x358] ;  /* 0x00006b00ff1277ac */ /* 0x000ee60008000a00 */
[----:B------:R2:W-:Y:S01]  /*0320*/  STL.128 [R1+0x10], R4 ;  /* 0x0000100401007387 */ /* 0x0005e20000100c00 */
[----:B------:R-:W-:-:S03]  /*0330*/  UIADD3 UR12, UPT, UPT, UR12, 0xa0, URZ ;  /* 0x000000a00c0c7890 */ /* 0x000fc6000fffe0ff */
[----:B------:R2:W-:Y:S01]  /*0340*/  STL.128 [R1+0x30], RZ ;  /* 0x000030ff01007387 */ /* 0x0005e20000100c00 */
[----:B-1----:R-:W-:-:S03]  /*0350*/  UISETP.GE.AND UP0, UPT, UR6, 0x1, UPT ;  /* 0x000000010600788c */ /* 0x002fc6000bf06270 */
[----:B------:R2:W-:Y:S04]  /*0360*/  STL.128 [R1+0x40], RZ ;  /* 0x000040ff01007387 */ /* 0x0005e80000100c00 */
[----:B------:R2:W-:Y:S04]  /*0370*/  STL.128 [R1+0x50], RZ ;  /* 0x000050ff01007387 */ /* 0x0005e80000100c00 */
[----:B------:R2:W-:Y:S01]  /*0380*/  STL.128 [R1+0x60], RZ ;  /* 0x000060ff01007387 */ /* 0x0005e20000100c00 */
[----:B0-----:R-:W-:-:S03]  /*0390*/  IMAD R0, R0, UR4, RZ ;  /* 0x0000000400007c24 */ /* 0x001fc6000f8e02ff */
[----:B------:R2:W-:Y:S04]  /*03a0*/  STL.128 [R1+0x70], RZ ;  /* 0x000070ff01007387 */ /* 0x0005e80000100c00 */
        /* <DEDUP_REMOVED lines=57> */
[----:B------:R2:W-:Y:S01]  /*0740*/  STL.128 [R1+0x410], RZ ;  /* 0x000410ff01007387 */ /* 0x0005e20000100c00 */
[----:B---3--:R-:W-:Y:S05]  /*0750*/  BRA.U !UP0, `(.L_x_4) ;  /* 0x000000dd08e87547 */ /* 0x008fea000b800000 */
[----:B------:R-:W0:Y:S01]  /*0760*/  S2R R3, SR_TID.X ;  /* 0x0000000000037919 */ /* 0x000e220000002100 */
[----:B------:R-:W1:Y:S01]  /*0770*/  LDCU UR4, c[0x0][0x3a0] ;  /* 0x00007400ff0477ac */ /* 0x000e620008000800 */
[----:B------:R-:W-:Y:S01]  /*0780*/  MOV R2, 0x400 ;  /* 0x0000040000027802 */ /* 0x000fe20000000f00 */
[----:B------:R-:W-:Y:S01]  /*0790*/  IMAD.MOV.U32 R101, RZ, RZ, -0x800000 ;  /* 0xff800000ff657424 */ /* 0x000fe200078e00ff */
[----:B--2---:R-:W2:Y:S01]  /*07a0*/  S2R R5, SR_CgaCtaId ;  /* 0x0000000000057919 */ /* 0x004ea20000008800 */
[----:B------:R-:W-:Y:S01]  /*07b0*/  LOP3.LUT R112, RZ, R0, RZ, 0x33, !PT ;  /* 0x00000000ff707212 */ /* 0x000fe200078e33ff */
[----:B------:R-:W-:Y:S01]  /*07c0*/  IMAD.MOV.U32 R100, RZ, RZ, -0x800000 ;  /* 0xff800000ff647424 */ /* 0x000fe200078e00ff */
[----:B------:R-:W-:Y:S01]  /*07d0*/  MOV R103, 0xff800000 ;  /* 0xff80000000677802 */ /* 0x000fe20000000f00 */
[----:B------:R-:W-:Y:S01]  /*07e0*/  VIADD R2, R2, 0x6000 ;  /* 0x0000600002027836 */ /* 0x000fe20000000000 */
[----:B------:R-:W-:Y:S01]  /*07f0*/  MOV R11, 0xff800000 ;  /* 0xff800000000b7802 */ /* 0x000fe20000000f00 */
[----:B------:R-:W-:Y:S01]  /*0800*/  IMAD.MOV.U32 R119, RZ, RZ, -0x800000 ;  /* 0xff800000ff777424 */ /* 0x000fe200078e00ff */
[----:B------:R-:W-:Y:S01]  /*0810*/  MOV R118, 0xff800000 ;  /* 0xff80000000767802 */ /* 0x000fe20000000f00 */
[----:B------:R-:W-:-:S02]  /*0820*/  IMAD.MOV.U32 R117, RZ, RZ, -0x800000 ;  /* 0xff800000ff757424 */ /* 0x000fc400078e00ff */
[----:B------:R-:W-:Y:S01]  /*0830*/  IMAD.MOV.U32 R116, RZ, RZ, -0x800000 ;  /* 0xff800000ff747424 */ /* 0x000fe200078e00ff */
[----:B-1----:R-:W-:-:S04]  /*0840*/  UIADD3 UR4, UPT, UPT, UR4, 0x1f, URZ ;  /* 0x0000001f04047890 */ /* 0x002fc8000fffe0ff */
[----:B------:R-:W-:-:S04]  /*0850*/  USHF.R.S32.HI UR5, URZ, 0x1f, UR4 ;  /* 0x0000001fff057899 */ /* 0x000fc80008011404 */
[----:B------:R-:W-:-:S03]  /*0860*/  ULEA.HI UR5, UR5, UR4, URZ, 0x5 ;  /* 0x0000000405057291 */ /* 0x000fc6000f8f28ff */
[----:B------:R-:W-:Y:S01]  /*0870*/  UMOV UR4, URZ ;  /* 0x000000ff00047c82 */ /* 0x000fe20008000000 */
[----:B------:R-:W-:Y:S01]  /*0880*/  USHF.R.S32.HI UR5, URZ, 0x5, UR5 ;  /* 0x00000005ff057899 */ /* 0x000fe20008011405 */
[----:B0-----:R-:W-:-:S03]  /*0890*/  IMAD.IADD R115, R0, 0x1, R3 ;  /* 0x0000000100737824 */ /* 0x001fc600078e0203 */
[----:B------:R-:W-:Y:S01]  /*08a0*/  UISETP.LT.AND UP0, UPT, UR5, 0x1, UPT ;  /* 0x000000010500788c */ /* 0x000fe2000bf01270 */
[----:B--2---:R-:W-:Y:S01]  /*08b0*/  LEA R5, R5, R2, 0x18 ;  /* 0x0000000205057211 */ /* 0x004fe200078ec0ff */
[C---:B------:R-:W-:Y:S01]  /*08c0*/  IMAD.SHL.U32 R111, R115.reuse, 0x4, RZ ;  /* 0x00000004736f7824 */ /* 0x040fe200078e00ff */
[----:B------:R-:W-:Y:S01]  /*08d0*/  SHF.R.U32.HI R114, RZ, 0x3, R115 ;  /* 0x00000003ff727819 */ /* 0x000fe20000011673 */
[----:B------:R-:W-:Y:S01]  /*08e0*/  USEL UR14, UR5, 0x1, !UP0 ;  /* 0x00000001050e7887 */ /* 0x000fe2000c000000 */
[----:B------:R-:W-:Y:S02]  /*08f0*/  SHF.L.U32 R0, R115, 0x4, RZ ;  /* 0x0000000473007819 */ /* 0x000fe400000006ff */
[----:B------:R-:W-:Y:S01]  /*0900*/  LOP3.LUT R111, R111, 0x1c, RZ, 0xc0, !PT ;  /* 0x0000001c6f6f7812 */ /* 0x000fe200078ec0ff */
[----:B------:R-:W-:Y:S01]  /*0910*/  IMAD R110, R114, 0x210, R5 ;  /* 0x00000210726e7824 */ /* 0x000fe200078e0205 */
[----:B------:R-:W-:Y:S01]  /*0920*/  LOP3.LUT R109, R0, 0x70, RZ, 0xc0, !PT ;  /* 0x00000070006d7812 */ /* 0x000fe200078ec0ff */
[----:B------:R-:W-:Y:S01]  /*0930*/  IMAD.SHL.U32 R113, R114, 0x4, RZ ;  /* 0x0000000472717824 */ /* 0x000fe200078e00ff */
[C---:B------:R-:W-:Y:S01]  /*0940*/  IADD3 R102, PT, PT, R111.reuse, 0x3, RZ ;  /* 0x000000036f667810 */ /* 0x040fe20007ffe0ff */
[----:B------:R-:W-:Y:S01]  /*0950*/  VIADD R105, R111, 0x1 ;  /* 0x000000016f697836 */ /* 0x000fe20000000000 */
[----:B------:R-:W-:Y:S01]  /*0960*/  IADD3 R109, PT, PT, R110, R109, RZ ;  /* 0x0000006d6e6d7210 */ /* 0x000fe20007ffe0ff */
[C---:B------:R-:W-:Y:S01]  /*0970*/  VIADD R108, R113.reuse, 0x1 ;  /* 0x00000001716c7836 */ /* 0x040fe20000000000 */
[C---:B------:R-:W-:Y:S01]  /*0980*/  IADD3 R106, PT, PT, R113.reuse, 0x3, RZ ;  /* 0x00000003716a7810 */ /* 0x040fe20007ffe0ff */
[----:B------:R-:W-:-:S02]  /*0990*/  VIADD R107, R113, 0x2 ;  /* 0x00000002716b7836 */ /* 0x000fc40000000000 */
[----:B------:R-:W-:-:S07]  /*09a0*/  VIADD R104, R111, 0x2 ;  /* 0x000000026f687836 */ /* 0x000fce0000000000 */
.L_x_147:
[----:B0-----:R-:W0:Y:S01]  /*09b0*/  LDCU UR5, c[0x0][0x3a4] ;  /* 0x00007480ff0577ac */ /* 0x001e220008000800 */
[----:B------:R-:W-:Y:S01]  /*09c0*/  MOV R8, UR9 ;  /* 0x0000000900087c02 */ /* 0x000fe20008000f00 */
[----:B------:R-:W-:Y:S01]  /*09d0*/  VIADD R5, R115, 0x40 ;  /* 0x0000004073057836 */ /* 0x000fe20000000000 */
[----:B------:R-:W-:Y:S01]  /*09e0*/  BSSY.RECONVERGENT B0, `(.L_x_5) ;  /* 0x0000114000007945 */ /* 0x000fe20003800200 */
[----:B------:R-:W-:Y:S01]  /*09f0*/  USHF.L.U32 UR16, UR4, 0x6, URZ ;  /* 0x0000000604107899 */ /* 0x000fe200080006ff */
[----:B-1----:R-:W1:Y:S05]  /*0a00*/  LDCU UR7, c[0x0][0x3a4] ;  /* 0x00007480ff0777ac */ /* 0x002e6a0008000800 */
[----:B--23--:R-:W-:-:S02]  /*0a10*/  IMAD.U32 R13, RZ, RZ, UR16 ;  /* 0x00000010ff0d7e24 */ /* 0x00cfc4000f8e00ff */
[----:B0-----:R-:W-:-:S05]  /*0a20*/  IMAD.U32 R16, RZ, RZ, UR5 ;  /* 0x00000005ff107e24 */ /* 0x001fca000f8e00ff */
[----:B------:R-:W-:-:S04]  /*0a30*/  VIADDMNMX R4, R13, 0x40, R16, PT ;  /* 0x000000400d047846 */ /* 0x000fc80003800110 */
[----:B------:R-:W-:-:S13]  /*0a40*/  R2UR UR15, R4 ;  /* 0x00000000040f72ca */ /* 0x000fda00000e0000 */
[----:B------:R-:W-:Y:S02]  /*0a50*/  USHF.L.U32 UR5, UR15, 0x5, URZ ;  /* 0x000000050f057899 */ /* 0x000fe400080006ff */
[----:B------:R-:W-:Y:S02]  /*0a60*/  UIMAD UR15, UR4, -0x40, UR15 ;  /* 0xffffffc0040f78a4 */ /* 0x000fe4000f8e020f */
[----:B------:R-:W-:-:S04]  /*0a70*/  ULEA UR5, UR4, -UR5, 0xb ;  /* 0x8000000504057291 */ /* 0x000fc8000f8e58ff */
[----:B------:R-:W-:Y:S02]  /*0a80*/  IMAD R8, R8, UR15, RZ ;  /* 0x0000000f08087c24 */ /* 0x000fe4000f8e02ff */
[----:B------:R-:W-:Y:S01]  /*0a90*/  IMAD.U32 R4, RZ, RZ, UR15 ;  /* 0x0000000fff047e24 */ /* 0x000fe2000f8e00ff */
[----:B------:R-:W-:Y:S01]  /*0aa0*/  MOV R6, UR5 ;  /* 0x0000000500067c02 */ /* 0x000fe20008000f00 */
[----:B----4-:R-:W-:Y:S01]  /*0ab0*/  IMAD.IADD R12, R8, 0x1, R3 ;  /* 0x00000001080c7824 */ /* 0x010fe200078e0203 */
[----:B------:R-:W-:Y:S01]  /*0ac0*/  ISETP.GE.AND P0, PT, R115, R8, PT ;  /* 0x000000087300720c */ /* 0x000fe20003f06270 */
[----:B------:R-:W-:Y:S01]  /*0ad0*/  IMAD.SHL.U32 R4, R4, 0x20, RZ ;  /* 0x0000002004047824 */ /* 0x000fe200078e00ff */
[----:B------:R-:W-:-:S04]  /*0ae0*/  VIADDMNMX R6, R6, 0x800, R5, !PT ;  /* 0x0000080006067846 */ /* 0x000fc80007800105 */
[----:B------:R-:W-:Y:S02]  /*0af0*/  VIADDMNMX R7, R5, R8, R4, !PT ;  /* 0x0000000805077246 */ /* 0x000fe40007800104 */
[----:B------:R-:W-:Y:S02]  /*0b00*/  IADD3 R5, PT, PT, R6, R112, -R3 ;  /* 0x0000007006057210 */ /* 0x000fe40007ffe803 */
[----:B------:R-:W-:Y:S02]  /*0b10*/  IADD3 R6, PT, PT, -R12, R7, R112 ;  /* 0x000000070c067210 */ /* 0x000fe40007ffe170 */
[----:B------:R-:W-:Y:S02]  /*0b20*/  LEA.HI R7, R5, 0x1, RZ, 0x1a ;  /* 0x0000000105077811 */ /* 0x000fe400078fd0ff */
[----:B------:R-:W-:Y:S01]  /*0b30*/  LEA.HI R28, R6, 0x1, RZ, 0x1a ;  /* 0x00000001061c7811 */ /* 0x000fe200078fd0ff */
[----:B-1----:R-:W-:Y:S06]  /*0b40*/  @P0 BRA `(.L_x_6) ;  /* 0x0000000c00f40947 */ /* 0x002fec0003800000 */
[----:B------:R-:W-:Y:S01]  /*0b50*/  IADD3 R12, PT, PT, -R115, R8, RZ ;  /* 0x00000008730c7210 */ /* 0x000fe20007ffe1ff */
[----:B------:R-:W-:Y:S01]  /*0b60*/  BSSY.RECONVERGENT B1, `(.L_x_7) ;  /* 0x0000087000017945 */ /* 0x000fe20003800200 */
[----:B------:R-:W-:Y:S01]  /*0b70*/  IMAD R14, R16, UR10, R13 ;  /* 0x0000000a100e7c24 */ /* 0x000fe2000f8e020d */
[----:B------:R-:W-:Y:S01]  /*0b80*/  PLOP3.LUT P0, PT, PT, PT, PT, 0x80, 0x8 ;  /* 0x000000000008781c */ /* 0x000fe20003f0f070 */
[----:B------:R-:W-:Y:S01]  /*0b90*/  IMAD.MOV.U32 R15, RZ, RZ, R115 ;  /* 0x000000ffff0f7224 */ /* 0x000fe200078e0073 */
[----:B------:R-:W-:-:S13]  /*0ba0*/  ISETP.GT.AND P1, PT, R12, 0xc0, PT ;  /* 0x000000c00c00780c */ /* 0x000fda0003f24270 */
[----:B------:R-:W-:Y:S05]  /*0bb0*/  @!P1 BRA `(.L_x_8) ;  /* 0x0000000800049947 */ /* 0x000fea0003800000 */
[----:B------:R-:W-:Y:S01]  /*0bc0*/  IABS R17, UR15 ;  /* 0x0000000f00117c13 */ /* 0x000fe20008000000 */
[----:B------:R-:W-:Y:S01]  /*0bd0*/  IMAD.MOV.U32 R18, RZ, RZ, RZ ;  /* 0x000000ffff127224 */ /* 0x000fe200078e00ff */
[----:B------:R-:W-:Y:S01]  /*0be0*/  PLOP3.LUT P0, PT, PT, PT, PT, 0x8, 0x80 ;  /* 0x000000000080781c */ /* 0x000fe20003f0e170 */
[----:B------:R-:W-:Y:S01]  /*0bf0*/  VIADD R20, R8, 0xffffff40 ;  /* 0xffffff4008147836 */ /* 0x000fe20000000000 */
[----:B------:R-:W0:Y:S01]  /*0c00*/  I2F.RP R12, R17 ;  /* 0x00000011000c7306 */ /* 0x000e220000209400 */
[----:B------:R-:W-:-:S07]  /*0c10*/  ISETP.NE.AND P1, PT, RZ, UR15, PT ;  /* 0x0000000fff007c0c */ /* 0x000fce000bf25270 */
[----:B0-----:R-:W0:Y:S02]  /*0c20*/  MUFU.RCP R12, R12 ;  /* 0x0000000c000c7308 */ /* 0x001e240000001000 */
[----:B0-----:R-:W-:-:S06]  /*0c30*/  VIADD R13, R12, 0xffffffe ;  /* 0x0ffffffe0c0d7836 */ /* 0x001fcc0000000000 */
[----:B------:R-:W0:Y:S02]  /*0c40*/  F2I.FTZ.U32.TRUNC.NTZ R19, R13 ;  /* 0x0000000d00137305 */ /* 0x000e24000021f000 */
[----:B0-----:R-:W-:-:S05]  /*0c50*/  IADD3 R16, PT, PT, RZ, -R19, RZ ;  /* 0x80000013ff107210 */ /* 0x001fca0007ffe0ff */
[----:B------:R-:W-:-:S04]  /*0c60*/  IMAD R21, R16, R17, RZ ;  /* 0x0000001110157224 */ /* 0x000fc800078e02ff */
[----:B------:R-:W-:Y:S01]  /*0c70*/  IMAD.HI.U32 R18, R19, R21, R18 ;  /* 0x0000001513127227 */ /* 0x000fe200078e0012 */
[----:B------:R-:W-:-:S07]  /*0c80*/  LOP3.LUT R19, RZ, UR15, RZ, 0x33, !PT ;  /* 0x0000000fff137c12 */ /* 0x000fce000f8e33ff */
.L_x_9:
[----:B------:R-:W-:Y:S01]  /*0c90*/  IABS R34, UR15 ;  /* 0x0000000f00227c13 */ /* 0x000fe20008000000 */
[C---:B------:R-:W-:Y:S01]  /*0ca0*/  VIADD R30, R15.reuse, 0x40 ;  /* 0x000000400f1e7836 */ /* 0x040fe20000000000 */
[----:B0-----:R-:W-:Y:S01]  /*0cb0*/  IABS R22, UR15 ;  /* 0x0000000f00167c13 */ /* 0x001fe20008000000 */
[C---:B------:R-:W-:Y:S01]  /*0cc0*/  VIADD R32, R15.reuse, 0x80 ;  /* 0x000000800f207836 */ /* 0x040fe20000000000 */
[----:B------:R-:W0:Y:S01]  /*0cd0*/  I2F.RP R16, R34 ;  /* 0x0000002200107306 */ /* 0x000e220000209400 */
[----:B------:R-:W-:Y:S01]  /*0ce0*/  IABS R21, R15 ;  /* 0x0000000f00157213 */ /* 0x000fe20000000000 */
[----:B------:R-:W-:Y:S01]  /*0cf0*/  IMAD.U32 R39, RZ, RZ, UR8 ;  /* 0x00000008ff277e24 */ /* 0x000fe2000f8e00ff */
[----:B------:R-:W-:Y:S02]  /*0d00*/  IADD3 R25, PT, PT, RZ, -R22, RZ ;  /* 0x80000016ff197210 */ /* 0x000fe40007ffe0ff */
[----:B------:R-:W-:Y:S02]  /*0d10*/  IABS R22, R30 ;  /* 0x0000001e00167213 */ /* 0x000fe40000000000 */
[----:B------:R-:W-:-:S04]  /*0d20*/  IADD3 R38, PT, PT, R15, 0xc0, RZ ;  /* 0x000000c00f267810 */ /* 0x000fc80007ffe0ff */
[----:B------:R-:W-:Y:S01]  /*0d30*/  IABS R26, R38 ;  /* 0x00000026001a7213 */ /* 0x000fe20000000000 */
[----:B0-----:R-:W0:Y:S02]  /*0d40*/  MUFU.RCP R16, R16 ;  /* 0x0000001000107308 */ /* 0x001e240000001000 */
[----:B0-----:R-:W-:-:S06]  /*0d50*/  IADD3 R12, PT, PT, R16, 0xffffffe, RZ ;  /* 0x0ffffffe100c7810 */ /* 0x001fcc0007ffe0ff */
[----:B------:R0:W1:Y:S02]  /*0d60*/  F2I.FTZ.U32.TRUNC.NTZ R13, R12 ;  /* 0x0000000c000d7305 */ /* 0x000064000021f000 */
[----:B0-----:R-:W-:Y:S02]  /*0d70*/  IMAD.MOV.U32 R12, RZ, RZ, RZ ;  /* 0x000000ffff0c7224 */ /* 0x001fe400078e00ff */
[----:B-1----:R-:W-:-:S04]  /*0d80*/  IMAD.MOV R23, RZ, RZ, -R13 ;  /* 0x000000ffff177224 */ /* 0x002fc800078e0a0d */
[----:B------:R-:W-:-:S04]  /*0d90*/  IMAD R23, R23, R34, RZ ;  /* 0x0000002217177224 */ /* 0x000fc800078e02ff */
[----:B------:R-:W-:Y:S01]  /*0da0*/  IMAD.HI.U32 R27, R13, R23, R12 ;  /* 0x000000170d1b7227 */ /* 0x000fe200078e000c */
[----:B------:R-:W-:-:S03]  /*0db0*/  IABS R23, R32 ;  /* 0x0000002000177213 */ /* 0x000fc60000000000 */
[----:B------:R-:W-:-:S04]  /*0dc0*/  IMAD.HI.U32 R12, R18, R21, RZ ;  /* 0x00000015120c7227 */ /* 0x000fc800078e00ff */
[----:B------:R-:W-:-:S04]  /*0dd0*/  IMAD.HI.U32 R13, R27, R22, RZ ;  /* 0x000000161b0d7227 */ /* 0x000fc800078e00ff */
[-C--:B------:R-:W-:Y:S02]  /*0de0*/  IMAD R16, R12, R25.reuse, R21 ;  /* 0x000000190c107224 */ /* 0x080fe400078e0215 */
[----:B------:R-:W-:Y:S02]  /*0df0*/  IMAD R21, R13, R25, R22 ;  /* 0x000000190d157224 */ /* 0x000fe400078e0216 */
[----:B------:R-:W-:Y:S01]  /*0e00*/  IMAD.HI.U32 R22, R27, R23, RZ ;  /* 0x000000171b167227 */ /* 0x000fe200078e00ff */
[----:B------:R-:W-:Y:S02]  /*0e10*/  ISETP.GT.U32.AND P6, PT, R17, R16, PT ;  /* 0x000000101100720c */ /* 0x000fe40003fc4070 */
[----:B------:R-:W-:Y:S01]  /*0e20*/  ISETP.GT.U32.AND P5, PT, R34, R21, PT ;  /* 0x000000152200720c */ /* 0x000fe20003fa4070 */
[----:B------:R-:W-:Y:S02]  /*0e30*/  IMAD R23, R22, R25, R23 ;  /* 0x0000001916177224 */ /* 0x000fe400078e0217 */
[----:B------:R-:W-:Y:S01]  /*0e40*/  IMAD.HI.U32 R24, R27, R26, RZ ;  /* 0x0000001a1b187227 */ /* 0x000fe200078e00ff */
[----:B------:R-:W-:-:S02]  /*0e50*/  MOV R27, UR8 ;  /* 0x00000008001b7c02 */ /* 0x000fc40008000f00 */
[----:B------:R-:W-:Y:S01]  /*0e60*/  ISETP.GT.U32.AND P2, PT, R34, R23, PT ;  /* 0x000000172200720c */ /* 0x000fe20003f44070 */
[----:B------:R-:W-:-:S04]  /*0e70*/  IMAD R25, R24, R25, R26 ;  /* 0x0000001918197224 */ /* 0x000fc800078e021a */
[--C-:B------:R-:W-:Y:S01]  /*0e80*/  @!P6 IMAD.IADD R16, R16, 0x1, -R34.reuse ;  /* 0x000000011010e824 */ /* 0x100fe200078e0a22 */
[----:B------:R-:W-:Y:S01]  /*0e90*/  @!P6 IADD3 R12, PT, PT, R12, 0x1, RZ ;  /* 0x000000010c0ce810 */ /* 0x000fe20007ffe0ff */
[--C-:B------:R-:W-:Y:S01]  /*0ea0*/  @!P5 IMAD.IADD R21, R21, 0x1, -R34.reuse ;  /* 0x000000011515d824 */ /* 0x100fe200078e0a22 */
[----:B------:R-:W-:Y:S01]  /*0eb0*/  ISETP.GT.U32.AND P3, PT, R34, R25, PT ;  /* 0x000000192200720c */ /* 0x000fe20003f64070 */
[----:B------:R-:W-:Y:S01]  /*0ec0*/  @!P5 VIADD R13, R13, 0x1 ;  /* 0x000000010d0dd836 */ /* 0x000fe20000000000 */
[----:B------:R-:W-:Y:S02]  /*0ed0*/  ISETP.GE.U32.AND P4, PT, R16, R17, PT ;  /* 0x000000111000720c */ /* 0x000fe40003f86070 */
[----:B------:R-:W-:Y:S01]  /*0ee0*/  ISETP.GE.U32.AND P6, PT, R21, R34, PT ;  /* 0x000000221500720c */ /* 0x000fe20003fc6070 */
[----:B------:R-:W-:Y:S01]  /*0ef0*/  @!P2 IMAD.IADD R23, R23, 0x1, -R34 ;  /* 0x000000011717a824 */ /* 0x000fe200078e0a22 */
[----:B------:R-:W-:Y:S02]  /*0f00*/  LOP3.LUT R16, R30, UR15, RZ, 0x3c, !PT ;  /* 0x0000000f1e107c12 */ /* 0x000fe4000f8e3cff */
[----:B------:R-:W-:-:S02]  /*0f10*/  LOP3.LUT R21, R32, UR15, RZ, 0x3c, !PT ;  /* 0x0000000f20157c12 */ /* 0x000fc4000f8e3cff */
[----:B------:R-:W-:Y:S02]  /*0f20*/  @!P2 IADD3 R22, PT, PT, R22, 0x1, RZ ;  /* 0x000000011616a810 */ /* 0x000fe40007ffe0ff */
[----:B------:R-:W-:Y:S01]  /*0f30*/  ISETP.GE.AND P2, PT, R21, RZ, PT ;  /* 0x000000ff1500720c */ /* 0x000fe20003f46270 */
[----:B------:R-:W-:Y:S01]  /*0f40*/  @!P3 VIADD R24, R24, 0x1 ;  /* 0x000000011818b836 */ /* 0x000fe20000000000 */
[-C--:B------:R-:W-:Y:S01]  /*0f50*/  @!P3 IADD3 R25, PT, PT, R25, -R34.reuse, RZ ;  /* 0x800000221919b210 */ /* 0x080fe20007ffe0ff */
[----:B------:R-:W-:Y:S01]  /*0f60*/  @P4 VIADD R12, R12, 0x1 ;  /* 0x000000010c0c4836 */ /* 0x000fe20000000000 */
[----:B------:R-:W-:Y:S01]  /*0f70*/  ISETP.GE.U32.AND P4, PT, R23, R34, PT ;  /* 0x000000221700720c */ /* 0x000fe20003f86070 */
[----:B------:R-:W-:Y:S01]  /*0f80*/  @P6 VIADD R13, R13, 0x1 ;  /* 0x000000010d0d6836 */ /* 0x000fe20000000000 */
[----:B------:R-:W-:Y:S02]  /*0f90*/  ISETP.GE.AND P6, PT, R16, RZ, PT ;  /* 0x000000ff1000720c */ /* 0x000fe40003fc6270 */
[----:B------:R-:W-:-:S02]  /*0fa0*/  LOP3.LUT R16, R15, UR15, RZ, 0x3c, !PT ;  /* 0x0000000f0f107c12 */ /* 0x000fc4000f8e3cff */
[----:B------:R-:W-:Y:S02]  /*0fb0*/  ISETP.GE.U32.AND P5, PT, R25, R34, PT ;  /* 0x000000221900720c */ /* 0x000fe40003fa6070 */
[----:B------:R-:W-:Y:S02]  /*0fc0*/  ISETP.GE.AND P3, PT, R16, RZ, PT ;  /* 0x000000ff1000720c */ /* 0x000fe40003f66270 */
[----:B------:R-:W-:Y:S02]  /*0fd0*/  LOP3.LUT R23, R38, UR15, RZ, 0x3c, !PT ;  /* 0x0000000f26177c12 */ /* 0x000fe4000f8e3cff */
[----:B------:R-:W-:Y:S01]  /*0fe0*/  LOP3.LUT R21, RZ, UR15, RZ, 0x33, !PT ;  /* 0x0000000fff157c12 */ /* 0x000fe2000f8e33ff */
[----:B------:R-:W-:Y:S01]  /*0ff0*/  @P4 VIADD R22, R22, 0x1 ;  /* 0x0000000116164836 */ /* 0x000fe20000000000 */
[----:B------:R-:W-:Y:S01]  /*1000*/  ISETP.GE.AND P4, PT, R23, RZ, PT ;  /* 0x000000ff1700720c */ /* 0x000fe20003f86270 */
[----:B------:R-:W-:Y:S02]  /*1010*/  @!P6 IMAD.MOV R13, RZ, RZ, -R13 ;  /* 0x000000ffff0de224 */ /* 0x000fe400078e0a0d */
[----:B------:R-:W-:-:S02]  /*1020*/  @!P2 IMAD.MOV R22, RZ, RZ, -R22 ;  /* 0x000000ffff16a224 */ /* 0x000fc400078e0a16 */
[----:B------:R-:W-:Y:S02]  /*1030*/  @P5 IADD3 R24, PT, PT, R24, 0x1, RZ ;  /* 0x0000000118185810 */ /* 0x000fe40007ffe0ff */
[----:B------:R-:W-:Y:S01]  /*1040*/  ISETP.NE.AND P5, PT, RZ, UR15, PT ;  /* 0x0000000fff007c0c */ /* 0x000fe2000bfa5270 */
[----:B------:R-:W-:-:S03]  /*1050*/  @!P3 IMAD.MOV R12, RZ, RZ, -R12 ;  /* 0x000000ffff0cb224 */ /* 0x000fc600078e0a0c */
[C---:B------:R-:W-:Y:S02]  /*1060*/  SEL R31, R21.reuse, R13, !P5 ;  /* 0x0000000d151f7207 */ /* 0x040fe40006800000 */
[C---:B------:R-:W-:Y:S01]  /*1070*/  SEL R34, R21.reuse, R22, !P5 ;  /* 0x0000001615227207 */ /* 0x040fe20006800000 */
[----:B------:R-:W-:Y:S01]  /*1080*/  IMAD.U32 R22, RZ, RZ, UR8 ;  /* 0x00000008ff167e24 */ /* 0x000fe2000f8e00ff */
[----:B------:R-:W-:Y:S01]  /*1090*/  SEL R21, R21, R12, !P5 ;  /* 0x0000000c15157207 */ /* 0x000fe20006800000 */
[----:B------:R-:W-:Y:S01]  /*10a0*/  IMAD.MOV R33, RZ, RZ, -R31 ;  /* 0x000000ffff217224 */ /* 0x000fe200078e0a1f */
[----:B------:R-:W-:Y:S01]  /*10b0*/  @!P4 IADD3 R24, PT, PT, -R24, RZ, RZ ;  /* 0x000000ff1818c210 */ /* 0x000fe20007ffe1ff */
[----:B------:R-:W0:Y:S01]  /*10c0*/  LDC.64 R12, c[0x0][0x390] ;  /* 0x0000e400ff0c7b82 */ /* 0x000e220000000a00 */
[----:B------:R-:W-:Y:S01]  /*10d0*/  IADD3 R35, PT, PT, -R34, RZ, RZ ;  /* 0x000000ff22237210 */ /* 0x000fe20007ffe1ff */
[----:B------:R-:W-:Y:S01]  /*10e0*/  IMAD.MOV R16, RZ, RZ, -R21 ;  /* 0x000000ffff107224 */ /* 0x000fe200078e0a15 */
[----:B------:R-:W-:Y:S01]  /*10f0*/  SEL R36, R19, R24, !P1 ;  /* 0x0000001813247207 */ /* 0x000fe20004800000 */
[----:B------:R-:W-:Y:S01]  /*1100*/  IMAD R33, R33, UR15, R30 ;  /* 0x0000000f21217c24 */ /* 0x000fe2000f8e021e */
[----:B------:R-:W-:Y:S01]  /*1110*/  MOV R24, UR8 ;  /* 0x0000000800187c02 */ /* 0x000fe20008000f00 */
[----:B------:R-:W-:Y:S01]  /*1120*/  IMAD R29, R16, UR15, R15 ;  /* 0x0000000f101d7c24 */ /* 0x000fe2000f8e020f */
[----:B------:R-:W-:Y:S01]  /*1130*/  LEA R39, R39, R36, 0x5 ;  /* 0x0000002427277211 */ /* 0x000fe200078e28ff */
[----:B------:R-:W-:-:S02]  /*1140*/  IMAD.MOV R37, RZ, RZ, -R36 ;  /* 0x000000ffff257224 */ /* 0x000fc400078e0a24 */
[----:B------:R-:W-:Y:S02]  /*1150*/  IMAD R35, R35, UR15, R32 ;  /* 0x0000000f23237c24 */ /* 0x000fe4000f8e0220 */
[----:B------:R-:W-:Y:S02]  /*1160*/  IMAD R37, R37, UR15, R38 ;  /* 0x0000000f25257c24 */ /* 0x000fe4000f8e0226 */
[----:B------:R-:W-:Y:S01]  /*1170*/  IMAD R23, R22, 0x20, R21 ;  /* 0x0000002016177824 */ /* 0x000fe200078e0215 */
[C---:B------:R-:W-:Y:S01]  /*1180*/  IADD3 R22, PT, PT, R14.reuse, R29, RZ ;  /* 0x0000001d0e167210 */ /* 0x040fe20007ffe0ff */
[----:B------:R-:W-:Y:S01]  /*1190*/  IMAD.U32 R16, RZ, RZ, UR7 ;  /* 0x00000007ff107e24 */ /* 0x000fe2000f8e00ff */
[----:B------:R-:W-:Y:S01]  /*11a0*/  IADD3 R30, PT, PT, R14, R37, RZ ;  /* 0x000000250e1e7210 */ /* 0x000fe20007ffe0ff */
[----:B------:R-:W-:Y:S02]  /*11b0*/  IMAD R25, R24, 0x20, R31 ;  /* 0x0000002018197824 */ /* 0x000fe400078e021f */
[----:B------:R-:W-:-:S02]  /*11c0*/  IMAD.IADD R24, R14, 0x1, R33 ;  /* 0x000000010e187824 */ /* 0x000fc400078e0221 */
[----:B------:R-:W-:Y:S02]  /*11d0*/  IMAD R27, R27, 0x20, R34 ;  /* 0x000000201b1b7824 */ /* 0x000fe400078e0222 */
[----:B------:R-:W-:Y:S02]  /*11e0*/  IMAD.IADD R26, R14, 0x1, R35 ;  /* 0x000000010e1a7824 */ /* 0x000fe400078e0223 */
[-C--:B------:R-:W-:Y:S02]  /*11f0*/  IMAD R23, R23, R16.reuse, R22 ;  /* 0x0000001017177224 */ /* 0x080fe400078e0216 */
[-C--:B------:R-:W-:Y:S02]  /*1200*/  IMAD R25, R25, R16.reuse, R24 ;  /* 0x0000001019197224 */ /* 0x080fe400078e0218 */
[-C--:B------:R-:W-:Y:S02]  /*1210*/  IMAD R27, R27, R16.reuse, R26 ;  /* 0x000000101b1b7224 */ /* 0x080fe400078e021a */
[----:B------:R-:W-:-:S02]  /*1220*/  IMAD R39, R39, R16, R30 ;  /* 0x0000001027277224 */ /* 0x000fc400078e021e */
[----:B0-----:R-:W-:-:S04]  /*1230*/  IMAD.WIDE R22, R23, 0x4, R12 ;  /* 0x0000000417167825 */ /* 0x001fc800078e020c */
[--C-:B------:R-:W-:Y:S02]  /*1240*/  IMAD.WIDE R24, R25, 0x4, R12.reuse ;  /* 0x0000000419187825 */ /* 0x100fe400078e020c */
[----:B------:R-:W2:Y:S02]  /*1250*/  LDG.E R22, desc[UR18][R22.64] ;  /* 0x0000001216167981 */ /* 0x000ea4000c1e1900 */
[--C-:B------:R-:W-:Y:S02]  /*1260*/  IMAD.WIDE R26, R27, 0x4, R12.reuse ;  /* 0x000000041b1a7825 */ /* 0x100fe400078e020c */
[----:B------:R-:W3:Y:S02]  /*1270*/  LDG.E R24, desc[UR18][R24.64] ;  /* 0x0000001218187981 */ /* 0x000ee4000c1e1900 */
[----:B------:R-:W-:Y:S02]  /*1280*/  IMAD.WIDE R12, R39, 0x4, R12 ;  /* 0x00000004270c7825 */ /* 0x000fe400078e020c */
[----:B------:R-:W4:Y:S04]  /*1290*/  LDG.E R26, desc[UR18][R26.64] ;  /* 0x000000121a1a7981 */ /* 0x000f28000c1e1900 */
[----:B------:R-:W5:Y:S01]  /*12a0*/  LDG.E R12, desc[UR18][R12.64] ;  /* 0x000000120c0c7981 */ /* 0x000f62000c1e1900 */
[----:B------:R-:W0:Y:S01]  /*12b0*/  S2UR UR6, SR_CgaCtaId ;  /* 0x00000000000679c3 */ /* 0x000e220000008800 */
[----:B------:R-:W-:Y:S01]  /*12c0*/  UMOV UR5, 0x400 ;  /* 0x0000040000057882 */ /* 0x000fe20000000000 */
[----:B------:R-:W-:Y:S01]  /*12d0*/  VIADD R15, R15, 0x100 ;  /* 0x000001000f0f7836 */ /* 0x000fe20000000000 */
[----:B0-----:R-:W-:-:S06]  /*12e0*/  ULEA UR5, UR6, UR5, 0x18 ;  /* 0x0000000506057291 */ /* 0x001fcc000f8ec0ff */
[----:B------:R-:W-:Y:S02]  /*12f0*/  LEA R30, R21, UR5, 0x8 ;  /* 0x00000005151e7c11 */ /* 0x000fe4000f8e40ff */
[----:B------:R-:W-:Y:S02]  /*1300*/  LEA R32, R31, UR5, 0x8 ;  /* 0x000000051f207c11 */ /* 0x000fe4000f8e40ff */
[----:B------:R-:W-:Y:S02]  /*1310*/  LEA R34, R34, UR5, 0x8 ;  /* 0x0000000522227c11 */ /* 0x000fe4000f8e40ff */
[----:B------:R-:W-:Y:S01]  /*1320*/  LEA R36, R36, UR5, 0x8 ;  /* 0x0000000524247c11 */ /* 0x000fe2000f8e40ff */
[----:B------:R-:W-:Y:S01]  /*1330*/  IMAD R29, R29, 0x4, R30 ;  /* 0x000000041d1d7824 */ /* 0x000fe200078e021e */
[----:B------:R-:W-:Y:S01]  /*1340*/  LEA R35, R35, R34, 0x2 ;  /* 0x0000002223237211 */ /* 0x000fe200078e10ff */
[----:B------:R-:W-:Y:S02]  /*1350*/  IMAD R33, R33, 0x4, R32 ;  /* 0x0000000421217824 */ /* 0x000fe400078e0220 */
[----:B------:R-:W-:Y:S01]  /*1360*/  IMAD R37, R37, 0x4, R36 ;  /* 0x0000000425257824 */ /* 0x000fe200078e0224 */
[----:B------:R-:W-:Y:S01]  /*1370*/  ISETP.GE.AND P2, PT, R15, R20, PT ;  /* 0x000000140f00720c */ /* 0x000fe20003f46270 */
[----:B--2---:R0:W-:Y:S04]  /*1380*/  STS [R29], R22 ;  /* 0x000000161d007388 */ /* 0x0041e80000000800 */
[----:B---3--:R0:W-:Y:S04]  /*1390*/  STS [R33], R24 ;  /* 0x0000001821007388 */ /* 0x0081e80000000800 */
[----:B----4-:R0:W-:Y:S04]  /*13a0*/  STS [R35], R26 ;  /* 0x0000001a23007388 */ /* 0x0101e80000000800 */
[----:B-----5:R0:W-:Y:S01]  /*13b0*/  STS [R37], R12 ;  /* 0x0000000c25007388 */ /* 0x0201e20000000800 */
[----:B------:R-:W-:Y:S05]  /*13c0*/  @!P2 BRA `(.L_x_9) ;  /* 0xfffffff80030a947 */ /* 0x000fea000383ffff */
.L_x_8:
[----:B------:R-:W-:Y:S05]  /*13d0*/  BSYNC.RECONVERGENT B1 ;  /* 0x0000000000017941 */ /* 0x000fea0003800200 */
.L_x_7:
[----:B0-----:R-:W-:Y:S01]  /*13e0*/  IADD3 R12, PT, PT, R8, -R15, RZ ;  /* 0x8000000f080c7210 */ /* 0x001fe20007ffe0ff */
[----:B------:R-:W-:Y:S03]  /*13f0*/  BSSY.RECONVERGENT B1, `(.L_x_10) ;  /* 0x0000048000017945 */ /* 0x000fe60003800200 */
[----:B------:R-:W-:-:S13]  /*1400*/  ISETP.GT.AND P1, PT, R12, 0x40, PT ;  /* 0x000000400c00780c */ /* 0x000fda0003f24270 */
[----:B------:R-:W-:Y:S05]  /*1410*/  @!P1 BRA `(.L_x_11) ;  /* 0x0000000400149947 */ /* 0x000fea0003800000 */
[----:B------:R-:W-:Y:S01]  /*1420*/  IABS R19, UR15 ;  /* 0x0000000f00137c13 */ /* 0x000fe20008000000 */
[----:B------:R-:W-:Y:S01]  /*1430*/  VIADD R24, R15, 0x40 ;  /* 0x000000400f187836 */ /* 0x000fe20000000000 */
[----:B------:R-:W-:Y:S02]  /*1440*/  IABS R20, UR15 ;  /* 0x0000000f00147c13 */ /* 0x000fe40008000000 */
[----:B------:R-:W0:Y:S03]  /*1450*/  I2F.RP R17, R19 ;  /* 0x0000001300117306 */ /* 0x000e260000209400 */
[----:B------:R-:W-:-:S05]  /*1460*/  IMAD.MOV R20, RZ, RZ, -R20 ;  /* 0x000000ffff147224 */ /* 0x000fca00078e0a14 */
[----:B0-----:R-:W0:Y:S02]  /*1470*/  MUFU.RCP R17, R17 ;  /* 0x0000001100117308 */ /* 0x001e240000001000 */
[----:B0-----:R-:W-:Y:S01]  /*1480*/  VIADD R12, R17, 0xffffffe ;  /* 0x0ffffffe110c7836 */ /* 0x001fe20000000000 */
[----:B------:R-:W-:-:S05]  /*1490*/  IABS R17, R24 ;  /* 0x0000001800117213 */ /* 0x000fca0000000000 */
[----:B------:R0:W1:Y:S02]  /*14a0*/  F2I.FTZ.U32.TRUNC.NTZ R13, R12 ;  /* 0x0000000c000d7305 */ /* 0x000064000021f000 */
[----:B0-----:R-:W-:Y:S01]  /*14b0*/  HFMA2 R12, -RZ, RZ, 0, 0 ;  /* 0x00000000ff0c7431 */ /* 0x001fe200000001ff */
[----:B-1----:R-:W-:-:S05]  /*14c0*/  IADD3 R18, PT, PT, RZ, -R13, RZ ;  /* 0x8000000dff127210 */ /* 0x002fca0007ffe0ff */
[----:B------:R-:W-:Y:S01]  /*14d0*/  IMAD R21, R18, R19, RZ ;  /* 0x0000001312157224 */ /* 0x000fe200078e02ff */
[----:B------:R-:W-:-:S03]  /*14e0*/  IABS R18, R15 ;  /* 0x0000000f00127213 */ /* 0x000fc60000000000 */
[----:B------:R-:W-:Y:S01]  /*14f0*/  IMAD.HI.U32 R21, R13, R21, R12 ;  /* 0x000000150d157227 */ /* 0x000fe200078e000c */
[----:B------:R-:W-:-:S03]  /*1500*/  MOV R13, R18 ;  /* 0x00000012000d7202 */ /* 0x000fc60000000f00 */
[----:B------:R-:W-:Y:S02]  /*1510*/  IMAD.MOV.U32 R18, RZ, RZ, R17 ;  /* 0x000000ffff127224 */ /* 0x000fe400078e0011 */
[----:B------:R-:W-:-:S04]  /*1520*/  IMAD.HI.U32 R12, R21, R13, RZ ;  /* 0x0000000d150c7227 */ /* 0x000fc800078e00ff */
[----:B------:R-:W-:-:S04]  /*1530*/  IMAD.HI.U32 R17, R21, R18, RZ ;  /* 0x0000001215117227 */ /* 0x000fc800078e00ff */
[-C--:B------:R-:W-:Y:S02]  /*1540*/  IMAD R18, R17, R20.reuse, R18 ;  /* 0x0000001411127224 */ /* 0x080fe400078e0212 */
[----:B------:R-:W-:Y:S01]  /*1550*/  IMAD R13, R12, R20, R13 ;  /* 0x000000140c0d7224 */ /* 0x000fe200078e020d */
[----:B------:R-:W-:Y:S02]  /*1560*/  MOV R20, UR8 ;  /* 0x0000000800147c02 */ /* 0x000fe40008000f00 */
[C---:B------:R-:W-:Y:S02]  /*1570*/  ISETP.GT.U32.AND P4, PT, R19.reuse, R18, PT ;  /* 0x000000121300720c */ /* 0x040fe40003f84070 */
[----:B------:R-:W-:-:S11]  /*1580*/  ISETP.GT.U32.AND P2, PT, R19, R13, PT ;  /* 0x0000000d1300720c */ /* 0x000fd60003f44070 */
[----:B------:R-:W-:Y:S02]  /*1590*/  @!P4 IMAD.IADD R18, R18, 0x1, -R19 ;  /* 0x000000011212c824 */ /* 0x000fe400078e0a13 */
[-C--:B------:R-:W-:Y:S01]  /*15a0*/  @!P2 IADD3 R13, PT, PT, R13, -R19.reuse, RZ ;  /* 0x800000130d0da210 */ /* 0x080fe20007ffe0ff */
[----:B------:R-:W-:Y:S01]  /*15b0*/  @!P4 VIADD R17, R17, 0x1 ;  /* 0x000000011111c836 */ /* 0x000fe20000000000 */
[----:B------:R-:W-:Y:S02]  /*15c0*/  @!P2 IADD3 R12, PT, PT, R12, 0x1, RZ ;  /* 0x000000010c0ca810 */ /* 0x000fe40007ffe0ff */
[-C--:B------:R-:W-:Y:S02]  /*15d0*/  ISETP.GE.U32.AND P1, PT, R18, R19.reuse, PT ;  /* 0x000000131200720c */ /* 0x080fe40003f26070 */
[----:B------:R-:W-:Y:S02]  /*15e0*/  ISETP.GE.U32.AND P0, PT, R13, R19, PT ;  /* 0x000000130d00720c */ /* 0x000fe40003f06070 */
[----:B------:R-:W-:-:S02]  /*15f0*/  LOP3.LUT R13, R15, UR15, RZ, 0x3c, !PT ;  /* 0x0000000f0f0d7c12 */ /* 0x000fc4000f8e3cff */
[----:B------:R-:W-:Y:S02]  /*1600*/  LOP3.LUT R18, R24, UR15, RZ, 0x3c, !PT ;  /* 0x0000000f18127c12 */ /* 0x000fe4000f8e3cff */
[----:B------:R-:W-:Y:S02]  /*1610*/  ISETP.GE.AND P3, PT, R13, RZ, PT ;  /* 0x000000ff0d00720c */ /* 0x000fe40003f66270 */
[----:B------:R-:W-:Y:S02]  /*1620*/  ISETP.GE.AND P2, PT, R18, RZ, PT ;  /* 0x000000ff1200720c */ /* 0x000fe40003f46270 */
[----:B------:R-:W-:Y:S01]  /*1630*/  LOP3.LUT R13, RZ, UR15, RZ, 0x33, !PT ;  /* 0x0000000fff0d7c12 */ /* 0x000fe2000f8e33ff */
[----:B------:R-:W-:Y:S01]  /*1640*/  @P1 VIADD R17, R17, 0x1 ;  /* 0x0000000111111836 */ /* 0x000fe20000000000 */
[----:B------:R-:W0:Y:S01]  /*1650*/  LDC.64 R18, c[0x0][0x390] ;  /* 0x0000e400ff127b82 */ /* 0x000e220000000a00 */
[----:B------:R-:W-:Y:S02]  /*1660*/  @P0 IADD3 R12, PT, PT, R12, 0x1, RZ ;  /* 0x000000010c0c0810 */ /* 0x000fe40007ffe0ff */
[----:B------:R-:W-:-:S02]  /*1670*/  ISETP.NE.AND P0, PT, RZ, UR15, PT ;  /* 0x0000000fff007c0c */ /* 0x000fc4000bf05270 */
[----:B------:R-:W-:Y:S02]  /*1680*/  MOV R21, R17 ;  /* 0x0000001100157202 */ /* 0x000fe40000000f00 */
[----:B------:R-:W-:Y:S02]  /*1690*/  @!P3 IMAD.MOV R12, RZ, RZ, -R12 ;  /* 0x000000ffff0cb224 */ /* 0x000fe400078e0a0c */
[----:B------:R-:W-:-:S03]  /*16a0*/  @!P2 IADD3 R21, PT, PT, -R21, RZ, RZ ;  /* 0x000000ff1515a210 */ /* 0x000fc60007ffe1ff */
[C---:B------:R-:W-:Y:S02]  /*16b0*/  SEL R17, R13.reuse, R12, !P0 ;  /* 0x0000000c0d117207 */ /* 0x040fe40004000000 */
[----:B------:R-:W-:-:S03]  /*16c0*/  SEL R21, R13, R21, !P0 ;  /* 0x000000150d157207 */ /* 0x000fc60004000000 */
[----:B------:R-:W-:Y:S01]  /*16d0*/  IMAD.MOV R12, RZ, RZ, -R17 ;  /* 0x000000ffff0c7224 */ /* 0x000fe200078e0a11 */
[----:B------:R-:W-:Y:S02]  /*16e0*/  IADD3 R23, PT, PT, -R21, RZ, RZ ;  /* 0x000000ff15177210 */ /* 0x000fe40007ffe1ff */
[----:B------:R-:W-:Y:S01]  /*16f0*/  LEA R25, R20, R21, 0x5 ;  /* 0x0000001514197211 */ /* 0x000fe200078e28ff */
[----:B------:R-:W-:Y:S02]  /*1700*/  IMAD R15, R12, UR15, R15 ;  /* 0x0000000f0c0f7c24 */ /* 0x000fe4000f8e020f */
[----:B------:R-:W-:Y:S02]  /*1710*/  IMAD.U32 R12, RZ, RZ, UR8 ;  /* 0x00000008ff0c7e24 */ /* 0x000fe4000f8e00ff */
[----:B------:R-:W-:Y:S02]  /*1720*/  IMAD R23, R23, UR15, R24 ;  /* 0x0000000f17177c24 */ /* 0x000fe4000f8e0218 */
[----:B------:R-:W-:-:S02]  /*1730*/  IMAD R13, R12, 0x20, R17 ;  /* 0x000000200c0d7824 */ /* 0x000fc400078e0211 */
[C---:B------:R-:W-:Y:S01]  /*1740*/  IMAD.IADD R12, R14.reuse, 0x1, R15 ;  /* 0x000000010e0c7824 */ /* 0x040fe200078e020f */
[----:B------:R-:W-:-:S03]  /*1750*/  IADD3 R20, PT, PT, R14, R23, RZ ;  /* 0x000000170e147210 */ /* 0x000fc60007ffe0ff */
[-C--:B------:R-:W-:Y:S02]  /*1760*/  IMAD R13, R13, R16.reuse, R12 ;  /* 0x000000100d0d7224 */ /* 0x080fe400078e020c */
[----:B------:R-:W-:Y:S02]  /*1770*/  IMAD R25, R25, R16, R20 ;  /* 0x0000001019197224 */ /* 0x000fe400078e0214 */
[----:B0-----:R-:W-:-:S04]  /*1780*/  IMAD.WIDE R12, R13, 0x4, R18 ;  /* 0x000000040d0c7825 */ /* 0x001fc800078e0212 */
[----:B------:R-:W-:Y:S02]  /*1790*/  IMAD.WIDE R18, R25, 0x4, R18 ;  /* 0x0000000419127825 */ /* 0x000fe400078e0212 */
[----:B------:R-:W2:Y:S04]  /*17a0*/  LDG.E R12, desc[UR18][R12.64] ;  /* 0x000000120c0c7981 */ /* 0x000ea8000c1e1900 */
[----:B------:R-:W3:Y:S01]  /*17b0*/  LDG.E R18, desc[UR18][R18.64] ;  /* 0x0000001212127981 */ /* 0x000ee2000c1e1900 */
[----:B------:R-:W0:Y:S01]  /*17c0*/  S2UR UR6, SR_CgaCtaId ;  /* 0x00000000000679c3 */ /* 0x000e220000008800 */
[----:B------:R-:W-:Y:S01]  /*17d0*/  UMOV UR5, 0x400 ;  /* 0x0000040000057882 */ /* 0x000fe20000000000 */
[----:B------:R-:W-:Y:S01]  /*17e0*/  PLOP3.LUT P0, PT, PT, PT, PT, 0x8, 0x80 ;  /* 0x000000000080781c */ /* 0x000fe20003f0e170 */
[----:B0-----:R-:W-:-:S06]  /*17f0*/  ULEA UR5, UR6, UR5, 0x18 ;  /* 0x0000000506057291 */ /* 0x001fcc000f8ec0ff */
[----:B------:R-:W-:Y:S02]  /*1800*/  LEA R20, R17, UR5, 0x8 ;  /* 0x0000000511147c11 */ /* 0x000fe4000f8e40ff */
[----:B------:R-:W-:-:S03]  /*1810*/  LEA R22, R21, UR5, 0x8 ;  /* 0x0000000515167c11 */ /* 0x000fc6000f8e40ff */
[----:B------:R-:W-:Y:S01]  /*1820*/  IMAD R17, R15, 0x4, R20 ;  /* 0x000000040f117824 */ /* 0x000fe200078e0214 */
[----:B------:R-:W-:Y:S01]  /*1830*/  LEA R23, R23, R22, 0x2 ;  /* 0x0000001617177211 */ /* 0x000fe200078e10ff */
[----:B------:R-:W-:-:S03]  /*1840*/  VIADD R15, R24, 0x40 ;  /* 0x00000040180f7836 */ /* 0x000fc60000000000 */
[----:B--2---:R0:W-:Y:S04]  /*1850*/  STS [R17], R12 ;  /* 0x0000000c11007388 */ /* 0x0041e80000000800 */
[----:B---3--:R0:W-:Y:S02]  /*1860*/  STS [R23], R18 ;  /* 0x0000001217007388 */ /* 0x0081e40000000800 */
.L_x_11:
[----:B------:R-:W-:Y:S05]  /*1870*/  BSYNC.RECONVERGENT B1 ;  /* 0x0000000000017941 */ /* 0x000fea0003800200 */
.L_x_10:
[----:B------:R-:W-:-:S13]  /*1880*/  ISETP.LT.OR P0, PT, R15, R8, P0 ;  /* 0x000000080f00720c */ /* 0x000fda0000701670 */
[----:B------:R-:W-:Y:S05]  /*1890*/  @!P0 BRA `(.L_x_6) ;  /* 0x0000000000a08947 */ /* 0x000fea0003800000 */
[----:B0-----:R-:W-:Y:S02]  /*18a0*/  IABS R18, UR15 ;  /* 0x0000000f00127c13 */ /* 0x001fe40008000000 */
[----:B------:R-:W-:Y:S02]  /*18b0*/  IABS R17, R15 ;  /* 0x0000000f00117213 */ /* 0x000fe40000000000 */
[----:B------:R-:W0:Y:S01]  /*18c0*/  I2F.RP R19, R18 ;  /* 0x0000001200137306 */ /* 0x000e220000209400 */
[----:B------:R-:W-:-:S07]  /*18d0*/  IABS R22, UR15 ;  /* 0x0000000f00167c13 */ /* 0x000fce0008000000 */
[----:B0-----:R-:W0:Y:S02]  /*18e0*/  MUFU.RCP R19, R19 ;  /* 0x0000001300137308 */ /* 0x001e240000001000 */
[----:B0-----:R-:W-:-:S06]  /*18f0*/  IADD3 R12, PT, PT, R19, 0xffffffe, RZ ;  /* 0x0ffffffe130c7810 */ /* 0x001fcc0007ffe0ff */
[----:B------:R0:W1:Y:S02]  /*1900*/  F2I.FTZ.U32.TRUNC.NTZ R13, R12 ;  /* 0x0000000c000d7305 */ /* 0x000064000021f000 */
[----:B0-----:R-:W-:Y:S02]  /*1910*/  HFMA2 R12, -RZ, RZ, 0, 0 ;  /* 0x00000000ff0c7431 */ /* 0x001fe400000001ff */
[----:B-1----:R-:W-:-:S04]  /*1920*/  IMAD.MOV R21, RZ, RZ, -R13 ;  /* 0x000000ffff157224 */ /* 0x002fc800078e0a0d */
[----:B------:R-:W-:-:S04]  /*1930*/  IMAD R21, R21, R18, RZ ;  /* 0x0000001215157224 */ /* 0x000fc800078e02ff */
[----:B------:R-:W-:-:S04]  /*1940*/  IMAD.HI.U32 R20, R13, R21, R12 ;  /* 0x000000150d147227 */ /* 0x000fc800078e000c */
[----:B------:R-:W-:Y:S02]  /*1950*/  IMAD.MOV R13, RZ, RZ, -R22 ;  /* 0x000000ffff0d7224 */ /* 0x000fe400078e0a16 */
[----:B------:R-:W-:Y:S01]  /*1960*/  IMAD.HI.U32 R12, R20, R17, RZ ;  /* 0x00000011140c7227 */ /* 0x000fe200078e00ff */
[----:B------:R-:W-:-:S03]  /*1970*/  MOV R20, UR8 ;  /* 0x0000000800147c02 */ /* 0x000fc60008000f00 */
[----:B------:R-:W-:-:S05]  /*1980*/  IMAD R13, R12, R13, R17 ;  /* 0x0000000d0c0d7224 */ /* 0x000fca00078e0211 */
[----:B------:R-:W-:-:S13]  /*1990*/  ISETP.GT.U32.AND P1, PT, R18, R13, PT ;  /* 0x0000000d1200720c */ /* 0x000fda0003f24070 */
[-C--:B------:R-:W-:Y:S01]  /*19a0*/  @!P1 IADD3 R13, PT, PT, R13, -R18.reuse, RZ ;  /* 0x800000120d0d9210 */ /* 0x080fe20007ffe0ff */
[----:B------:R-:W-:Y:S01]  /*19b0*/  @!P1 VIADD R12, R12, 0x1 ;  /* 0x000000010c0c9836 */ /* 0x000fe20000000000 */
[----:B------:R-:W-:Y:S02]  /*19c0*/  ISETP.NE.AND P1, PT, RZ, UR15, PT ;  /* 0x0000000fff007c0c */ /* 0x000fe4000bf25270 */
[----:B------:R-:W-:Y:S02]  /*19d0*/  ISETP.GE.U32.AND P0, PT, R13, R18, PT ;  /* 0x000000120d00720c */ /* 0x000fe40003f06070 */
[----:B------:R-:W-:-:S04]  /*19e0*/  LOP3.LUT R13, R15, UR15, RZ, 0x3c, !PT ;  /* 0x0000000f0f0d7c12 */ /* 0x000fc8000f8e3cff */
[----:B------:R-:W-:-:S07]  /*19f0*/  ISETP.GE.AND P2, PT, R13, RZ, PT ;  /* 0x000000ff0d00720c */ /* 0x000fce0003f46270 */
[----:B------:R-:W-:-:S05]  /*1a00*/  @P0 IADD3 R12, PT, PT, R12, 0x1, RZ ;  /* 0x000000010c0c0810 */ /* 0x000fca0007ffe0ff */
[----:B------:R-:W-:Y:S02]  /*1a10*/  IMAD.MOV.U32 R17, RZ, RZ, R12 ;  /* 0x000000ffff117224 */ /* 0x000fe400078e000c */
[----:B------:R-:W0:Y:S03]  /*1a20*/  LDC.64 R12, c[0x0][0x390] ;  /* 0x0000e400ff0c7b82 */ /* 0x000e260000000a00 */
[----:B------:R-:W-:Y:S02]  /*1a30*/  @!P2 IADD3 R17, PT, PT, -R17, RZ, RZ ;  /* 0x000000ff1111a210 */ /* 0x000fe40007ffe1ff */
[----:B------:R-:W-:-:S05]  /*1a40*/  @!P1 LOP3.LUT R17, RZ, UR15, RZ, 0x33, !PT ;  /* 0x0000000fff119c12 */ /* 0x000fca000f8e33ff */
[--C-:B------:R-:W-:Y:S02]  /*1a50*/  IMAD.MOV R18, RZ, RZ, -R17.reuse ;  /* 0x000000ffff127224 */ /* 0x100fe400078e0a11 */
[----:B------:R-:W-:Y:S02]  /*1a60*/  IMAD R19, R20, 0x20, R17 ;  /* 0x0000002014137824 */ /* 0x000fe400078e0211 */
[----:B------:R-:W-:-:S05]  /*1a70*/  IMAD R15, R18, UR15, R15 ;  /* 0x0000000f120f7c24 */ /* 0x000fca000f8e020f */
[----:B------:R-:W-:-:S05]  /*1a80*/  IADD3 R14, PT, PT, R14, R15, RZ ;  /* 0x0000000f0e0e7210 */ /* 0x000fca0007ffe0ff */
[----:B------:R-:W-:-:S04]  /*1a90*/  IMAD R19, R19, R16, R14 ;  /* 0x0000001013137224 */ /* 0x000fc800078e020e */
[----:B0-----:R-:W-:-:S06]  /*1aa0*/  IMAD.WIDE R12, R19, 0x4, R12 ;  /* 0x00000004130c7825 */ /* 0x001fcc00078e020c */
[----:B------:R-:W2:Y:S01]  /*1ab0*/  LDG.E R12, desc[UR18][R12.64] ;  /* 0x000000120c0c7981 */ /* 0x000ea2000c1e1900 */
[----:B------:R-:W0:Y:S01]  /*1ac0*/  S2UR UR6, SR_CgaCtaId ;  /* 0x00000000000679c3 */ /* 0x000e220000008800 */
[----:B------:R-:W-:Y:S02]  /*1ad0*/  UMOV UR5, 0x400 ;  /* 0x0000040000057882 */ /* 0x000fe40000000000 */
[----:B0-----:R-:W-:-:S06]  /*1ae0*/  ULEA UR5, UR6, UR5, 0x18 ;  /* 0x0000000506057291 */ /* 0x001fcc000f8ec0ff */
[----:B------:R-:W-:-:S05]  /*1af0*/  LEA R14, R17, UR5, 0x8 ;  /* 0x00000005110e7c11 */ /* 0x000fca000f8e40ff */
[----:B------:R-:W-:-:S05]  /*1b00*/  IMAD R15, R15, 0x4, R14 ;  /* 0x000000040f0f7824 */ /* 0x000fca00078e020e */
[----:B--2---:R1:W-:Y:S02]  /*1b10*/  STS [R15], R12 ;  /* 0x0000000c0f007388 */ /* 0x0043e40000000800 */
.L_x_6:
[----:B------:R-:W-:Y:S05]  /*1b20*/  BSYNC.RECONVERGENT B0 ;  /* 0x0000000000007941 */ /* 0x000fea0003800200 */
.L_x_5:
[----:B------:R-:W-:Y:S01]  /*1b30*/  IADD3 R8, PT, PT, R115, R8, RZ ;  /* 0x0000000873087210 */ /* 0x000fe20007ffe0ff */
[----:B------:R-:W-:Y:S03]  /*1b40*/  BSSY.RECONVERGENT B0, `(.L_x_12) ;  /* 0x000011a000007945 */ /* 0x000fe60003800200 */
[----:B------:R-:W-:-:S13]  /*1b50*/  ISETP.GE.AND P0, PT, R8, R4, PT ;  /* 0x000000040800720c */ /* 0x000fda0003f06270 */
[----:B------:R-:W-:Y:S05]  /*1b60*/  @P0 BRA `(.L_x_13) ;  /* 0x00000010005c0947 */ /* 0x000fea0003800000 */
[----:B------:R-:W-:Y:S01]  /*1b70*/  ISETP.GE.U32.AND P0, PT, R6, 0xc0, PT ;  /* 0x000000c00600780c */ /* 0x000fe20003f06070 */
[----:B------:R-:W-:-:S12]  /*1b80*/  BSSY.RECONVERGENT B1, `(.L_x_14) ;  /* 0x000009c000017945 */ /* 0x000fd80003800200 */
[----:B------:R-:W-:Y:S05]  /*1b90*/  @!P0 BRA `(.L_x_15) ;  /* 0x0000000800688947 */ /* 0x000fea0003800000 */
[----:B------:R-:W-:Y:S01]  /*1ba0*/  IABS R26, UR15 ;  /* 0x0000000f001a7c13 */ /* 0x000fe20008000000 */
[----:B------:R-:W-:Y:S01]  /*1bb0*/  IMAD.MOV.U32 R14, RZ, RZ, RZ ;  /* 0x000000ffff0e7224 */ /* 0x000fe200078e00ff */
[----:B0-----:R-:W-:Y:S02]  /*1bc0*/  LOP3.LUT R23, R28, 0x7fffffc, RZ, 0xc0, !PT ;  /* 0x07fffffc1c177812 */ /* 0x001fe400078ec0ff */
[----:B-1----:R-:W0:Y:S08]  /*1bd0*/  I2F.RP R15, R26 ;  /* 0x0000001a000f7306 */ /* 0x002e300000209400 */
[----:B0-----:R-:W0:Y:S02]  /*1be0*/  MUFU.RCP R15, R15 ;  /* 0x0000000f000f7308 */ /* 0x001e240000001000 */
[----:B0-----:R-:W-:-:S06]  /*1bf0*/  VIADD R12, R15, 0xffffffe ;  /* 0x0ffffffe0f0c7836 */ /* 0x001fcc0000000000 */
[----:B------:R0:W1:Y:S02]  /*1c00*/  F2I.FTZ.U32.TRUNC.NTZ R13, R12 ;  /* 0x0000000c000d7305 */ /* 0x000064000021f000 */
[----:B0-----:R-:W-:Y:S02]  /*1c10*/  MOV R12, RZ ;  /* 0x000000ff000c7202 */ /* 0x001fe40000000f00 */
[----:B-1----:R-:W-:-:S05]  /*1c20*/  IADD3 R17, PT, PT, RZ, -R13, RZ ;  /* 0x8000000dff117210 */ /* 0x002fca0007ffe0ff */
[----:B------:R-:W-:-:S04]  /*1c30*/  IMAD R17, R17, R26, RZ ;  /* 0x0000001a11117224 */ /* 0x000fc800078e02ff */
[----:B------:R-:W-:-:S07]  /*1c40*/  IMAD.HI.U32 R30, R13, R17, R12 ;  /* 0x000000110d1e7227 */ /* 0x000fce00078e000c */
.L_x_24:
[----:B------:R-:W-:Y:S01]  /*1c50*/  IABS R27, UR15 ;  /* 0x0000000f001b7c13 */ /* 0x000fe20008000000 */
[----:B------:R-:W-:Y:S01]  /*1c60*/  VIADD R34, R8, 0xc0 ;  /* 0x000000c008227836 */ /* 0x000fe20000000000 */
[----:B------:R-:W-:Y:S01]  /*1c70*/  IABS R21, R8 ;  /* 0x0000000800157213 */ /* 0x000fe20000000000 */
[----:B------:R-:W-:Y:S01]  /*1c80*/  VIADD R14, R14, 0x4 ;  /* 0x000000040e0e7836 */ /* 0x000fe20000000000 */
[----:B0-----:R-:W0:Y:S01]  /*1c90*/  I2F.RP R15, R27 ;  /* 0x0000001b000f7306 */ /* 0x001e220000209400 */
[C---:B------:R-:W-:Y:S01]  /*1ca0*/  IADD3 R24, PT, PT, R8.reuse, 0x40, RZ ;  /* 0x0000004008187810 */ /* 0x040fe20007ffe0ff */
[----:B------:R-:W-:Y:S01]  /*1cb0*/  BSSY.RECONVERGENT B2, `(.L_x_16) ;  /* 0x0000059000027945 */ /* 0x000fe20003800200 */
[----:B------:R-:W-:Y:S02]  /*1cc0*/  IADD3 R33, PT, PT, R8, 0x80, RZ ;  /* 0x0000008008217810 */ /* 0x000fe40007ffe0ff */
[----:B------:R-:W-:Y:S02]  /*1cd0*/  IABS R20, R34 ;  /* 0x0000002200147213 */ /* 0x000fe40000000000 */
[----:B------:R-:W-:-:S02]  /*1ce0*/  IABS R18, R33 ;  /* 0x0000002100127213 */ /* 0x000fc40000000000 */
[----:B------:R-:W-:Y:S02]  /*1cf0*/  LOP3.LUT R22, R33, UR15, RZ, 0x3c, !PT ;  /* 0x0000000f21167c12 */ /* 0x000fe4000f8e3cff */
[----:B------:R-:W-:Y:S01]  /*1d00*/  LOP3.LUT R32, RZ, UR15, RZ, 0x33, !PT ;  /* 0x0000000fff207c12 */ /* 0x000fe2000f8e33ff */
[----:B0-----:R-:W0:Y:S02]  /*1d10*/  MUFU.RCP R15, R15 ;  /* 0x0000000f000f7308 */ /* 0x001e240000001000 */
[----:B0-----:R-:W-:-:S06]  /*1d20*/  VIADD R12, R15, 0xffffffe ;  /* 0x0ffffffe0f0c7836 */ /* 0x001fcc0000000000 */
[----:B-123--:R0:W1:Y:S02]  /*1d30*/  F2I.FTZ.U32.TRUNC.NTZ R13, R12 ;  /* 0x0000000c000d7305 */ /* 0x00e064000021f000 */
[----:B0-----:R-:W-:Y:S01]  /*1d40*/  IMAD.MOV.U32 R12, RZ, RZ, RZ ;  /* 0x000000ffff0c7224 */ /* 0x001fe200078e00ff */
[----:B-1----:R-:W-:-:S05]  /*1d50*/  IADD3 R16, PT, PT, RZ, -R13, RZ ;  /* 0x8000000dff107210 */ /* 0x002fca0007ffe0ff */
[----:B------:R-:W-:Y:S01]  /*1d60*/  IMAD R17, R16, R27, RZ ;  /* 0x0000001b10117224 */ /* 0x000fe200078e02ff */
[----:B------:R-:W-:-:S03]  /*1d70*/  IABS R16, UR15 ;  /* 0x0000000f00107c13 */ /* 0x000fc60008000000 */
[----:B------:R-:W-:-:S04]  /*1d80*/  IMAD.HI.U32 R19, R13, R17, R12 ;  /* 0x000000110d137227 */ /* 0x000fc800078e000c */
[----:B------:R-:W-:Y:S01]  /*1d90*/  IMAD.MOV R25, RZ, RZ, -R16 ;  /* 0x000000ffff197224 */ /* 0x000fe200078e0a10 */
[----:B------:R-:W-:Y:S01]  /*1da0*/  IABS R16, R24 ;  /* 0x0000001800107213 */ /* 0x000fe20000000000 */
[----:B------:R-:W-:-:S04]  /*1db0*/  IMAD.HI.U32 R12, R30, R21, RZ ;  /* 0x000000151e0c7227 */ /* 0x000fc800078e00ff */
[----:B------:R-:W-:Y:S02]  /*1dc0*/  IMAD R13, R12, R25, R21 ;  /* 0x000000190c0d7224 */ /* 0x000fe400078e0215 */
[----:B------:R-:W-:-:S03]  /*1dd0*/  IMAD.HI.U32 R15, R19, R16, RZ ;  /* 0x00000010130f7227 */ /* 0x000fc600078e00ff */
[----:B------:R-:W-:Y:S01]  /*1de0*/  ISETP.GT.U32.AND P4, PT, R26, R13, PT ;  /* 0x0000000d1a00720c */ /* 0x000fe20003f84070 */
[----:B------:R-:W-:Y:S02]  /*1df0*/  IMAD R16, R15, R25, R16 ;  /* 0x000000190f107224 */ /* 0x000fe400078e0210 */
[----:B------:R-:W-:-:S03]  /*1e00*/  IMAD.HI.U32 R17, R19, R18, RZ ;  /* 0x0000001213117227 */ /* 0x000fc600078e00ff */
[----:B------:R-:W-:Y:S01]  /*1e10*/  ISETP.GT.U32.AND P1, PT, R27, R16, PT ;  /* 0x000000101b00720c */ /* 0x000fe20003f24070 */
[----:B------:R-:W-:-:S04]  /*1e20*/  IMAD.HI.U32 R19, R19, R20, RZ ;  /* 0x0000001413137227 */ /* 0x000fc800078e00ff */
[-C--:B------:R-:W-:Y:S02]  /*1e30*/  IMAD R18, R17, R25.reuse, R18 ;  /* 0x0000001911127224 */ /* 0x080fe400078e0212 */
[----:B------:R-:W-:Y:S01]  /*1e40*/  IMAD R20, R19, R25, R20 ;  /* 0x0000001913147224 */ /* 0x000fe200078e0214 */
[----:B------:R-:W-:Y:S01]  /*1e50*/  @!P4 IADD3 R13, PT, PT, R13, -R27, RZ ;  /* 0x8000001b0d0dc210 */ /* 0x000fe20007ffe0ff */
[----:B------:R-:W-:Y:S01]  /*1e60*/  @!P4 VIADD R12, R12, 0x1 ;  /* 0x000000010c0cc836 */ /* 0x000fe20000000000 */
[----:B------:R-:W-:Y:S02]  /*1e70*/  ISETP.GT.U32.AND P6, PT, R27, R18, PT ;  /* 0x000000121b00720c */ /* 0x000fe40003fc4070 */
[----:B------:R-:W-:Y:S01]  /*1e80*/  ISETP.GE.U32.AND P3, PT, R13, R26, PT ;  /* 0x0000001a0d00720c */ /* 0x000fe20003f66070 */
[----:B------:R-:W-:Y:S01]  /*1e90*/  @!P1 IMAD.IADD R16, R16, 0x1, -R27 ;  /* 0x0000000110109824 */ /* 0x000fe200078e0a1b */
[----:B------:R-:W-:Y:S02]  /*1ea0*/  ISETP.GT.U32.AND P5, PT, R27, R20, PT ;  /* 0x000000141b00720c */ /* 0x000fe40003fa4070 */
[----:B------:R-:W-:-:S02]  /*1eb0*/  LOP3.LUT R13, R8, UR15, RZ, 0x3c, !PT ;  /* 0x0000000f080d7c12 */ /* 0x000fc4000f8e3cff */
[-C--:B------:R-:W-:Y:S02]  /*1ec0*/  ISETP.GE.U32.AND P2, PT, R16, R27.reuse, PT ;  /* 0x0000001b1000720c */ /* 0x080fe40003f46070 */
[----:B------:R-:W-:Y:S02]  /*1ed0*/  ISETP.GE.AND P0, PT, R13, RZ, PT ;  /* 0x000000ff0d00720c */ /* 0x000fe40003f06270 */
[----:B------:R-:W-:Y:S02]  /*1ee0*/  LOP3.LUT R13, R24, UR15, RZ, 0x3c, !PT ;  /* 0x0000000f180d7c12 */ /* 0x000fe4000f8e3cff */
[-C--:B------:R-:W-:Y:S01]  /*1ef0*/  @!P6 IADD3 R18, PT, PT, R18, -R27.reuse, RZ ;  /* 0x8000001b1212e210 */ /* 0x080fe20007ffe0ff */
[----:B------:R-:W-:Y:S01]  /*1f00*/  @P3 VIADD R12, R12, 0x1 ;  /* 0x000000010c0c3836 */ /* 0x000fe20000000000 */
[----:B------:R-:W-:Y:S02]  /*1f10*/  ISETP.GE.AND P3, PT, R13, RZ, PT ;  /* 0x000000ff0d00720c */ /* 0x000fe40003f66270 */
[----:B------:R-:W-:-:S02]  /*1f20*/  @!P5 IADD3 R20, PT, PT, R20, -R27, RZ ;  /* 0x8000001b1414d210 */ /* 0x000fc40007ffe0ff */
[----:B------:R-:W-:Y:S02]  /*1f30*/  @!P1 IADD3 R15, PT, PT, R15, 0x1, RZ ;  /* 0x000000010f0f9810 */ /* 0x000fe40007ffe0ff */
[-C--:B------:R-:W-:Y:S01]  /*1f40*/  ISETP.GE.U32.AND P4, PT, R18, R27.reuse, PT ;  /* 0x0000001b1200720c */ /* 0x080fe20003f86070 */
[----:B------:R-:W-:Y:S01]  /*1f50*/  @!P0 IMAD.MOV R12, RZ, RZ, -R12 ;  /* 0x000000ffff0c8224 */ /* 0x000fe200078e0a0c */
[----:B------:R-:W-:Y:S01]  /*1f60*/  ISETP.GE.U32.AND P1, PT, R20, R27, PT ;  /* 0x0000001b1400720c */ /* 0x000fe20003f26070 */
[----:B------:R-:W-:Y:S01]  /*1f70*/  @P2 VIADD R15, R15, 0x1 ;  /* 0x000000010f0f2836 */ /* 0x000fe20000000000 */
[----:B------:R-:W-:Y:S02]  /*1f80*/  LOP3.LUT R13, R34, UR15, RZ, 0x3c, !PT ;  /* 0x0000000f220d7c12 */ /* 0x000fe4000f8e3cff */
[----:B------:R-:W-:Y:S02]  /*1f90*/  @!P5 IADD3 R19, PT, PT, R19, 0x1, RZ ;  /* 0x000000011313d810 */ /* 0x000fe40007ffe0ff */
[----:B------:R-:W-:-:S02]  /*1fa0*/  ISETP.NE.AND P5, PT, RZ, UR15, PT ;  /* 0x0000000fff007c0c */ /* 0x000fc4000bfa5270 */
[----:B------:R-:W-:Y:S02]  /*1fb0*/  ISETP.GE.AND P2, PT, R22, RZ, PT ;  /* 0x000000ff1600720c */ /* 0x000fe40003f46270 */
[----:B------:R-:W-:Y:S02]  /*1fc0*/  @!P6 IADD3 R17, PT, PT, R17, 0x1, RZ ;  /* 0x000000011111e810 */ /* 0x000fe40007ffe0ff */
[----:B------:R-:W-:Y:S02]  /*1fd0*/  ISETP.GE.AND P6, PT, R13, RZ, PT ;  /* 0x000000ff0d00720c */ /* 0x000fe40003fc6270 */
[----:B------:R-:W-:Y:S01]  /*1fe0*/  SEL R22, R32, R12, !P5 ;  /* 0x0000000c20167207 */ /* 0x000fe20006800000 */
[----:B------:R-:W-:Y:S01]  /*1ff0*/  @P4 VIADD R17, R17, 0x1 ;  /* 0x0000000111114836 */ /* 0x000fe20000000000 */
[----:B------:R-:W-:Y:S02]  /*2000*/  @!P3 IADD3 R15, PT, PT, -R15, RZ, RZ ;  /* 0x000000ff0f0fb210 */ /* 0x000fe40007ffe1ff */
[----:B------:R-:W-:-:S02]  /*2010*/  ISETP.GT.AND P3, PT, R22, 0x1f, PT ;  /* 0x0000001f1600780c */ /* 0x000fc40003f64270 */
[----:B------:R-:W-:Y:S01]  /*2020*/  @P1 IADD3 R19, PT, PT, R19, 0x1, RZ ;  /* 0x0000000113131810 */ /* 0x000fe20007ffe0ff */
[----:B------:R-:W-:Y:S01]  /*2030*/  @!P2 IMAD.MOV R17, RZ, RZ, -R17 ;  /* 0x000000ffff11a224 */ /* 0x000fe200078e0a11 */
[----:B------:R-:W-:Y:S02]  /*2040*/  SEL R15, R32, R15, !P5 ;  /* 0x0000000f200f7207 */ /* 0x000fe40006800000 */
[----:B------:R-:W-:Y:S02]  /*2050*/  ISETP.NE.AND P4, PT, R14, R23, PT ;  /* 0x000000170e00720c */ /* 0x000fe40003f85270 */
[----:B------:R-:W-:Y:S02]  /*2060*/  @!P6 IADD3 R19, PT, PT, -R19, RZ, RZ ;  /* 0x000000ff1313e210 */ /* 0x000fe40007ffe1ff */
[C---:B------:R-:W-:Y:S02]  /*2070*/  SEL R17, R32.reuse, R17, !P5 ;  /* 0x0000001120117207 */ /* 0x040fe40006800000 */
[----:B------:R-:W-:-:S02]  /*2080*/  SEL R19, R32, R19, !P5 ;  /* 0x0000001320137207 */ /* 0x000fc40006800000 */
[----:B------:R-:W-:Y:S02]  /*2090*/  ISETP.GT.AND P0, PT, R15, 0x1f, PT ;  /* 0x0000001f0f00780c */ /* 0x000fe40003f04270 */
[----:B------:R-:W-:Y:S02]  /*20a0*/  ISETP.GT.AND P1, PT, R17, 0x1f, PT ;  /* 0x0000001f1100780c */ /* 0x000fe40003f24270 */
[----:B------:R-:W-:Y:S01]  /*20b0*/  ISETP.GT.AND P2, PT, R19, 0x1f, PT ;  /* 0x0000001f1300780c */ /* 0x000fe20003f44270 */
[----:B------:R-:W-:-:S12]  /*20c0*/  @P3 BRA `(.L_x_17) ;  /* 0x00000000005c3947 */ /* 0x000fd80003800000 */
[----:B------:R-:W0:Y:S01]  /*20d0*/  I2F.RP R29, R27 ;  /* 0x0000001b001d7306 */ /* 0x000e220000209400 */
[----:B------:R-:W1:Y:S01]  /*20e0*/  S2UR UR6, SR_CgaCtaId ;  /* 0x00000000000679c3 */ /* 0x000e620000008800 */
[----:B------:R-:W-:Y:S01]  /*20f0*/  ISETP.GE.AND P6, PT, R8, RZ, PT ;  /* 0x000000ff0800720c */ /* 0x000fe20003fc6270 */
[----:B------:R-:W-:-:S05]  /*2100*/  UMOV UR5, 0x400 ;  /* 0x0000040000057882 */ /* 0x000fca0000000000 */
[----:B0-----:R-:W0:Y:S01]  /*2110*/  MUFU.RCP R29, R29 ;  /* 0x0000001d001d7308 */ /* 0x001e220000001000 */
[----:B-1----:R-:W-:Y:S01]  /*2120*/  ULEA UR5, UR6, UR5, 0x18 ;  /* 0x0000000506057291 */ /* 0x002fe2000f8ec0ff */
[----:B0-----:R-:W-:-:S06]  /*2130*/  VIADD R13, R29, 0xffffffe ;  /* 0x0ffffffe1d0d7836 */ /* 0x001fcc0000000000 */
[----:B------:R-:W0:Y:S02]  /*2140*/  F2I.FTZ.U32.TRUNC.NTZ R13, R13 ;  /* 0x0000000d000d7305 */ /* 0x000e24000021f000 */
[----:B0-----:R-:W-:-:S05]  /*2150*/  IADD3 R12, PT, PT, RZ, -R13, RZ ;  /* 0x8000000dff0c7210 */ /* 0x001fca0007ffe0ff */
[----:B------:R-:W-:Y:S02]  /*2160*/  IMAD R31, R12, R27, RZ ;  /* 0x0000001b0c1f7224 */ /* 0x000fe400078e02ff */
[----:B------:R-:W-:-:S04]  /*2170*/  IMAD.MOV.U32 R12, RZ, RZ, RZ ;  /* 0x000000ffff0c7224 */ /* 0x000fc800078e00ff */
[----:B------:R-:W-:Y:S01]  /*2180*/  IMAD.HI.U32 R12, R13, R31, R12 ;  /* 0x0000001f0d0c7227 */ /* 0x000fe200078e000c */
[----:B------:R-:W-:-:S05]  /*2190*/  LEA R13, R22, UR5, 0x8 ;  /* 0x00000005160d7c11 */ /* 0x000fca000f8e40ff */
[----:B------:R-:W-:-:S04]  /*21a0*/  IMAD.HI.U32 R12, R12, R21, RZ ;  /* 0x000000150c0c7227 */ /* 0x000fc800078e00ff */
[----:B------:R-:W-:-:S05]  /*21b0*/  IMAD R12, R12, R25, R21 ;  /* 0x000000190c0c7224 */ /* 0x000fca00078e0215 */
[----:B------:R-:W-:-:S13]  /*21c0*/  ISETP.GT.U32.AND P3, PT, R27, R12, PT ;  /* 0x0000000c1b00720c */ /* 0x000fda0003f64070 */
[----:B------:R-:W-:-:S04]  /*21d0*/  @!P3 IADD3 R12, PT, PT, R12, -R27, RZ ;  /* 0x8000001b0c0cb210 */ /* 0x000fc80007ffe0ff */
[----:B------:R-:W-:-:S13]  /*21e0*/  ISETP.GT.U32.AND P3, PT, R27, R12, PT ;  /* 0x0000000c1b00720c */ /* 0x000fda0003f64070 */
[----:B------:R-:W-:-:S05]  /*21f0*/  @!P3 IMAD.IADD R12, R12, 0x1, -R27 ;  /* 0x000000010c0cb824 */ /* 0x000fca00078e0a1b */
[----:B------:R-:W-:-:S04]  /*2200*/  @!P6 IADD3 R12, PT, PT, -R12, RZ, RZ ;  /* 0x000000ff0c0ce210 */ /* 0x000fc80007ffe1ff */
[----:B------:R-:W-:-:S05]  /*2210*/  SEL R12, R32, R12, !P5 ;  /* 0x0000000c200c7207 */ /* 0x000fca0006800000 */
[----:B------:R-:W-:-:S05]  /*2220*/  IMAD R12, R12, 0x4, R13 ;  /* 0x000000040c0c7824 */ /* 0x000fca00078e020d */
[----:B------:R0:W-:Y:S02]  /*2230*/  STS [R12], RZ ;  /* 0x000000ff0c007388 */ /* 0x0001e40000000800 */
.L_x_17:
[----:B------:R-:W-:Y:S05]  /*2240*/  BSYNC.RECONVERGENT B2 ;  /* 0x0000000000027941 */ /* 0x000fea0003800200 */
.L_x_16:
[----:B------:R-:W-:Y:S04]  /*2250*/  BSSY.RECONVERGENT B2, `(.L_x_18) ;  /* 0x000000e000027945 */ /* 0x000fe80003800200 */
[----:B------:R-:W-:Y:S05]  /*2260*/  @P0 BRA `(.L_x_19) ;  /* 0x0000000000300947 */ /* 0x000fea0003800000 */
[----:B------:R-:W1:Y:S01]  /*2270*/  S2UR UR6, SR_CgaCtaId ;  /* 0x00000000000679c3 */ /* 0x000e620000008800 */
[----:B------:R-:W-:Y:S01]  /*2280*/  ISETP.GE.AND P3, PT, R24, RZ, PT ;  /* 0x000000ff1800720c */ /* 0x000fe20003f66270 */
[----:B------:R-:W-:Y:S01]  /*2290*/  UMOV UR5, 0x400 ;  /* 0x0000040000057882 */ /* 0x000fe20000000000 */
[----:B------:R-:W-:Y:S02]  /*22a0*/  ISETP.GT.U32.AND P0, PT, R27, R16, PT ;  /* 0x000000101b00720c */ /* 0x000fe40003f04070 */
[----:B------:R-:W-:-:S04]  /*22b0*/  IADD3 R13, PT, PT, R16, -R27, RZ ;  /* 0x8000001b100d7210 */ /* 0x000fc80007ffe0ff */
[----:B------:R-:W-:-:S05]  /*22c0*/  SEL R13, R13, R16, !P0 ;  /* 0x000000100d0d7207 */ /* 0x000fca0004000000 */
[----:B------:R-:W-:-:S05]  /*22d0*/  @!P3 IMAD.MOV R13, RZ, RZ, -R13 ;  /* 0x000000ffff0db224 */ /* 0x000fca00078e0a0d */
[----:B------:R-:W-:Y:S01]  /*22e0*/  SEL R13, R32, R13, !P5 ;  /* 0x0000000d200d7207 */ /* 0x000fe20006800000 */
[----:B-1----:R-:W-:-:S06]  /*22f0*/  ULEA UR5, UR6, UR5, 0x18 ;  /* 0x0000000506057291 */ /* 0x002fcc000f8ec0ff */
[----:B0-----:R-:W-:-:S04]  /*2300*/  LEA R12, R15, UR5, 0x8 ;  /* 0x000000050f0c7c11 */ /* 0x001fc8000f8e40ff */
[----:B------:R-:W-:-:S05]  /*2310*/  LEA R13, R13, R12, 0x2 ;  /* 0x0000000c0d0d7211 */ /* 0x000fca00078e10ff */
[----:B------:R1:W-:Y:S02]  /*2320*/  STS [R13], RZ ;  /* 0x000000ff0d007388 */ /* 0x0003e40000000800 */
.L_x_19:
[----:B------:R-:W-:Y:S05]  /*2330*/  BSYNC.RECONVERGENT B2 ;  /* 0x0000000000027941 */ /* 0x000fea0003800200 */
.L_x_18:
[----:B------:R-:W-:Y:S04]  /*2340*/  BSSY.RECONVERGENT B2, `(.L_x_20) ;  /* 0x000000e000027945 */ /* 0x000fe80003800200 */
[----:B------:R-:W-:Y:S05]  /*2350*/  @P1 BRA `(.L_x_21) ;  /* 0x0000000000301947 */ /* 0x000fea0003800000 */
[----:B------:R-:W2:Y:S01]  /*2360*/  S2UR UR6, SR_CgaCtaId ;  /* 0x00000000000679c3 */ /* 0x000ea20000008800 */
[----:B------:R-:W-:Y:S01]  /*2370*/  ISETP.GE.AND P1, PT, R33, RZ, PT ;  /* 0x000000ff2100720c */ /* 0x000fe20003f26270 */
[----:B-1----:R-:W-:Y:S01]  /*2380*/  IMAD.IADD R13, R18, 0x1, -R27 ;  /* 0x00000001120d7824 */ /* 0x002fe200078e0a1b */
[----:B------:R-:W-:Y:S01]  /*2390*/  ISETP.GT.U32.AND P0, PT, R27, R18, PT ;  /* 0x000000121b00720c */ /* 0x000fe20003f04070 */
[----:B------:R-:W-:-:S03]  /*23a0*/  UMOV UR5, 0x400 ;  /* 0x0000040000057882 */ /* 0x000fc60000000000 */
[----:B------:R-:W-:-:S07]  /*23b0*/  SEL R13, R13, R18, !P0 ;  /* 0x000000120d0d7207 */ /* 0x000fce0004000000 */
[----:B------:R-:W-:-:S04]  /*23c0*/  @!P1 IADD3 R13, PT, PT, -R13, RZ, RZ ;  /* 0x000000ff0d0d9210 */ /* 0x000fc80007ffe1ff */
[----:B------:R-:W-:Y:S01]  /*23d0*/  SEL R13, R32, R13, !P5 ;  /* 0x0000000d200d7207 */ /* 0x000fe20006800000 */
[----:B--2---:R-:W-:-:S06]  /*23e0*/  ULEA UR5, UR6, UR5, 0x18 ;  /* 0x0000000506057291 */ /* 0x004fcc000f8ec0ff */
[----:B0-----:R-:W-:-:S05]  /*23f0*/  LEA R12, R17, UR5, 0x8 ;  /* 0x00000005110c7c11 */ /* 0x001fca000f8e40ff */
[----:B------:R-:W-:-:S05]  /*2400*/  IMAD R13, R13, 0x4, R12 ;  /* 0x000000040d0d7824 */ /* 0x000fca00078e020c */
[----:B------:R2:W-:Y:S02]  /*2410*/  STS [R13], RZ ;  /* 0x000000ff0d007388 */ /* 0x0005e40000000800 */
.L_x_21:
[----:B------:R-:W-:Y:S05]  /*2420*/  BSYNC.RECONVERGENT B2 ;  /* 0x0000000000027941 */ /* 0x000fea0003800200 */
.L_x_20:
[----:B------:R-:W-:Y:S04]  /*2430*/  BSSY.RECONVERGENT B2, `(.L_x_22) ;  /* 0x000000e000027945 */ /* 0x000fe80003800200 */
[----:B------:R-:W-:Y:S05]  /*2440*/  @P2 BRA `(.L_x_23) ;  /* 0x0000000000302947 */ /* 0x000fea0003800000 */
[----:B------:R-:W3:Y:S01]  /*2450*/  S2UR UR6, SR_CgaCtaId ;  /* 0x00000000000679c3 */ /* 0x000ee20000008800 */
[----:B------:R-:W-:Y:S01]  /*2460*/  ISETP.GE.AND P1, PT, R34, RZ, PT ;  /* 0x000000ff2200720c */ /* 0x000fe20003f26270 */
[----:B------:R-:W-:Y:S01]  /*2470*/  UMOV UR5, 0x400 ;  /* 0x0000040000057882 */ /* 0x000fe20000000000 */
[----:B------:R-:W-:Y:S02]  /*2480*/  ISETP.GT.U32.AND P0, PT, R27, R20, PT ;  /* 0x000000141b00720c */ /* 0x000fe40003f04070 */
[----:B-12---:R-:W-:-:S04]  /*2490*/  IADD3 R13, PT, PT, R20, -R27, RZ ;  /* 0x8000001b140d7210 */ /* 0x006fc80007ffe0ff */
[----:B------:R-:W-:-:S05]  /*24a0*/  SEL R13, R13, R20, !P0 ;  /* 0x000000140d0d7207 */ /* 0x000fca0004000000 */
[----:B------:R-:W-:-:S05]  /*24b0*/  @!P1 IMAD.MOV R13, RZ, RZ, -R13 ;  /* 0x000000ffff0d9224 */ /* 0x000fca00078e0a0d */
[----:B------:R-:W-:Y:S01]  /*24c0*/  SEL R13, R32, R13, !P5 ;  /* 0x0000000d200d7207 */ /* 0x000fe20006800000 */
[----:B---3--:R-:W-:-:S06]  /*24d0*/  ULEA UR5, UR6, UR5, 0x18 ;  /* 0x0000000506057291 */ /* 0x008fcc000f8ec0ff */
[----:B0-----:R-:W-:-:S04]  /*24e0*/  LEA R12, R19, UR5, 0x8 ;  /* 0x00000005130c7c11 */ /* 0x001fc8000f8e40ff */
[----:B------:R-:W-:-:S05]  /*24f0*/  LEA R13, R13, R12, 0x2 ;  /* 0x0000000c0d0d7211 */ /* 0x000fca00078e10ff */
[----:B------:R3:W-:Y:S02]  /*2500*/  STS [R13], RZ ;  /* 0x000000ff0d007388 */ /* 0x0007e40000000800 */
.L_x_23:
[----:B------:R-:W-:Y:S05]  /*2510*/  BSYNC.RECONVERGENT B2 ;  /* 0x0000000000027941 */ /* 0x000fea0003800200 */
.L_x_22:
[----:B------:R-:W-:Y:S01]  /*2520*/  VIADD R8, R8, 0x100 ;  /* 0x0000010008087836 */ /* 0x000fe20000000000 */
[----:B------:R-:W-:Y:S06]  /*2530*/  @P4 BRA `(.L_x_24) ;  /* 0xfffffff400c44947 */ /* 0x000fec000383ffff */
.L_x_15:
[----:B------:R-:W-:Y:S05]  /*2540*/  BSYNC.RECONVERGENT B1 ;  /* 0x0000000000017941 */ /* 0x000fea0003800200 */
.L_x_14:
[----:B------:R-:W-:-:S13]  /*2550*/  LOP3.LUT P0, RZ, R28, 0x3, RZ, 0xc0, !PT ;  /* 0x000000031cff7812 */ /* 0x000fda000780c0ff */
[----:B------:R-:W-:Y:S05]  /*2560*/  @!P0 BRA `(.L_x_13) ;  /* 0x0000000400dc8947 */ /* 0x000fea0003800000 */
[----:B------:R-:W-:Y:S01]  /*2570*/  LOP3.LUT P0, RZ, R6, 0xc0, RZ, 0xc0, !PT ;  /* 0x000000c006ff7812 */ /* 0x000fe2000780c0ff */
[----:B------:R-:W-:-:S12]  /*2580*/  BSSY.RECONVERGENT B1, `(.L_x_25) ;  /* 0x000004c000017945 */ /* 0x000fd80003800200 */
[----:B------:R-:W-:Y:S05]  /*2590*/  @!P0 BRA `(.L_x_26) ;  /* 0x0000000400288947 */ /* 0x000fea0003800000 */
[----:B0-----:R-:W-:Y:S01]  /*25a0*/  IABS R18, UR15 ;  /* 0x0000000f00127c13 */ /* 0x001fe20008000000 */
[----:B------:R-:W-:Y:S01]  /*25b0*/  BSSY.RECONVERGENT B2, `(.L_x_27) ;  /* 0x0000038000027945 */ /* 0x000fe20003800200 */
[----:B------:R-:W-:Y:S02]  /*25c0*/  IABS R19, UR15 ;  /* 0x0000000f00137c13 */ /* 0x000fe40008000000 */
[----:B------:R-:W0:Y:S01]  /*25d0*/  I2F.RP R14, R18 ;  /* 0x00000012000e7306 */ /* 0x000e220000209400 */
[----:B------:R-:W-:Y:S02]  /*25e0*/  IABS R16, R8 ;  /* 0x0000000800107213 */ /* 0x000fe40000000000 */
[----:B------:R-:W-:Y:S02]  /*25f0*/  IADD3 R19, PT, PT, RZ, -R19, RZ ;  /* 0x80000013ff137210 */ /* 0x000fe40007ffe0ff */
[----:B------:R-:W-:-:S04]  /*2600*/  IADD3 R17, PT, PT, R8, 0x40, RZ ;  /* 0x0000004008117810 */ /* 0x000fc80007ffe0ff */
[----:B------:R-:W-:Y:S01]  /*2610*/  IABS R20, R17 ;  /* 0x0000001100147213 */ /* 0x000fe20000000000 */
[----:B0-----:R-:W1:Y:S02]  /*2620*/  MUFU.RCP R14, R14 ;  /* 0x0000000e000e7308 */ /* 0x001e640000001000 */
[----:B-1----:R-:W-:-:S06]  /*2630*/  IADD3 R12, PT, PT, R14, 0xffffffe, RZ ;  /* 0x0ffffffe0e0c7810 */ /* 0x002fcc0007ffe0ff */
[----:B--23--:R0:W1:Y:S02]  /*2640*/  F2I.FTZ.U32.TRUNC.NTZ R13, R12 ;  /* 0x0000000c000d7305 */ /* 0x00c064000021f000 */
[----:B0-----:R-:W-:Y:S02]  /*2650*/  IMAD.MOV.U32 R12, RZ, RZ, RZ ;  /* 0x000000ffff0c7224 */ /* 0x001fe400078e00ff */
[----:B-1----:R-:W-:-:S04]  /*2660*/  IMAD.MOV R15, RZ, RZ, -R13 ;  /* 0x000000ffff0f7224 */ /* 0x002fc800078e0a0d */
[----:B------:R-:W-:-:S04]  /*2670*/  IMAD R15, R15, R18, RZ ;  /* 0x000000120f0f7224 */ /* 0x000fc800078e02ff */
[----:B------:R-:W-:Y:S01]  /*2680*/  IMAD.HI.U32 R14, R13, R15, R12 ;  /* 0x0000000f0d0e7227 */ /* 0x000fe200078e000c */
[----:B------:R-:W-:-:S03]  /*2690*/  MOV R15, R20 ;  /* 0x00000014000f7202 */ /* 0x000fc60000000f00 */
[----:B------:R-:W-:Y:S02]  /*26a0*/  IMAD.MOV.U32 R13, RZ, RZ, R16 ;  /* 0x000000ffff0d7224 */ /* 0x000fe400078e0010 */
[----:B------:R-:W-:Y:S01]  /*26b0*/  IMAD.MOV.U32 R16, RZ, RZ, R19 ;  /* 0x000000ffff107224 */ /* 0x000fe200078e0013 */
[----:B------:R-:W-:Y:S01]  /*26c0*/  LOP3.LUT R19, R17, UR15, RZ, 0x3c, !PT ;  /* 0x0000000f11137c12 */ /* 0x000fe2000f8e3cff */
[----:B------:R-:W-:-:S03]  /*26d0*/  IMAD.HI.U32 R12, R14, R13, RZ ;  /* 0x0000000d0e0c7227 */ /* 0x000fc600078e00ff */
[----:B------:R-:W-:Y:S01]  /*26e0*/  ISETP.GE.AND P5, PT, R19, RZ, PT ;  /* 0x000000ff1300720c */ /* 0x000fe20003fa6270 */
[----:B------:R-:W-:Y:S01]  /*26f0*/  IMAD R13, R12, R16, R13 ;  /* 0x000000100c0d7224 */ /* 0x000fe200078e020d */
[----:B------:R-:W-:Y:S01]  /*2700*/  LOP3.LUT R19, RZ, UR15, RZ, 0x33, !PT ;  /* 0x0000000fff137c12 */ /* 0x000fe2000f8e33ff */
[----:B------:R-:W-:-:S03]  /*2710*/  IMAD.HI.U32 R14, R14, R15, RZ ;  /* 0x0000000f0e0e7227 */ /* 0x000fc600078e00ff */
[----:B------:R-:W-:Y:S01]  /*2720*/  ISETP.GT.U32.AND P2, PT, R18, R13, PT ;  /* 0x0000000d1200720c */ /* 0x000fe20003f44070 */
[----:B------:R-:W-:Y:S01]  /*2730*/  IMAD R15, R14, R16, R15 ;  /* 0x000000100e0f7224 */ /* 0x000fe200078e020f */
[----:B------:R-:W-:-:S04]  /*2740*/  LOP3.LUT R16, R8, UR15, RZ, 0x3c, !PT ;  /* 0x0000000f08107c12 */ /* 0x000fc8000f8e3cff */
[----:B------:R-:W-:Y:S02]  /*2750*/  ISETP.GT.U32.AND P4, PT, R18, R15, PT ;  /* 0x0000000f1200720c */ /* 0x000fe40003f84070 */
[----:B------:R-:W-:-:S05]  /*2760*/  ISETP.GE.AND P3, PT, R16, RZ, PT ;  /* 0x000000ff1000720c */ /* 0x000fca0003f66270 */
[-C--:B------:R-:W-:Y:S02]  /*2770*/  @!P2 IADD3 R13, PT, PT, R13, -R18.reuse, RZ ;  /* 0x800000120d0da210 */ /* 0x080fe40007ffe0ff */
[----:B------:R-:W-:Y:S02]  /*2780*/  @!P2 IADD3 R12, PT, PT, R12, 0x1, RZ ;  /* 0x000000010c0ca810 */ /* 0x000fe40007ffe0ff */
[----:B------:R-:W-:Y:S02]  /*2790*/  ISETP.GE.U32.AND P0, PT, R13, R18, PT ;  /* 0x000000120d00720c */ /* 0x000fe40003f06070 */
[----:B------:R-:W-:Y:S02]  /*27a0*/  @!P4 IMAD.IADD R15, R15, 0x1, -R18 ;  /* 0x000000010f0fc824 */ /* 0x000fe400078e0a12 */
[----:B------:R-:W-:-:S03]  /*27b0*/  @!P4 VIADD R14, R14, 0x1 ;  /* 0x000000010e0ec836 */ /* 0x000fc60000000000 */
[----:B------:R-:W-:-:S06]  /*27c0*/  ISETP.GE.U32.AND P1, PT, R15, R18, PT ;  /* 0x000000120f00720c */ /* 0x000fcc0003f26070 */
[----:B------:R-:W-:Y:S02]  /*27d0*/  @P0 IADD3 R12, PT, PT, R12, 0x1, RZ ;  /* 0x000000010c0c0810 */ /* 0x000fe40007ffe0ff */
[----:B------:R-:W-:Y:S02]  /*27e0*/  ISETP.NE.AND P0, PT, RZ, UR15, PT ;  /* 0x0000000fff007c0c */ /* 0x000fe4000bf05270 */
[----:B------:R-:W-:-:S03]  /*27f0*/  @!P3 IADD3 R12, PT, PT, -R12, RZ, RZ ;  /* 0x000000ff0c0cb210 */ /* 0x000fc60007ffe1ff */
[----:B------:R-:W-:Y:S01]  /*2800*/  @P1 VIADD R14, R14, 0x1 ;  /* 0x000000010e0e1836 */ /* 0x000fe20000000000 */
[----:B------:R-:W-:-:S03]  /*2810*/  SEL R16, R19, R12, !P0 ;  /* 0x0000000c13107207 */ /* 0x000fc60004000000 */
[----:B------:R-:W-:Y:S01]  /*2820*/  @!P5 IMAD.MOV R14, RZ, RZ, -R14 ;  /* 0x000000ffff0ed224 */ /* 0x000fe200078e0a0e */
[----:B------:R-:W-:-:S04]  /*2830*/  ISETP.GT.AND P1, PT, R16, 0x1f, PT ;  /* 0x0000001f1000780c */ /* 0x000fc80003f24270 */
[----:B------:R-:W-:-:S04]  /*2840*/  SEL R14, R19, R14, !P0 ;  /* 0x0000000e130e7207 */ /* 0x000fc80004000000 */
[----:B------:R-:W-:-:S05]  /*2850*/  ISETP.GT.AND P3, PT, R14, 0x1f, PT ;  /* 0x0000001f0e00780c */ /* 0x000fca0003f64270 */
[----:B------:R-:W-:Y:S08]  /*2860*/  @P1 BRA `(.L_x_28) ;  /* 0x0000000000301947 */ /* 0x000ff00003800000 */
[----:B------:R-:W0:Y:S01]  /*2870*/  S2UR UR6, SR_CgaCtaId ;  /* 0x00000000000679c3 */ /* 0x000e220000008800 */
[----:B------:R-:W-:Y:S01]  /*2880*/  ISETP.GE.AND P2, PT, R8, RZ, PT ;  /* 0x000000ff0800720c */ /* 0x000fe20003f46270 */
[----:B------:R-:W-:Y:S01]  /*2890*/  UMOV UR5, 0x400 ;  /* 0x0000040000057882 */ /* 0x000fe20000000000 */
[----:B------:R-:W-:Y:S02]  /*28a0*/  ISETP.GT.U32.AND P1, PT, R18, R13, PT ;  /* 0x0000000d1200720c */ /* 0x000fe40003f24070 */
[----:B------:R-:W-:-:S04]  /*28b0*/  IADD3 R12, PT, PT, R13, -R18, RZ ;  /* 0x800000120d0c7210 */ /* 0x000fc80007ffe0ff */
[----:B------:R-:W-:-:S05]  /*28c0*/  SEL R12, R12, R13, !P1 ;  /* 0x0000000d0c0c7207 */ /* 0x000fca0004800000 */
[----:B------:R-:W-:-:S05]  /*28d0*/  @!P2 IMAD.MOV R12, RZ, RZ, -R12 ;  /* 0x000000ffff0ca224 */ /* 0x000fca00078e0a0c */
[----:B------:R-:W-:Y:S01]  /*28e0*/  SEL R12, R19, R12, !P0 ;  /* 0x0000000c130c7207 */ /* 0x000fe20004000000 */
[----:B0-----:R-:W-:-:S06]  /*28f0*/  ULEA UR5, UR6, UR5, 0x18 ;  /* 0x0000000506057291 */ /* 0x001fcc000f8ec0ff */
[----:B------:R-:W-:-:S04]  /*2900*/  LEA R13, R16, UR5, 0x8 ;  /* 0x00000005100d7c11 */ /* 0x000fc8000f8e40ff */
[----:B------:R-:W-:-:S05]  /*2910*/  LEA R12, R12, R13, 0x2 ;  /* 0x0000000d0c0c7211 */ /* 0x000fca00078e10ff */
[----:B------:R0:W-:Y:S02]  /*2920*/  STS [R12], RZ ;  /* 0x000000ff0c007388 */ /* 0x0001e40000000800 */
.L_x_28:
[----:B------:R-:W-:Y:S05]  /*2930*/  BSYNC.RECONVERGENT B2 ;  /* 0x0000000000027941 */ /* 0x000fea0003800200 */
.L_x_27:
[----:B------:R-:W-:Y:S04]  /*2940*/  BSSY.RECONVERGENT B2, `(.L_x_29) ;  /* 0x000000e000027945 */ /* 0x000fe80003800200 */
[----:B------:R-:W-:Y:S05]  /*2950*/  @P3 BRA `(.L_x_30) ;  /* 0x0000000000303947 */ /* 0x000fea0003800000 */
[----:B------:R-:W1:Y:S01]  /*2960*/  S2UR UR6, SR_CgaCtaId ;  /* 0x00000000000679c3 */ /* 0x000e620000008800 */
[----:B------:R-:W-:Y:S01]  /*2970*/  ISETP.GE.AND P2, PT, R17, RZ, PT ;  /* 0x000000ff1100720c */ /* 0x000fe20003f46270 */
[----:B0-----:R-:W-:Y:S01]  /*2980*/  IMAD.IADD R12, R15, 0x1, -R18 ;  /* 0x000000010f0c7824 */ /* 0x001fe200078e0a12 */
[----:B------:R-:W-:Y:S01]  /*2990*/  ISETP.GT.U32.AND P1, PT, R18, R15, PT ;  /* 0x0000000f1200720c */ /* 0x000fe20003f24070 */
[----:B------:R-:W-:-:S03]  /*29a0*/  UMOV UR5, 0x400 ;  /* 0x0000040000057882 */ /* 0x000fc60000000000 */
[----:B------:R-:W-:-:S07]  /*29b0*/  SEL R12, R12, R15, !P1 ;  /* 0x0000000f0c0c7207 */ /* 0x000fce0004800000 */
[----:B------:R-:W-:-:S04]  /*29c0*/  @!P2 IADD3 R12, PT, PT, -R12, RZ, RZ ;  /* 0x000000ff0c0ca210 */ /* 0x000fc80007ffe1ff */
[----:B------:R-:W-:Y:S01]  /*29d0*/  SEL R12, R19, R12, !P0 ;  /* 0x0000000c130c7207 */ /* 0x000fe20004000000 */
[----:B-1----:R-:W-:-:S06]  /*29e0*/  ULEA UR5, UR6, UR5, 0x18 ;  /* 0x0000000506057291 */ /* 0x002fcc000f8ec0ff */
[----:B------:R-:W-:-:S05]  /*29f0*/  LEA R13, R14, UR5, 0x8 ;  /* 0x000000050e0d7c11 */ /* 0x000fca000f8e40ff */
[----:B------:R-:W-:-:S05]  /*2a00*/  IMAD R12, R12, 0x4, R13 ;  /* 0x000000040c0c7824 */ /* 0x000fca00078e020d */
[----:B------:R1:W-:Y:S02]  /*2a10*/  STS [R12], RZ ;  /* 0x000000ff0c007388 */ /* 0x0003e40000000800 */
.L_x_30:
[----:B------:R-:W-:Y:S05]  /*2a20*/  BSYNC.RECONVERGENT B2 ;  /* 0x0000000000027941 */ /* 0x000fea0003800200 */
.L_x_29:
[----:B------:R-:W-:-:S07]  /*2a30*/  IADD3 R8, PT, PT, R8, 0x80, RZ ;  /* 0x0000008008087810 */ /* 0x000fce0007ffe0ff */
.L_x_26:
[----:B------:R-:W-:Y:S05]  /*2a40*/  BSYNC.RECONVERGENT B1 ;  /* 0x0000000000017941 */ /* 0x000fea0003800200 */
.L_x_25:
[----:B------:R-:W-:-:S13]  /*2a50*/  LOP3.LUT P0, RZ, R6, 0x40, RZ, 0xc0, !PT ;  /* 0x0000004006ff7812 */ /* 0x000fda000780c0ff */
[----:B------:R-:W-:Y:S05]  /*2a60*/  @P0 BRA `(.L_x_13) ;  /* 0x00000000009c0947 */ /* 0x000fea0003800000 */
[----:B0-----:R-:W-:Y:S02]  /*2a70*/  IABS R17, UR15 ;  /* 0x0000000f00117c13 */ /* 0x001fe40008000000 */
[----:B-1----:R-:W-:Y:S02]  /*2a80*/  IABS R15, R8 ;  /* 0x00000008000f7213 */ /* 0x002fe40000000000 */
[----:B------:R-:W0:Y:S01]  /*2a90*/  I2F.RP R6, R17 ;  /* 0x0000001100067306 */ /* 0x000e220000209400 */
[----:B------:R-:W-:Y:S02]  /*2aa0*/  IABS R16, UR15 ;  /* 0x0000000f00107c13 */ /* 0x000fe40008000000 */
[----:B------:R-:W-:-:S05]  /*2ab0*/  ISETP.NE.AND P3, PT, RZ, UR15, PT ;  /* 0x0000000fff007c0c */ /* 0x000fca000bf65270 */
[----:B0-----:R-:W0:Y:S02]  /*2ac0*/  MUFU.RCP R6, R6 ;  /* 0x0000000600067308 */ /* 0x001e240000001000 */
[----:B0-----:R-:W-:-:S06]  /*2ad0*/  VIADD R12, R6, 0xffffffe ;  /* 0x0ffffffe060c7836 */ /* 0x001fcc0000000000 */
[----:B--23--:R0:W1:Y:S02]  /*2ae0*/  F2I.FTZ.U32.TRUNC.NTZ R13, R12 ;  /* 0x0000000c000d7305 */ /* 0x00c064000021f000 */
[----:B0-----:R-:W-:Y:S01]  /*2af0*/  IMAD.MOV.U32 R12, RZ, RZ, RZ ;  /* 0x000000ffff0c7224 */ /* 0x001fe200078e00ff */
[----:B-1----:R-:W-:-:S05]  /*2b00*/  IADD3 R14, PT, PT, RZ, -R13, RZ ;  /* 0x8000000dff0e7210 */ /* 0x002fca0007ffe0ff */
[----:B------:R-:W-:-:S04]  /*2b10*/  IMAD R19, R14, R17, RZ ;  /* 0x000000110e137224 */ /* 0x000fc800078e02ff */
[----:B------:R-:W-:Y:S01]  /*2b20*/  IMAD.HI.U32 R14, R13, R19, R12 ;  /* 0x000000130d0e7227 */ /* 0x000fe200078e000c */
[----:B------:R-:W-:-:S05]  /*2b30*/  IADD3 R13, PT, PT, RZ, -R16, RZ ;  /* 0x80000010ff0d7210 */ /* 0x000fca0007ffe0ff */
[----:B------:R-:W-:-:S04]  /*2b40*/  IMAD.HI.U32 R6, R14, R15, RZ ;  /* 0x0000000f0e067227 */ /* 0x000fc800078e00ff */
[----:B------:R-:W-:Y:S01]  /*2b50*/  IMAD R12, R6, R13, R15 ;  /* 0x0000000d060c7224 */ /* 0x000fe200078e020f */
[----:B------:R-:W-:Y:S02]  /*2b60*/  LOP3.LUT R13, R8, UR15, RZ, 0x3c, !PT ;  /* 0x0000000f080d7c12 */ /* 0x000fe4000f8e3cff */
[----:B------:R-:W-:Y:S02]  /*2b70*/  LOP3.LUT R15, RZ, UR15, RZ, 0x33, !PT ;  /* 0x0000000fff0f7c12 */ /* 0x000fe4000f8e33ff */
[----:B------:R-:W-:Y:S02]  /*2b80*/  ISETP.GT.U32.AND P1, PT, R17, R12, PT ;  /* 0x0000000c1100720c */ /* 0x000fe40003f24070 */
[----:B------:R-:W-:-:S11]  /*2b90*/  ISETP.GE.AND P2, PT, R13, RZ, PT ;  /* 0x000000ff0d00720c */ /* 0x000fd60003f46270 */
[----:B------:R-:W-:Y:S01]  /*2ba0*/  @!P1 IMAD.IADD R12, R12, 0x1, -R17 ;  /* 0x000000010c0c9824 */ /* 0x000fe200078e0a11 */
[----:B------:R-:W-:-:S04]  /*2bb0*/  @!P1 IADD3 R6, PT, PT, R6, 0x1, RZ ;  /* 0x0000000106069810 */ /* 0x000fc80007ffe0ff */
[----:B------:R-:W-:-:S13]  /*2bc0*/  ISETP.GE.U32.AND P0, PT, R12, R17, PT ;  /* 0x000000110c00720c */ /* 0x000fda0003f06070 */
[----:B------:R-:W-:-:S05]  /*2bd0*/  @P0 VIADD R6, R6, 0x1 ;  /* 0x0000000106060836 */ /* 0x000fca0000000000 */
[----:B------:R-:W-:-:S04]  /*2be0*/  @!P2 IADD3 R6, PT, PT, -R6, RZ, RZ ;  /* 0x000000ff0606a210 */ /* 0x000fc80007ffe1ff */
[----:B------:R-:W-:-:S04]  /*2bf0*/  SEL R6, R15, R6, !P3 ;  /* 0x000000060f067207 */ /* 0x000fc80005800000 */
[----:B------:R-:W-:-:S13]  /*2c00*/  ISETP.GT.AND P0, PT, R6, 0x1f, PT ;  /* 0x0000001f0600780c */ /* 0x000fda0003f04270 */
[----:B------:R-:W-:Y:S05]  /*2c10*/  @P0 BRA `(.L_x_13) ;  /* 0x0000000000300947 */ /* 0x000fea0003800000 */
[----:B------:R-:W0:Y:S01]  /*2c20*/  S2UR UR6, SR_CgaCtaId ;  /* 0x00000000000679c3 */ /* 0x000e220000008800 */
[----:B------:R-:W-:Y:S01]  /*2c30*/  ISETP.GE.AND P1, PT, R8, RZ, PT ;  /* 0x000000ff0800720c */ /* 0x000fe20003f26270 */
[----:B------:R-:W-:Y:S01]  /*2c40*/  IMAD.IADD R13, R12, 0x1, -R17 ;  /* 0x000000010c0d7824 */ /* 0x000fe200078e0a11 */
[----:B------:R-:W-:Y:S01]  /*2c50*/  ISETP.GT.U32.AND P0, PT, R17, R12, PT ;  /* 0x0000000c1100720c */ /* 0x000fe20003f04070 */
[----:B------:R-:W-:-:S03]  /*2c60*/  UMOV UR5, 0x400 ;  /* 0x0000040000057882 */ /* 0x000fc60000000000 */
[----:B------:R-:W-:-:S07]  /*2c70*/  SEL R12, R13, R12, !P0 ;  /* 0x0000000c0d0c7207 */ /* 0x000fce0004000000 */
[----:B------:R-:W-:-:S04]  /*2c80*/  @!P1 IADD3 R12, PT, PT, -R12, RZ, RZ ;  /* 0x000000ff0c0c9210 */ /* 0x000fc80007ffe1ff */
[----:B------:R-:W-:Y:S01]  /*2c90*/  SEL R12, R15, R12, !P3 ;  /* 0x0000000c0f0c7207 */ /* 0x000fe20005800000 */
[----:B0-----:R-:W-:-:S06]  /*2ca0*/  ULEA UR5, UR6, UR5, 0x18 ;  /* 0x0000000506057291 */ /* 0x001fcc000f8ec0ff */
[----:B------:R-:W-:-:S05]  /*2cb0*/  LEA R13, R6, UR5, 0x8 ;  /* 0x00000005060d7c11 */ /* 0x000fca000f8e40ff */
[----:B------:R-:W-:-:S05]  /*2cc0*/  IMAD R12, R12, 0x4, R13 ;  /* 0x000000040c0c7824 */ /* 0x000fca00078e020d */
[----:B------:R4:W-:Y:S02]  /*2cd0*/  STS [R12], RZ ;  /* 0x000000ff0c007388 */ /* 0x0009e40000000800 */
.L_x_13:
[----:B------:R-:W-:Y:S05]  /*2ce0*/  BSYNC.RECONVERGENT B0 ;  /* 0x0000000000007941 */ /* 0x000fea0003800200 */
.L_x_12:
[----:B------:R-:W-:Y:S01]  /*2cf0*/  IADD3 R6, PT, PT, -R4, 0x800, RZ ;  /* 0x0000080004067810 */ /* 0x000fe20007ffe1ff */
[----:B------:R-:W-:Y:S03]  /*2d00*/  BSSY.RECONVERGENT B0, `(.L_x_31) ;  /* 0x00000f2000007945 */ /* 0x000fe60003800200 */
[----:B------:R-:W-:-:S13]  /*2d10*/  ISETP.GE.AND P0, PT, R115, R6, PT ;  /* 0x000000067300720c */ /* 0x000fda0003f06270 */
[----:B------:R-:W-:Y:S05]  /*2d20*/  @P0 BRA `(.L_x_32) ;  /* 0x0000000c00bc0947 */ /* 0x000fea0003800000 */
[----:B------:R-:W-:Y:S01]  /*2d30*/  ISETP.GE.U32.AND P0, PT, R5, 0xc0, PT ;  /* 0x000000c00500780c */ /* 0x000fe20003f06070 */
[----:B------:R-:W-:Y:S01]  /*2d40*/  BSSY.RECONVERGENT B1, `(.L_x_33) ;  /* 0x0000083000017945 */ /* 0x000fe20003800200 */
[----:B------:R-:W-:Y:S01]  /*2d50*/  MOV R8, UR15 ;  /* 0x0000000f00087c02 */ /* 0x000fe20008000f00 */
[----:B-123--:R-:W-:Y:S01]  /*2d60*/  IMAD.MOV.U32 R13, RZ, RZ, R115 ;  /* 0x000000ffff0d7224 */ /* 0x00efe200078e0073 */
[----:B------:R-:W-:Y:S02]  /*2d70*/  LOP3.LUT P4, RZ, R7, 0x3, RZ, 0xc0, !PT ;  /* 0x0000000307ff7812 */ /* 0x000fe4000788c0ff */
[----:B------:R-:W-:-:S07]  /*2d80*/  IADD3 R8, PT, PT, -R8, 0x40, RZ ;  /* 0x0000004008087810 */ /* 0x000fce0007ffe1ff */
[----:B------:R-:W-:Y:S05]  /*2d90*/  @!P0 BRA `(.L_x_34) ;  /* 0x0000000400f48947 */ /* 0x000fea0003800000 */
[----:B0-----:R-:W-:Y:S02]  /*2da0*/  IABS R23, R8 ;  /* 0x0000000800177213 */ /* 0x001fe40000000000 */
[----:B------:R-:W-:Y:S02]  /*2db0*/  LOP3.LUT R25, R7, 0x7fffffc, RZ, 0xc0, !PT ;  /* 0x07fffffc07197812 */ /* 0x000fe400078ec0ff */
[----:B------:R-:W0:Y:S08]  /*2dc0*/  I2F.RP R14, R23 ;  /* 0x00000017000e7306 */ /* 0x000e300000209400 */
[----:B0-----:R-:W4:Y:S02]  /*2dd0*/  MUFU.RCP R14, R14 ;  /* 0x0000000e000e7308 */ /* 0x001f240000001000 */
[----:B----4-:R-:W-:-:S06]  /*2de0*/  IADD3 R12, PT, PT, R14, 0xffffffe, RZ ;  /* 0x0ffffffe0e0c7810 */ /* 0x010fcc0007ffe0ff */
[----:B------:R0:W1:Y:S02]  /*2df0*/  F2I.FTZ.U32.TRUNC.NTZ R13, R12 ;  /* 0x0000000c000d7305 */ /* 0x000064000021f000 */
[----:B0-----:R-:W-:Y:S02]  /*2e00*/  IMAD.MOV.U32 R12, RZ, RZ, RZ ;  /* 0x000000ffff0c7224 */ /* 0x001fe400078e00ff */
[----:B-1----:R-:W-:-:S04]  /*2e10*/  IMAD.MOV R16, RZ, RZ, -R13 ;  /* 0x000000ffff107224 */ /* 0x002fc800078e0a0d */
[----:B------:R-:W-:Y:S02]  /*2e20*/  IMAD R15, R16, R23, RZ ;  /* 0x00000017100f7224 */ /* 0x000fe400078e02ff */
[----:B------:R-:W-:Y:S02]  /*2e30*/  HFMA2 R16, -RZ, RZ, 0, 0 ;  /* 0x00000000ff107431 */ /* 0x000fe400000001ff */
[----:B------:R-:W-:Y:S01]  /*2e40*/  IMAD.HI.U32 R24, R13, R15, R12 ;  /* 0x0000000f0d187227 */ /* 0x000fe200078e000c */
[----:B------:R-:W-:-:S07]  /*2e50*/  MOV R13, R115 ;  /* 0x00000073000d7202 */ /* 0x000fce0000000f00 */
.L_x_35:
[-C--:B------:R-:W-:Y:S01]  /*2e60*/  IABS R26, R8.reuse ;  /* 0x00000008001a7213 */ /* 0x080fe20000000000 */
[C---:B------:R-:W-:Y:S01]  /*2e70*/  VIADD R29, R13.reuse, 0x80 ;  /* 0x000000800d1d7836 */ /* 0x040fe20000000000 */
[----:B------:R-:W-:Y:S01]  /*2e80*/  IABS R18, R13 ;  /* 0x0000000d00127213 */ /* 0x000fe20000000000 */
[----:B------:R-:W-:Y:S01]  /*2e90*/  VIADD R16, R16, 0x4 ;  /* 0x0000000410107836 */ /* 0x000fe20000000000 */
[----:B------:R-:W0:Y:S01]  /*2ea0*/  I2F.RP R12, R26 ;  /* 0x0000001a000c7306 */ /* 0x000e220000209400 */
[----:B------:R-:W-:Y:S02]  /*2eb0*/  IABS R19, R8 ;  /* 0x0000000800137213 */ /* 0x000fe40000000000 */
[C---:B------:R-:W-:Y:S02]  /*2ec0*/  IADD3 R27, PT, PT, R13.reuse, 0x40, RZ ;  /* 0x000000400d1b7810 */ /* 0x040fe40007ffe0ff */
[----:B------:R-:W-:Y:S01]  /*2ed0*/  IADD3 R31, PT, PT, R13, 0xc0, RZ ;  /* 0x000000c00d1f7810 */ /* 0x000fe20007ffe0ff */
[----:B------:R-:W-:Y:S01]  /*2ee0*/  IMAD.MOV R21, RZ, RZ, -R19 ;  /* 0x000000ffff157224 */ /* 0x000fe200078e0a13 */
[----:B------:R-:W-:-:S02]  /*2ef0*/  IABS R20, R27 ;  /* 0x0000001b00147213 */ /* 0x000fc40000000000 */
[----:B------:R-:W-:Y:S02]  /*2f00*/  IABS R19, R29 ;  /* 0x0000001d00137213 */ /* 0x000fe40000000000 */
[----:B------:R-:W-:Y:S01]  /*2f10*/  IABS R22, R31 ;  /* 0x0000001f00167213 */ /* 0x000fe20000000000 */
[----:B0-----:R-:W0:Y:S02]  /*2f20*/  MUFU.RCP R12, R12 ;  /* 0x0000000c000c7308 */ /* 0x001e240000001000 */
[----:B0-----:R-:W-:-:S06]  /*2f30*/  VIADD R14, R12, 0xffffffe ;  /* 0x0ffffffe0c0e7836 */ /* 0x001fcc0000000000 */
[----:B------:R0:W1:Y:S02]  /*2f40*/  F2I.FTZ.U32.TRUNC.NTZ R15, R14 ;  /* 0x0000000e000f7305 */ /* 0x000064000021f000 */
[----:B0-----:R-:W-:Y:S01]  /*2f50*/  IMAD.MOV.U32 R14, RZ, RZ, RZ ;  /* 0x000000ffff0e7224 */ /* 0x001fe200078e00ff */
[----:B-1----:R-:W-:-:S05]  /*2f60*/  IADD3 R17, PT, PT, RZ, -R15, RZ ;  /* 0x8000000fff117210 */ /* 0x002fca0007ffe0ff */
[----:B------:R-:W-:-:S04]  /*2f70*/  IMAD R17, R17, R26, RZ ;  /* 0x0000001a11117224 */ /* 0x000fc800078e02ff */
[----:B------:R-:W-:Y:S01]  /*2f80*/  IMAD.HI.U32 R33, R15, R17, R14 ;  /* 0x000000110f217227 */ /* 0x000fe200078e000e */
[----:B------:R-:W-:-:S05]  /*2f90*/  MOV R15, R18 ;  /* 0x00000012000f7202 */ /* 0x000fca0000000f00 */
[----:B------:R-:W-:-:S04]  /*2fa0*/  IMAD.HI.U32 R12, R24, R15, RZ ;  /* 0x0000000f180c7227 */ /* 0x000fc800078e00ff */
[----:B------:R-:W-:Y:S02]  /*2fb0*/  IMAD R14, R12, R21, R15 ;  /* 0x000000150c0e7224 */ /* 0x000fe400078e020f */
[----:B------:R-:W-:-:S03]  /*2fc0*/  IMAD.HI.U32 R17, R33, R20, RZ ;  /* 0x0000001421117227 */ /* 0x000fc600078e00ff */
[----:B------:R-:W-:Y:S01]  /*2fd0*/  ISETP.GT.U32.AND P3, PT, R23, R14, PT ;  /* 0x0000000e1700720c */ /* 0x000fe20003f64070 */
[----:B------:R-:W-:-:S04]  /*2fe0*/  IMAD.HI.U32 R18, R33, R19, RZ ;  /* 0x0000001321127227 */ /* 0x000fc800078e00ff */
[-C--:B------:R-:W-:Y:S02]  /*2ff0*/  IMAD R15, R17, R21.reuse, R20 ;  /* 0x00000015110f7224 */ /* 0x080fe400078e0214 */
[----:B------:R-:W-:Y:S02]  /*3000*/  IMAD R19, R18, R21, R19 ;  /* 0x0000001512137224 */ /* 0x000fe400078e0213 */
[----:B------:R-:W-:Y:S01]  /*3010*/  IMAD.HI.U32 R20, R33, R22, RZ ;  /* 0x0000001621147227 */ /* 0x000fe200078e00ff */
[C---:B------:R-:W-:Y:S02]  /*3020*/  ISETP.GT.U32.AND P0, PT, R26.reuse, R15, PT ;  /* 0x0000000f1a00720c */ /* 0x040fe40003f04070 */
[----:B------:R-:W-:Y:S01]  /*3030*/  ISETP.GT.U32.AND P5, PT, R26, R19, PT ;  /* 0x000000131a00720c */ /* 0x000fe20003fa4070 */
[----:B------:R-:W-:Y:S01]  /*3040*/  IMAD R21, R20, R21, R22 ;  /* 0x0000001514157224 */ /* 0x000fe200078e0216 */
[----:B------:R-:W-:Y:S01]  /*3050*/  @!P3 IADD3 R12, PT, PT, R12, 0x1, RZ ;  /* 0x000000010c0cb810 */ /* 0x000fe20007ffe0ff */
[----:B------:R-:W-:-:S03]  /*3060*/  @!P3 IMAD.IADD R14, R14, 0x1, -R26 ;  /* 0x000000010e0eb824 */ /* 0x000fc600078e0a1a */
[----:B------:R-:W-:Y:S02]  /*3070*/  ISETP.GT.U32.AND P1, PT, R26, R21, PT ;  /* 0x000000151a00720c */ /* 0x000fe40003f24070 */
[----:B------:R-:W-:Y:S02]  /*3080*/  ISETP.GE.U32.AND P2, PT, R14, R23, PT ;  /* 0x000000170e00720c */ /* 0x000fe40003f46070 */
[----:B------:R-:W-:Y:S01]  /*3090*/  LOP3.LUT R14, R13, R8, RZ, 0x3c, !PT ;  /* 0x000000080d0e7212 */ /* 0x000fe200078e3cff */
[----:B------:R-:W-:Y:S01]  /*30a0*/  @!P0 VIADD R17, R17, 0x1 ;  /* 0x0000000111118836 */ /* 0x000fe20000000000 */
[-C--:B------:R-:W-:Y:S01]  /*30b0*/  @!P0 IADD3 R15, PT, PT, R15, -R26.reuse, RZ ;  /* 0x8000001a0f0f8210 */ /* 0x080fe20007ffe0ff */
[----:B------:R-:W-:Y:S01]  /*30c0*/  @!P5 IMAD.IADD R19, R19, 0x1, -R26 ;  /* 0x000000011313d824 */ /* 0x000fe200078e0a1a */
[----:B------:R-:W-:Y:S02]  /*30d0*/  @!P5 IADD3 R18, PT, PT, R18, 0x1, RZ ;  /* 0x000000011212d810 */ /* 0x000fe40007ffe0ff */
[----:B------:R-:W-:-:S02]  /*30e0*/  ISETP.GE.U32.AND P6, PT, R15, R26, PT ;  /* 0x0000001a0f00720c */ /* 0x000fc40003fc6070 */
[----:B------:R-:W-:Y:S01]  /*30f0*/  ISETP.GE.U32.AND P3, PT, R19, R26, PT ;  /* 0x0000001a1300720c */ /* 0x000fe20003f66070 */
[----:B------:R-:W-:Y:S01]  /*3100*/  @!P1 IMAD.IADD R21, R21, 0x1, -R26 ;  /* 0x0000000115159824 */ /* 0x000fe200078e0a1a */
[-C--:B------:R-:W-:Y:S01]  /*3110*/  LOP3.LUT R15, R29, R8.reuse, RZ, 0x3c, !PT ;  /* 0x000000081d0f7212 */ /* 0x080fe200078e3cff */
[----:B------:R-:W-:Y:S01]  /*3120*/  @!P1 VIADD R20, R20, 0x1 ;  /* 0x0000000114149836 */ /* 0x000fe20000000000 */
[----:B------:R-:W-:Y:S02]  /*3130*/  @P2 IADD3 R12, PT, PT, R12, 0x1, RZ ;  /* 0x000000010c0c2810 */ /* 0x000fe40007ffe0ff */
[----:B------:R-:W-:Y:S02]  /*3140*/  ISETP.GE.AND P2, PT, R14, RZ, PT ;  /* 0x000000ff0e00720c */ /* 0x000fe40003f46270 */
[----:B------:R-:W-:Y:S02]  /*3150*/  LOP3.LUT R14, R27, R8, RZ, 0x3c, !PT ;  /* 0x000000081b0e7212 */ /* 0x000fe400078e3cff */
[----:B------:R-:W-:Y:S01]  /*3160*/  ISETP.GE.U32.AND P0, PT, R21, R26, PT ;  /* 0x0000001a1500720c */ /* 0x000fe20003f06070 */
[----:B------:R-:W-:Y:S01]  /*3170*/  @P6 VIADD R17, R17, 0x1 ;  /* 0x0000000111116836 */ /* 0x000fe20000000000 */
[----:B------:R-:W-:-:S02]  /*3180*/  LOP3.LUT R19, R31, R8, RZ, 0x3c, !PT ;  /* 0x000000081f137212 */ /* 0x000fc400078e3cff */
[----:B------:R-:W-:Y:S02]  /*3190*/  ISETP.GE.AND P6, PT, R14, RZ, PT ;  /* 0x000000ff0e00720c */ /* 0x000fe40003fc6270 */
[----:B------:R-:W-:Y:S02]  /*31a0*/  ISETP.GE.AND P5, PT, R15, RZ, PT ;  /* 0x000000ff0f00720c */ /* 0x000fe40003fa6270 */
[----:B------:R-:W-:Y:S01]  /*31b0*/  @P3 IADD3 R18, PT, PT, R18, 0x1, RZ ;  /* 0x0000000112123810 */ /* 0x000fe20007ffe0ff */
[----:B------:R-:W-:Y:S01]  /*31c0*/  @!P2 IMAD.MOV R12, RZ, RZ, -R12 ;  /* 0x000000ffff0ca224 */ /* 0x000fe200078e0a0c */
[----:B------:R-:W-:Y:S02]  /*31d0*/  ISETP.GE.AND P3, PT, R19, RZ, PT ;  /* 0x000000ff1300720c */ /* 0x000fe40003f66270 */
[----:B------:R-:W-:Y:S02]  /*31e0*/  ISETP.NE.AND P1, PT, R8, RZ, PT ;  /* 0x000000ff0800720c */ /* 0x000fe40003f25270 */
[----:B------:R-:W-:-:S02]  /*31f0*/  @P0 IADD3 R20, PT, PT, R20, 0x1, RZ ;  /* 0x0000000114140810 */ /* 0x000fc40007ffe0ff */
[----:B------:R-:W-:Y:S02]  /*3200*/  LOP3.LUT R15, RZ, R8, RZ, 0x33, !PT ;  /* 0x00000008ff0f7212 */ /* 0x000fe400078e33ff */
[----:B------:R-:W-:Y:S01]  /*3210*/  @!P6 IADD3 R17, PT, PT, -R17, RZ, RZ ;  /* 0x000000ff1111e210 */ /* 0x000fe20007ffe1ff */
[----:B------:R-:W-:Y:S01]  /*3220*/  @!P5 IMAD.MOV R18, RZ, RZ, -R18 ;  /* 0x000000ffff12d224 */ /* 0x000fe200078e0a12 */
[C---:B------:R-:W-:Y:S02]  /*3230*/  SEL R21, R15.reuse, R12, !P1 ;  /* 0x0000000c0f157207 */ /* 0x040fe40004800000 */
[C---:B------:R-:W-:Y:S02]  /*3240*/  SEL R22, R15.reuse, R17, !P1 ;  /* 0x000000110f167207 */ /* 0x040fe40004800000 */
[----:B------:R-:W-:Y:S01]  /*3250*/  @!P3 IADD3 R20, PT, PT, -R20, RZ, RZ ;  /* 0x000000ff1414b210 */ /* 0x000fe20007ffe1ff */
[----:B------:R-:W-:Y:S01]  /*3260*/  IMAD.MOV R12, RZ, RZ, -R21 ;  /* 0x000000ffff0c7224 */ /* 0x000fe200078e0a15 */
[----:B------:R-:W-:-:S02]  /*3270*/  SEL R18, R15, R18, !P1 ;  /* 0x000000120f127207 */ /* 0x000fc40004800000 */
[----:B------:R-:W-:Y:S01]  /*3280*/  SEL R26, R15, R20, !P1 ;  /* 0x000000140f1a7207 */ /* 0x000fe20004800000 */
[----:B------:R-:W-:Y:S01]  /*3290*/  IMAD R12, R8, R12, R13 ;  /* 0x0000000c080c7224 */ /* 0x000fe200078e020d */
[----:B------:R-:W-:Y:S01]  /*32a0*/  IADD3 R15, PT, PT, -R22, RZ, RZ ;  /* 0x000000ff160f7210 */ /* 0x000fe20007ffe1ff */
[----:B------:R-:W-:Y:S01]  /*32b0*/  IMAD.MOV R17, RZ, RZ, -R18 ;  /* 0x000000ffff117224 */ /* 0x000fe200078e0a12 */
[----:B------:R-:W-:Y:S02]  /*32c0*/  IADD3 R19, PT, PT, -R26, RZ, RZ ;  /* 0x000000ff1a137210 */ /* 0x000fe40007ffe1ff */
[----:B------:R-:W-:Y:S01]  /*32d0*/  IADD3 R13, PT, PT, R13, 0x100, RZ ;  /* 0x000001000d0d7810 */ /* 0x000fe20007ffe0ff */
[C---:B------:R-:W-:Y:S02]  /*32e0*/  IMAD R14, R8.reuse, R15, R27 ;  /* 0x0000000f080e7224 */ /* 0x040fe400078e021b */
[C---:B------:R-:W-:Y:S02]  /*32f0*/  IMAD R15, R8.reuse, R17, R29 ;  /* 0x00000011080f7224 */ /* 0x040fe400078e021d */
[----:B------:R-:W-:Y:S01]  /*3300*/  IMAD R17, R8, R19, R31 ;  /* 0x0000001308117224 */ /* 0x000fe200078e021f */
[----:B------:R-:W-:Y:S01]  /*3310*/  IADD3 R27, PT, PT, R14, UR15, RZ ;  /* 0x0000000f0e1b7c10 */ /* 0x000fe2000fffe0ff */
[----:B------:R-:W-:-:S02]  /*3320*/  VIADD R19, R12, UR15 ;  /* 0x0000000f0c137c36 */ /* 0x000fc40008000000 */
[----:B------:R-:W-:Y:S01]  /*3330*/  VIADD R20, R15, UR15 ;  /* 0x0000000f0f147c36 */ /* 0x000fe20008000000 */
[----:B------:R-:W-:Y:S02]  /*3340*/  IADD3 R28, PT, PT, R17, UR15, RZ ;  /* 0x0000000f111c7c10 */ /* 0x000fe4000fffe0ff */
[----:B------:R-:W-:Y:S02]  /*3350*/  ISETP.GT.AND P1, PT, R19, 0x3f, PT ;  /* 0x0000003f1300780c */ /* 0x000fe40003f24270 */
[----:B------:R-:W-:Y:S02]  /*3360*/  ISETP.GT.AND P2, PT, R27, 0x3f, PT ;  /* 0x0000003f1b00780c */ /* 0x000fe40003f44270 */
[----:B------:R-:W-:Y:S02]  /*3370*/  ISETP.GT.AND P3, PT, R20, 0x3f, PT ;  /* 0x0000003f1400780c */ /* 0x000fe40003f64270 */
[----:B------:R-:W-:Y:S02]  /*3380*/  ISETP.GT.AND P0, PT, R28, 0x3f, PT ;  /* 0x0000003f1c00780c */ /* 0x000fe40003f04270 */
[----:B------:R-:W-:-:S02]  /*3390*/  ISETP.GT.OR P1, PT, R21, 0x1f, P1 ;  /* 0x0000001f1500780c */ /* 0x000fc40000f24670 */
[----:B------:R-:W-:Y:S02]  /*33a0*/  ISETP.GT.OR P2, PT, R22, 0x1f, P2 ;  /* 0x0000001f1600780c */ /* 0x000fe40001744670 */
[----:B------:R-:W-:Y:S02]  /*33b0*/  ISETP.GT.OR P3, PT, R18, 0x1f, P3 ;  /* 0x0000001f1200780c */ /* 0x000fe40001f64670 */
[----:B------:R-:W-:-:S07]  /*33c0*/  ISETP.GT.OR P0, PT, R26, 0x1f, P0 ;  /* 0x0000001f1a00780c */ /* 0x000fce0000704670 */
[----:B------:R-:W0:Y:S01]  /*33d0*/  @!P1 S2R R15, SR_CgaCtaId ;  /* 0x00000000000f9919 */ /* 0x000e220000008800 */
[----:B------:R-:W-:Y:S02]  /*33e0*/  @!P1 MOV R12, 0x400 ;  /* 0x00000400000c9802 */ /* 0x000fe40000000f00 */
[----:B------:R-:W-:Y:S01]  /*33f0*/  @!P2 MOV R14, 0x400 ;  /* 0x00000400000ea802 */ /* 0x000fe20000000f00 */
[----:B------:R-:W1:Y:S01]  /*3400*/  @!P2 S2R R17, SR_CgaCtaId ;  /* 0x000000000011a919 */ /* 0x000e620000008800 */
[----:B------:R-:W-:Y:S02]  /*3410*/  @!P3 MOV R29, 0x400 ;  /* 0x00000400001db802 */ /* 0x000fe40000000f00 */
[----:B------:R-:W-:Y:S01]  /*3420*/  @!P0 MOV R31, 0x400 ;  /* 0x00000400001f8802 */ /* 0x000fe20000000f00 */
[----:B------:R-:W2:Y:S01]  /*3430*/  @!P3 S2R R30, SR_CgaCtaId ;  /* 0x00000000001eb919 */ /* 0x000ea20000008800 */
[----:B------:R-:W3:Y:S01]  /*3440*/  @!P0 S2R R32, SR_CgaCtaId ;  /* 0x0000000000208919 */ /* 0x000ee20000008800 */
[----:B0-----:R-:W-:-:S02]  /*3450*/  @!P1 LEA R12, R15, R12, 0x18 ;  /* 0x0000000c0f0c9211 */ /* 0x001fc400078ec0ff */
[----:B-1----:R-:W-:-:S03]  /*3460*/  @!P2 LEA R17, R17, R14, 0x18 ;  /* 0x0000000e1111a211 */ /* 0x002fc600078ec0ff */
[----:B------:R-:W-:Y:S01]  /*3470*/  @!P1 IMAD R12, R21, 0x100, R12 ;  /* 0x00000100150c9824 */ /* 0x000fe200078e020c */
[----:B--2---:R-:W-:-:S03]  /*3480*/  @!P3 LEA R15, R30, R29, 0x18 ;  /* 0x0000001d1e0fb211 */ /* 0x004fc600078ec0ff */
[----:B------:R-:W-:Y:S01]  /*3490*/  @!P1 IMAD R12, R19, 0x4, R12 ;  /* 0x00000004130c9824 */ /* 0x000fe200078e020c */
[----:B------:R-:W-:Y:S02]  /*34a0*/  @!P2 LEA R14, R22, R17, 0x8 ;  /* 0x00000011160ea211 */ /* 0x000fe400078e40ff */
[----:B---3--:R-:W-:Y:S01]  /*34b0*/  @!P0 LEA R31, R32, R31, 0x18 ;  /* 0x0000001f201f8211 */ /* 0x008fe200078ec0ff */
[----:B------:R-:W-:Y:S01]  /*34c0*/  @!P3 IMAD R15, R18, 0x100, R15 ;  /* 0x00000100120fb824 */ /* 0x000fe200078e020f */
[----:B------:R-:W-:Y:S01]  /*34d0*/  @!P2 LEA R14, R27, R14, 0x2 ;  /* 0x0000000e1b0ea211 */ /* 0x000fe200078e10ff */
[----:B------:R1:W-:Y:S01]  /*34e0*/  @!P1 STS [R12], RZ ;  /* 0x000000ff0c009388 */ /* 0x0003e20000000800 */
[----:B------:R-:W-:Y:S01]  /*34f0*/  @!P0 LEA R17, R26, R31, 0x8 ;  /* 0x0000001f1a118211 */ /* 0x000fe200078e40ff */
[----:B------:R-:W-:Y:S02]  /*3500*/  @!P3 IMAD R15, R20, 0x4, R15 ;  /* 0x00000004140fb824 */ /* 0x000fe400078e020f */
[----:B------:R1:W-:Y:S01]  /*3510*/  @!P2 STS [R14], RZ ;  /* 0x000000ff0e00a388 */ /* 0x0003e20000000800 */
[----:B------:R-:W-:-:S03]  /*3520*/  @!P0 LEA R17, R28, R17, 0x2 ;  /* 0x000000111c118211 */ /* 0x000fc600078e10ff */
[----:B------:R1:W-:Y:S04]  /*3530*/  @!P3 STS [R15], RZ ;  /* 0x000000ff0f00b388 */ /* 0x0003e80000000800 */
[----:B------:R1:W-:Y:S01]  /*3540*/  @!P0 STS [R17], RZ ;  /* 0x000000ff11008388 */ /* 0x0003e20000000800 */
[----:B------:R-:W-:-:S13]  /*3550*/  ISETP.NE.AND P0, PT, R16, R25, PT ;  /* 0x000000191000720c */ /* 0x000fda0003f05270 */
[----:B-1----:R-:W-:Y:S05]  /*3560*/  @P0 BRA `(.L_x_35) ;  /* 0xfffffff8003c0947 */ /* 0x002fea000383ffff */
.L_x_34:
[----:B------:R-:W-:Y:S05]  /*3570*/  BSYNC.RECONVERGENT B1 ;  /* 0x0000000000017941 */ /* 0x000fea0003800200 */
.L_x_33:
[----:B------:R-:W-:Y:S05]  /*3580*/  @!P4 BRA `(.L_x_32) ;  /* 0x0000000400a4c947 */ /* 0x000fea0003800000 */
[C---:B------:R-:W-:Y:S01]  /*3590*/  LOP3.LUT P0, RZ, R5.reuse, 0xc0, RZ, 0xc0, !PT ;  /* 0x000000c005ff7812 */ /* 0x040fe2000780c0ff */
[----:B------:R-:W-:Y:S01]  /*35a0*/  BSSY.RECONVERGENT B1, `(.L_x_36) ;  /* 0x0000042000017945 */ /* 0x000fe20003800200 */
[----:B------:R-:W-:-:S11]  /*35b0*/  LOP3.LUT P2, RZ, R5, 0x40, RZ, 0xc0, !PT ;  /* 0x0000004005ff7812 */ /* 0x000fd6000784c0ff */
[----:B------:R-:W-:Y:S05]  /*35c0*/  @!P0 BRA `(.L_x_37) ;  /* 0x0000000000fc8947 */ /* 0x000fea0003800000 */
[-C--:B------:R-:W-:Y:S01]  /*35d0*/  IABS R21, R8.reuse ;  /* 0x0000000800157213 */ /* 0x080fe20000000000 */
[----:B------:R-:W-:Y:S01]  /*35e0*/  VIADD R19, R13, 0x40 ;  /* 0x000000400d137836 */ /* 0x000fe20000000000 */
[----:B0-----:R-:W-:Y:S02]  /*35f0*/  IABS R18, R8 ;  /* 0x0000000800127213 */ /* 0x001fe40000000000 */
[----:B----4-:R-:W0:Y:S02]  /*3600*/  I2F.RP R12, R21 ;  /* 0x00000015000c7306 */ /* 0x010e240000209400 */
[----:B------:R-:W-:Y:S01]  /*3610*/  IABS R20, R19 ;  /* 0x0000001300147213 */ /* 0x000fe20000000000 */
[----:B------:R-:W-:-:S05]  /*3620*/  IMAD.MOV R18, RZ, RZ, -R18 ;  /* 0x000000ffff127224 */ /* 0x000fca00078e0a12 */
[----:B0-----:R-:W0:Y:S02]  /*3630*/  MUFU.RCP R12, R12 ;  /* 0x0000000c000c7308 */ /* 0x001e240000001000 */
[----:B0-----:R-:W-:-:S06]  /*3640*/  VIADD R14, R12, 0xffffffe ;  /* 0x0ffffffe0c0e7836 */ /* 0x001fcc0000000000 */
        /* <DEDUP_REMOVED lines=12> */
[----:B------:R-:W-:Y:S02]  /*3710*/  LOP3.LUT R17, RZ, R8, RZ, 0x33, !PT ;  /* 0x00000008ff117212 */ /* 0x000fe400078e33ff */
        /* <DEDUP_REMOVED lines=8> */
[----:B------:R-:W-:-:S02]  /*37a0*/  LOP3.LUT R14, R13, R8, RZ, 0x3c, !PT ;  /* 0x000000080d0e7212 */ /* 0x000fc400078e3cff */
[----:B------:R-:W-:Y:S02]  /*37b0*/  LOP3.LUT R16, R19, R8, RZ, 0x3c, !PT ;  /* 0x0000000813107212 */ /* 0x000fe400078e3cff */
[----:B------:R-:W-:Y:S02]  /*37c0*/  ISETP.GE.AND P1, PT, R14, RZ, PT ;  /* 0x000000ff0e00720c */ /* 0x000fe40003f26270 */
[----:B------:R-:W-:-:S03]  /*37d0*/  ISETP.GE.AND P0, PT, R16, RZ, PT ;  /* 0x000000ff1000720c */ /* 0x000fc60003f06270 */
[----:B------:R-:W-:Y:S02]  /*37e0*/  @P3 IADD3 R12, PT, PT, R12, 0x1, RZ ;  /* 0x000000010c0c3810 */ /* 0x000fe40007ffe0ff */
[----:B------:R-:W-:Y:S01]  /*37f0*/  @P4 VIADD R15, R15, 0x1 ;  /* 0x000000010f0f4836 */ /* 0x000fe20000000000 */
[----:B------:R-:W-:-:S05]  /*3800*/  ISETP.NE.AND P3, PT, R8, RZ, PT ;  /* 0x000000ff0800720c */ /* 0x000fca0003f65270 */
[----:B------:R-:W-:Y:S02]  /*3810*/  @!P1 IADD3 R12, PT, PT, -R12, RZ, RZ ;  /* 0x000000ff0c0c9210 */ /* 0x000fe40007ffe1ff */
[----:B------:R-:W-:Y:S02]  /*3820*/  @!P0 IMAD.MOV R15, RZ, RZ, -R15 ;  /* 0x000000ffff0f8224 */ /* 0x000fe400078e0a0f */
[----:B------:R-:W-:-:S03]  /*3830*/  SEL R16, R17, R12, !P3 ;  /* 0x0000000c11107207 */ /* 0x000fc60005800000 */
[----:B------:R-:W-:Y:S02]  /*3840*/  SEL R17, R17, R15, !P3 ;  /* 0x0000000f11117207 */ /* 0x000fe40005800000 */
[----:B------:R-:W-:-:S03]  /*3850*/  IADD3 R12, PT, PT, -R16, RZ, RZ ;  /* 0x000000ff100c7210 */ /* 0x000fc60007ffe1ff */
[----:B------:R-:W-:Y:S02]  /*3860*/  IMAD.MOV R15, RZ, RZ, -R17 ;  /* 0x000000ffff0f7224 */ /* 0x000fe400078e0a11 */
[C---:B------:R-:W-:Y:S01]  /*3870*/  IMAD R12, R8.reuse, R12, R13 ;  /* 0x0000000c080c7224 */ /* 0x040fe200078e020d */
[----:B------:R-:W-:Y:S01]  /*3880*/  IADD3 R13, PT, PT, R13, 0x80, RZ ;  /* 0x000000800d0d7810 */ /* 0x000fe20007ffe0ff */
[----:B------:R-:W-:-:S03]  /*3890*/  IMAD R14, R8, R15, R19 ;  /* 0x0000000f080e7224 */ /* 0x000fc600078e0213 */
[----:B------:R-:W-:Y:S01]  /*38a0*/  IADD3 R15, PT, PT, R12, UR15, RZ ;  /* 0x0000000f0c0f7c10 */ /* 0x000fe2000fffe0ff */
[----:B------:R-:W-:-:S03]  /*38b0*/  VIADD R19, R14, UR15 ;  /* 0x0000000f0e137c36 */ /* 0x000fc60008000000 */
[----:B------:R-:W-:Y:S02]  /*38c0*/  ISETP.GT.AND P0, PT, R15, 0x3f, PT ;  /* 0x0000003f0f00780c */ /* 0x000fe40003f04270 */
[----:B------:R-:W-:Y:S02]  /*38d0*/  ISETP.GT.AND P1, PT, R19, 0x3f, PT ;  /* 0x0000003f1300780c */ /* 0x000fe40003f24270 */
[----:B------:R-:W-:Y:S02]  /*38e0*/  ISETP.GT.OR P0, PT, R16, 0x1f, P0 ;  /* 0x0000001f1000780c */ /* 0x000fe40000704670 */
[----:B------:R-:W-:-:S11]  /*38f0*/  ISETP.GT.OR P1, PT, R17, 0x1f, P1 ;  /* 0x0000001f1100780c */ /* 0x000fd60000f24670 */
[----:B------:R-:W0:Y:S01]  /*3900*/  @!P0 S2R R21, SR_CgaCtaId ;  /* 0x0000000000158919 */ /* 0x000e220000008800 */
[----:B------:R-:W-:Y:S02]  /*3910*/  @!P0 MOV R12, 0x400 ;  /* 0x00000400000c8802 */ /* 0x000fe40000000f00 */
[----:B------:R-:W-:Y:S01]  /*3920*/  @!P1 MOV R14, 0x400 ;  /* 0x00000400000e9802 */ /* 0x000fe20000000f00 */
[----:B------:R-:W1:Y:S01]  /*3930*/  @!P1 S2R R23, SR_CgaCtaId ;  /* 0x0000000000179919 */ /* 0x000e620000008800 */
[----:B0-----:R-:W-:Y:S02]  /*3940*/  @!P0 LEA R21, R21, R12, 0x18 ;  /* 0x0000000c15158211 */ /* 0x001fe400078ec0ff */
[----:B-1----:R-:W-:Y:S02]  /*3950*/  @!P1 LEA R14, R23, R14, 0x18 ;  /* 0x0000000e170e9211 */ /* 0x002fe400078ec0ff */
[----:B------:R-:W-:-:S03]  /*3960*/  @!P0 LEA R12, R16, R21, 0x8 ;  /* 0x00000015100c8211 */ /* 0x000fc600078e40ff */
[----:B------:R-:W-:Y:S01]  /*3970*/  @!P1 IMAD R14, R17, 0x100, R14 ;  /* 0x00000100110e9824 */ /* 0x000fe200078e020e */
[----:B------:R-:W-:-:S03]  /*3980*/  @!P0 LEA R12, R15, R12, 0x2 ;  /* 0x0000000c0f0c8211 */ /* 0x000fc600078e10ff */
[----:B------:R-:W-:Y:S02]  /*3990*/  @!P1 IMAD R14, R19, 0x4, R14 ;  /* 0x00000004130e9824 */ /* 0x000fe400078e020e */
[----:B------:R1:W-:Y:S04]  /*39a0*/  @!P0 STS [R12], RZ ;  /* 0x000000ff0c008388 */ /* 0x0003e80000000800 */
[----:B------:R1:W-:Y:S02]  /*39b0*/  @!P1 STS [R14], RZ ;  /* 0x000000ff0e009388 */ /* 0x0003e40000000800 */
.L_x_37:
[----:B------:R-:W-:Y:S05]  /*39c0*/  BSYNC.RECONVERGENT B1 ;  /* 0x0000000000017941 */ /* 0x000fea0003800200 */
.L_x_36:
[----:B------:R-:W-:Y:S05]  /*39d0*/  @P2 BRA `(.L_x_32) ;  /* 0x0000000000902947 */ /* 0x000fea0003800000 */
[-C--:B------:R-:W-:Y:S02]  /*39e0*/  IABS R19, R8.reuse ;  /* 0x0000000800137213 */ /* 0x080fe40000000000 */
[----:B0-----:R-:W-:Y:S02]  /*39f0*/  IABS R17, R13 ;  /* 0x0000000d00117213 */ /* 0x001fe40000000000 */
[----:B-1--4-:R-:W0:Y:S01]  /*3a00*/  I2F.RP R12, R19 ;  /* 0x00000013000c7306 */ /* 0x012e220000209400 */
[----:B------:R-:W-:-:S07]  /*3a10*/  IABS R18, R8 ;  /* 0x0000000800127213 */ /* 0x000fce0000000000 */
[----:B0-----:R-:W0:Y:S02]  /*3a20*/  MUFU.RCP R12, R12 ;  /* 0x0000000c000c7308 */ /* 0x001e240000001000 */
[----:B0-----:R-:W-:-:S06]  /*3a30*/  VIADD R14, R12, 0xffffffe ;  /* 0x0ffffffe0c0e7836 */ /* 0x001fcc0000000000 */
[----:B------:R0:W1:Y:S02]  /*3a40*/  F2I.FTZ.U32.TRUNC.NTZ R15, R14 ;  /* 0x0000000e000f7305 */ /* 0x000064000021f000 */
[----:B0-----:R-:W-:Y:S01]  /*3a50*/  IMAD.MOV.U32 R14, RZ, RZ, RZ ;  /* 0x000000ffff0e7224 */ /* 0x001fe200078e00ff */
[----:B-1----:R-:W-:-:S05]  /*3a60*/  IADD3 R16, PT, PT, RZ, -R15, RZ ;  /* 0x8000000fff107210 */ /* 0x002fca0007ffe0ff */
[----:B------:R-:W-:-:S04]  /*3a70*/  IMAD R21, R16, R19, RZ ;  /* 0x0000001310157224 */ /* 0x000fc800078e02ff */
[----:B------:R-:W-:Y:S01]  /*3a80*/  IMAD.HI.U32 R16, R15, R21, R14 ;  /* 0x000000150f107227 */ /* 0x000fe200078e000e */
[----:B------:R-:W-:-:S05]  /*3a90*/  IADD3 R15, PT, PT, RZ, -R18, RZ ;  /* 0x80000012ff0f7210 */ /* 0x000fca0007ffe0ff */
[----:B------:R-:W-:-:S04]  /*3aa0*/  IMAD.HI.U32 R12, R16, R17, RZ ;  /* 0x00000011100c7227 */ /* 0x000fc800078e00ff */
[----:B------:R-:W-:-:S05]  /*3ab0*/  IMAD R14, R12, R15, R17 ;  /* 0x0000000f0c0e7224 */ /* 0x000fca00078e0211 */
[----:B------:R-:W-:-:S13]  /*3ac0*/  ISETP.GT.U32.AND P1, PT, R19, R14, PT ;  /* 0x0000000e1300720c */ /* 0x000fda0003f24070 */
[----:B------:R-:W-:Y:S01]  /*3ad0*/  @!P1 IMAD.IADD R14, R14, 0x1, -R19 ;  /* 0x000000010e0e9824 */ /* 0x000fe200078e0a13 */
[----:B------:R-:W-:Y:S02]  /*3ae0*/  @!P1 IADD3 R12, PT, PT, R12, 0x1, RZ ;  /* 0x000000010c0c9810 */ /* 0x000fe40007ffe0ff */
[----:B------:R-:W-:Y:S02]  /*3af0*/  ISETP.NE.AND P1, PT, R8, RZ, PT ;  /* 0x000000ff0800720c */ /* 0x000fe40003f25270 */
[----:B------:R-:W-:Y:S02]  /*3b00*/  ISETP.GE.U32.AND P0, PT, R14, R19, PT ;  /* 0x000000130e00720c */ /* 0x000fe40003f06070 */
[----:B------:R-:W-:-:S04]  /*3b10*/  LOP3.LUT R14, R13, R8, RZ, 0x3c, !PT ;  /* 0x000000080d0e7212 */ /* 0x000fc800078e3cff */
[----:B------:R-:W-:-:S07]  /*3b20*/  ISETP.GE.AND P2, PT, R14, RZ, PT ;  /* 0x000000ff0e00720c */ /* 0x000fce0003f46270 */
[----:B------:R-:W-:-:S05]  /*3b30*/  @P0 VIADD R12, R12, 0x1 ;  /* 0x000000010c0c0836 */ /* 0x000fca0000000000 */
[----:B------:R-:W-:-:S05]  /*3b40*/  MOV R14, R12 ;  /* 0x0000000c000e7202 */ /* 0x000fca0000000f00 */
[----:B------:R-:W-:Y:S01]  /*3b50*/  @!P2 IMAD.MOV R14, RZ, RZ, -R14 ;  /* 0x000000ffff0ea224 */ /* 0x000fe200078e0a0e */
[----:B------:R-:W-:-:S04]  /*3b60*/  @!P1 LOP3.LUT R14, RZ, R8, RZ, 0x33, !PT ;  /* 0x00000008ff0e9212 */ /* 0x000fc800078e33ff */
[----:B------:R-:W-:-:S05]  /*3b70*/  IADD3 R12, PT, PT, -R14, RZ, RZ ;  /* 0x000000ff0e0c7210 */ /* 0x000fca0007ffe1ff */
[----:B------:R-:W-:-:S04]  /*3b80*/  IMAD R8, R8, R12, R13 ;  /* 0x0000000c08087224 */ /* 0x000fc800078e020d */
[----:B------:R-:W-:-:S05]  /*3b90*/  VIADD R13, R8, UR15 ;  /* 0x0000000f080d7c36 */ /* 0x000fca0008000000 */
[----:B------:R-:W-:-:S04]  /*3ba0*/  ISETP.GT.AND P0, PT, R13, 0x3f, PT ;  /* 0x0000003f0d00780c */ /* 0x000fc80003f04270 */
[----:B------:R-:W-:-:S13]  /*3bb0*/  ISETP.GT.OR P0, PT, R14, 0x1f, P0 ;  /* 0x0000001f0e00780c */ /* 0x000fda0000704670 */
[----:B------:R-:W0:Y:S01]  /*3bc0*/  @!P0 S2R R15, SR_CgaCtaId ;  /* 0x00000000000f8919 */ /* 0x000e220000008800 */
[----:B------:R-:W-:-:S04]  /*3bd0*/  @!P0 MOV R8, 0x400 ;  /* 0x0000040000088802 */ /* 0x000fc80000000f00 */
[----:B0-----:R-:W-:-:S04]  /*3be0*/  @!P0 LEA R15, R15, R8, 0x18 ;  /* 0x000000080f0f8211 */ /* 0x001fc800078ec0ff */
[----:B------:R-:W-:-:S05]  /*3bf0*/  @!P0 LEA R8, R14, R15, 0x8 ;  /* 0x0000000f0e088211 */ /* 0x000fca00078e40ff */
[----:B------:R-:W-:-:S05]  /*3c00*/  @!P0 IMAD R8, R13, 0x4, R8 ;  /* 0x000000040d088824 */ /* 0x000fca00078e0208 */
[----:B------:R0:W-:Y:S02]  /*3c10*/  @!P0 STS [R8], RZ ;  /* 0x000000ff08008388 */ /* 0x0001e40000000800 */
.L_x_32:
[----:B------:R-:W-:Y:S05]  /*3c20*/  BSYNC.RECONVERGENT B0 ;  /* 0x0000000000007941 */ /* 0x000fea0003800200 */
.L_x_31:
[----:B------:R-:W5:Y:S02]  /*3c30*/  LDCU UR5, c[0x0][0x3a0] ;  /* 0x00007400ff0577ac */ /* 0x000f640008000800 */
[----:B-----5:R-:W-:Y:S01]  /*3c40*/  UISETP.GE.AND UP0, UPT, UR5, 0x1, UPT ;  /* 0x000000010500788c */ /* 0x020fe2000bf06270 */
[----:B------:R-:W-:Y:S08]  /*3c50*/  BAR.SYNC.DEFER_BLOCKING 0x0 ;  /* 0x0000000000007b1d */ /* 0x000ff00000010000 */
[----:B------:R-:W-:Y:S05]  /*3c60*/  BRA.U !UP0, `(.L_x_38) ;  /* 0x000000a908887547 */ /* 0x000fea000b800000 */
[----:B------:R-:W5:Y:S01]  /*3c70*/  LDCU UR5, c[0x0][0x3a4] ;  /* 0x00007480ff0577ac */ /* 0x000f620008000800 */
[----:B0-----:R-:W-:Y:S02]  /*3c80*/  MOV R8, UR15 ;  /* 0x0000000f00087c02 */ /* 0x001fe40008000f00 */
[----:B------:R-:W-:Y:S02]  /*3c90*/  LOP3.LUT R7, R7, 0x7fffffc, RZ, 0xc0, !PT ;  /* 0x07fffffc07077812 */ /* 0x000fe400078ec0ff */
[----:B------:R-:W-:Y:S01]  /*3ca0*/  IADD3 R8, PT, PT, -R8, 0x40, RZ ;  /* 0x0000004008087810 */ /* 0x000fe20007ffe1ff */
[----:B-----5:R-:W-:-:S03]  /*3cb0*/  UIMAD UR16, UR10, UR5, UR16 ;  /* 0x000000050a1072a4 */ /* 0x020fc6000f8e0210 */
[----:B------:R-:W-:-:S09]  /*3cc0*/  UMOV UR5, URZ ;  /* 0x000000ff00057c82 */ /* 0x000fd20008000000 */
.L_x_146:
[----:B0-----:R-:W0:Y:S01]  /*3cd0*/  LDCU UR7, c[0x0][0x3a0] ;  /* 0x00007400ff0777ac */ /* 0x001e220008000800 */
[----:B------:R-:W-:Y:S01]  /*3ce0*/  MOV R76, UR5 ;  /* 0x00000005004c7c02 */ /* 0x000fe20008000f00 */
[----:B------:R-:W-:Y:S01]  /*3cf0*/  BSSY.RECONVERGENT B0, `(.L_x_39) ;  /* 0x000010e000007945 */ /* 0x000fe20003800200 */
[----:B------:R-:W-:Y:S01]  /*3d00*/  ULEA UR6, UR5, 0x20, 0x5 ;  /* 0x0000002005067891 */ /* 0x000fe2000f8e28ff */
[----:B-1----:R-:W1:Y:S03]  /*3d10*/  LDCU UR27, c[0x0][0x3a4] ;  /* 0x00007480ff1b77ac */ /* 0x002e660008000800 */
[----:B0-----:R-:W-:-:S04]  /*3d20*/  UISETP.LT.AND UP0, UPT, UR6, UR7, UPT ;  /* 0x000000070600728c */ /* 0x001fc8000bf01270 */
[----:B------:R-:W-:-:S04]  /*3d30*/  USEL UR7, UR6, UR7, UP0 ;  /* 0x0000000706077287 */ /* 0x000fc80008000000 */
[----:B------:R-:W-:Y:S02]  /*3d40*/  UIMAD UR22, UR5, -0x20, UR7 ;  /* 0xffffffe0051678a4 */ /* 0x000fe4000f8e0207 */
[----:B------:R-:W-:Y:S02]  /*3d50*/  UIADD3 UR5, UPT, UPT, UR5, 0x1, URZ ;  /* 0x0000000105057890 */ /* 0x000fe4000fffe0ff */
[----:B------:R-:W-:Y:S02]  /*3d60*/  UIMAD UR23, UR15, UR22, URZ ;  /* 0x000000160f1772a4 */ /* 0x000fe4000f8e02ff */
[----:B------:R-:W-:Y:S02]  /*3d70*/  ULOP3.LUT UR24, UR7, 0x7, URZ, 0xc0, !UPT ;  /* 0x0000000707187892 */ /* 0x000fe4000f8ec0ff */
[----:B------:R-:W-:Y:S02]  /*3d80*/  ULOP3.LUT UR25, UR7, 0xf, URZ, 0xc0, !UPT ;  /* 0x0000000f07197892 */ /* 0x000fe4000f8ec0ff */
[C---:B------:R-:W-:Y:S01]  /*3d90*/  ISETP.GE.AND P0, PT, R115.reuse, UR23, PT ;  /* 0x0000001773007c0c */ /* 0x040fe2000bf06270 */
[----:B------:R-:W-:Y:S01]  /*3da0*/  VIADD R85, R115, UR23 ;  /* 0x0000001773557c36 */ /* 0x000fe20008000000 */
[----:B------:R-:W-:Y:S01]  /*3db0*/  UIADD3 UR26, UPT, UPT, UR22, -0x1, URZ ;  /* 0xffffffff161a7890 */ /* 0x000fe2000fffe0ff */
[----:B-1--4-:R-:W-:Y:S01]  /*3dc0*/  VIADD R12, R3, UR23 ;  /* 0x00000017030c7c36 */ /* 0x012fe20008000000 */
[----:B------:R-:W-:-:S02]  /*3dd0*/  UISETP.NE.AND UP0, UPT, UR5, UR14, UPT ;  /* 0x0000000e0500728c */ /* 0x000fc4000bf05270 */
[----:B------:R-:W-:-:S04]  /*3de0*/  VIADDMNMX R83, R85, 0x40, R4, !PT ;  /* 0x0000004055537846 */ /* 0x000fc80007800104 */
[----:B------:R-:W-:-:S04]  /*3df0*/  IADD3 R83, PT, PT, -R12, R83, R112 ;  /* 0x000000530c537210 */ /* 0x000fc80007ffe170 */
[----:B------:R-:W-:Y:S01]  /*3e00*/  LEA.HI R82, R83, 0x1, RZ, 0x1a ;  /* 0x0000000153527811 */ /* 0x000fe200078fd0ff */
[----:B---3--:R-:W-:Y:S06]  /*3e10*/  @P0 BRA `(.L_x_40) ;  /* 0x0000000c00ec0947 */ /* 0x008fec0003800000 */
[----:B------:R-:W-:Y:S01]  /*3e20*/  IADD3 R12, PT, PT, -R115, UR23, RZ ;  /* 0x00000017730c7c10 */ /* 0x000fe2000fffe1ff */
[----:B------:R-:W-:Y:S01]  /*3e30*/  BSSY.RECONVERGENT B1, `(.L_x_41) ;  /* 0x0000085000017945 */ /* 0x000fe20003800200 */
[----:B------:R-:W-:Y:S02]  /*3e40*/  PLOP3.LUT P0, PT, PT, PT, PT, 0x80, 0x8 ;  /* 0x000000000008781c */ /* 0x000fe40003f0f070 */
[----:B------:R-:W-:Y:S02]  /*3e50*/  ISETP.GT.AND P1, PT, R12, 0xc0, PT ;  /* 0x000000c00c00780c */ /* 0x000fe40003f24270 */
[----:B------:R-:W-:-:S11]  /*3e60*/  MOV R14, R115 ;  /* 0x00000073000e7202 */ /* 0x000fd60000000f00 */
[----:B------:R-:W-:Y:S05]  /*3e70*/  @!P1 BRA `(.L_x_42) ;  /* 0x0000000800009947 */ /* 0x000fea0003800000 */
[----:B------:R-:W-:Y:S01]  /*3e80*/  IABS R15, UR15 ;  /* 0x0000000f000f7c13 */ /* 0x000fe20008000000 */
[----:B------:R-:W-:Y:S01]  /*3e90*/  IMAD.U32 R18, RZ, RZ, UR23 ;  /* 0x00000017ff127e24 */ /* 0x000fe2000f8e00ff */
[----:B------:R-:W-:Y:S02]  /*3ea0*/  PLOP3.LUT P0, PT, PT, PT, PT, 0x8, 0x80 ;  /* 0x000000000080781c */ /* 0x000fe40003f0e170 */
[----:B------:R-:W0:Y:S01]  /*3eb0*/  I2F.RP R12, R15 ;  /* 0x0000000f000c7306 */ /* 0x000e220000209400 */
[----:B------:R-:W-:-:S07]  /*3ec0*/  ISETP.NE.AND P1, PT, RZ, UR15, PT ;  /* 0x0000000fff007c0c */ /* 0x000fce000bf25270 */
[----:B0-----:R-:W2:Y:S02]  /*3ed0*/  MUFU.RCP R12, R12 ;  /* 0x0000000c000c7308 */ /* 0x001ea40000001000 */
[----:B--23--:R-:W-:-:S06]  /*3ee0*/  VIADD R13, R12, 0xffffffe ;  /* 0x0ffffffe0c0d7836 */ /* 0x00cfcc0000000000 */
[----:B------:R-:W0:Y:S02]  /*3ef0*/  F2I.FTZ.U32.TRUNC.NTZ R17, R13 ;  /* 0x0000000d00117305 */ /* 0x000e24000021f000 */
[----:B0-----:R-:W-:-:S05]  /*3f00*/  IADD3 R16, PT, PT, RZ, -R17, RZ ;  /* 0x80000011ff107210 */ /* 0x001fca0007ffe0ff */
[----:B------:R-:W-:Y:S02]  /*3f10*/  IMAD R19, R16, R15, RZ ;  /* 0x0000000f10137224 */ /* 0x000fe400078e02ff */
[----:B------:R-:W-:-:S05]  /*3f20*/  HFMA2 R16, -RZ, RZ, 0, 0 ;  /* 0x00000000ff107431 */ /* 0x000fca00000001ff */
[----:B------:R-:W-:Y:S01]  /*3f30*/  IMAD.HI.U32 R16, R17, R19, R16 ;  /* 0x0000001311107227 */ /* 0x000fe200078e0010 */
[----:B------:R-:W-:-:S03]  /*3f40*/  LOP3.LUT R17, RZ, UR15, RZ, 0x33, !PT ;  /* 0x0000000fff117c12 */ /* 0x000fc6000f8e33ff */
[----:B------:R-:W-:-:S07]  /*3f50*/  VIADD R19, R18, 0xffffff40 ;  /* 0xffffff4012137836 */ /* 0x000fce0000000000 */
.L_x_43:
[----:B0-----:R-:W-:Y:S01]  /*3f60*/  IABS R27, UR15 ;  /* 0x0000000f001b7c13 */ /* 0x001fe20008000000 */
[C---:B------:R-:W-:Y:S01]  /*3f70*/  VIADD R35, R14.reuse, 0x40 ;  /* 0x000000400e237836 */ /* 0x040fe20000000000 */
[----:B------:R-:W-:Y:S01]  /*3f80*/  IABS R18, UR15 ;  /* 0x0000000f00127c13 */ /* 0x000fe20008000000 */
[C---:B------:R-:W-:Y:S01]  /*3f90*/  VIADD R39, R14.reuse, 0xc0 ;  /* 0x000000c00e277836 */ /* 0x040fe20000000000 */
[----:B------:R-:W0:Y:S01]  /*3fa0*/  I2F.RP R22, R27 ;  /* 0x0000001b00167306 */ /* 0x000e220000209400 */
[----:B------:R-:W-:Y:S02]  /*3fb0*/  IABS R21, R14 ;  /* 0x0000000e00157213 */ /* 0x000fe40000000000 */
[----:B------:R-:W-:Y:S01]  /*3fc0*/  IMAD.MOV R26, RZ, RZ, -R18 ;  /* 0x000000ffff1a7224 */ /* 0x000fe200078e0a12 */
[----:B------:R-:W-:Y:S02]  /*3fd0*/  IADD3 R37, PT, PT, R14, 0x80, RZ ;  /* 0x000000800e257810 */ /* 0x000fe40007ffe0ff */
[----:B------:R-:W-:Y:S01]  /*3fe0*/  IMAD.HI.U32 R18, R16, R21, RZ ;  /* 0x0000001510127227 */ /* 0x000fe200078e00ff */
[----:B------:R-:W-:-:S02]  /*3ff0*/  IABS R24, R39 ;  /* 0x0000002700187213 */ /* 0x000fc40000000000 */
[----:B------:R-:W-:Y:S01]  /*4000*/  IABS R25, R37 ;  /* 0x0000002500197213 */ /* 0x000fe20000000000 */
[----:B------:R-:W-:Y:S01]  /*4010*/  IMAD R20, R18, R26, R21 ;  /* 0x0000001a12147224 */ /* 0x000fe200078e0215 */
[----:B------:R-:W-:Y:S01]  /*4020*/  LOP3.LUT R31, RZ, UR15, RZ, 0x33, !PT ;  /* 0x0000000fff1f7c12 */ /* 0x000fe2000f8e33ff */
[----:B0-----:R-:W0:Y:S03]  /*4030*/  MUFU.RCP R22, R22 ;  /* 0x0000001600167308 */ /* 0x001e260000001000 */
[----:B------:R-:W-:-:S13]  /*4040*/  ISETP.GT.U32.AND P2, PT, R15, R20, PT ;  /* 0x000000140f00720c */ /* 0x000fda0003f44070 */
[----:B------:R-:W-:Y:S01]  /*4050*/  @!P2 IADD3 R20, PT, PT, R20, -R27, RZ ;  /* 0x8000001b1414a210 */ /* 0x000fe20007ffe0ff */
[----:B------:R-:W-:Y:S01]  /*4060*/  @!P2 VIADD R18, R18, 0x1 ;  /* 0x000000011212a836 */ /* 0x000fe20000000000 */
[----:B0-----:R-:W-:Y:S02]  /*4070*/  IADD3 R12, PT, PT, R22, 0xffffffe, RZ ;  /* 0x0ffffffe160c7810 */ /* 0x001fe40007ffe0ff */
[----:B------:R-:W-:Y:S02]  /*4080*/  ISETP.GE.U32.AND P4, PT, R20, R15, PT ;  /* 0x0000000f1400720c */ /* 0x000fe40003f86070 */
[----:B------:R0:W1:Y:S02]  /*4090*/  F2I.FTZ.U32.TRUNC.NTZ R13, R12 ;  /* 0x0000000c000d7305 */ /* 0x000064000021f000 */
[----:B0-----:R-:W-:-:S09]  /*40a0*/  MOV R12, RZ ;  /* 0x000000ff000c7202 */ /* 0x001fd20000000f00 */
[----:B------:R-:W-:Y:S02]  /*40b0*/  @P4 IADD3 R18, PT, PT, R18, 0x1, RZ ;  /* 0x0000000112124810 */ /* 0x000fe40007ffe0ff */
[----:B-1----:R-:W-:-:S05]  /*40c0*/  IADD3 R22, PT, PT, RZ, -R13, RZ ;  /* 0x8000000dff167210 */ /* 0x002fca0007ffe0ff */
[----:B------:R-:W-:Y:S01]  /*40d0*/  IMAD R21, R22, R27, RZ ;  /* 0x0000001b16157224 */ /* 0x000fe200078e02ff */
[----:B------:R-:W-:-:S03]  /*40e0*/  IABS R22, R35 ;  /* 0x0000002300167213 */ /* 0x000fc60000000000 */
[----:B------:R-:W-:-:S04]  /*40f0*/  IMAD.HI.U32 R23, R13, R21, R12 ;  /* 0x000000150d177227 */ /* 0x000fc800078e000c */
[----:B------:R-:W-:Y:S02]  /*4100*/  IMAD.MOV.U32 R12, RZ, RZ, R22 ;  /* 0x000000ffff0c7224 */ /* 0x000fe400078e0016 */
[----:B------:R-:W-:-:S04]  /*4110*/  IMAD.HI.U32 R22, R23, R25, RZ ;  /* 0x0000001917167227 */ /* 0x000fc800078e00ff */
[----:B------:R-:W-:-:S04]  /*4120*/  IMAD.HI.U32 R13, R23, R12, RZ ;  /* 0x0000000c170d7227 */ /* 0x000fc800078e00ff */
[-C--:B------:R-:W-:Y:S01]  /*4130*/  IMAD R21, R13, R26.reuse, R12 ;  /* 0x0000001a0d157224 */ /* 0x080fe200078e020c */
[----:B------:R-:W-:Y:S01]  /*4140*/  LOP3.LUT R12, R14, UR15, RZ, 0x3c, !PT ;  /* 0x0000000f0e0c7c12 */ /* 0x000fe2000f8e3cff */
[----:B------:R-:W-:Y:S02]  /*4150*/  IMAD R20, R22, R26, R25 ;  /* 0x0000001a16147224 */ /* 0x000fe400078e0219 */
[----:B------:R-:W-:Y:S01]  /*4160*/  IMAD.HI.U32 R23, R23, R24, RZ ;  /* 0x0000001817177227 */ /* 0x000fe200078e00ff */
[C---:B------:R-:W-:Y:S02]  /*4170*/  ISETP.GT.U32.AND P6, PT, R27.reuse, R21, PT ;  /* 0x000000151b00720c */ /* 0x040fe40003fc4070 */
[----:B------:R-:W-:Y:S01]  /*4180*/  ISETP.GT.U32.AND P5, PT, R27, R20, PT ;  /* 0x000000141b00720c */ /* 0x000fe20003fa4070 */
[----:B------:R-:W-:Y:S01]  /*4190*/  IMAD R24, R23, R26, R24 ;  /* 0x0000001a17187224 */ /* 0x000fe200078e0218 */
[----:B------:R-:W-:Y:S02]  /*41a0*/  ISETP.GE.AND P3, PT, R12, RZ, PT ;  /* 0x000000ff0c00720c */ /* 0x000fe40003f66270 */
[----:B------:R-:W-:-:S02]  /*41b0*/  MOV R12, R18 ;  /* 0x00000012000c7202 */ /* 0x000fc40000000f00 */
[----:B------:R-:W-:Y:S02]  /*41c0*/  ISETP.GT.U32.AND P2, PT, R27, R24, PT ;  /* 0x000000181b00720c */ /* 0x000fe40003f44070 */
[----:B------:R-:W-:-:S03]  /*41d0*/  LOP3.LUT R18, R35, UR15, RZ, 0x3c, !PT ;  /* 0x0000000f23127c12 */ /* 0x000fc6000f8e3cff */
[--C-:B------:R-:W-:Y:S01]  /*41e0*/  @!P6 IMAD.IADD R21, R21, 0x1, -R27.reuse ;  /* 0x000000011515e824 */ /* 0x100fe200078e0a1b */
[----:B------:R-:W-:Y:S01]  /*41f0*/  @!P6 IADD3 R13, PT, PT, R13, 0x1, RZ ;  /* 0x000000010d0de810 */ /* 0x000fe20007ffe0ff */
[--C-:B------:R-:W-:Y:S02]  /*4200*/  @!P5 IMAD.IADD R20, R20, 0x1, -R27.reuse ;  /* 0x000000011414d824 */ /* 0x100fe400078e0a1b */
[----:B------:R-:W-:Y:S01]  /*4210*/  @!P3 IADD3 R12, PT, PT, -R12, RZ, RZ ;  /* 0x000000ff0c0cb210 */ /* 0x000fe20007ffe1ff */
[----:B------:R-:W-:Y:S01]  /*4220*/  @!P5 VIADD R22, R22, 0x1 ;  /* 0x000000011616d836 */ /* 0x000fe20000000000 */
[-C--:B------:R-:W-:Y:S02]  /*4230*/  ISETP.GE.U32.AND P4, PT, R21, R27.reuse, PT ;  /* 0x0000001b1500720c */ /* 0x080fe40003f86070 */
[----:B------:R-:W-:Y:S01]  /*4240*/  ISETP.GE.U32.AND P3, PT, R20, R27, PT ;  /* 0x0000001b1400720c */ /* 0x000fe20003f66070 */
[----:B------:R-:W-:Y:S01]  /*4250*/  @!P2 IMAD.IADD R24, R24, 0x1, -R27 ;  /* 0x000000011818a824 */ /* 0x000fe200078e0a1b */
[----:B------:R-:W-:-:S02]  /*4260*/  ISETP.GE.AND P5, PT, R18, RZ, PT ;  /* 0x000000ff1200720c */ /* 0x000fc40003fa6270 */
[----:B------:R-:W-:Y:S02]  /*4270*/  LOP3.LUT R20, R37, UR15, RZ, 0x3c, !PT ;  /* 0x0000000f25147c12 */ /* 0x000fe4000f8e3cff */
[----:B------:R-:W-:Y:S02]  /*4280*/  ISETP.GE.U32.AND P6, PT, R24, R27, PT ;  /* 0x0000001b1800720c */ /* 0x000fe40003fc6070 */
[----:B------:R-:W-:Y:S02]  /*4290*/  LOP3.LUT R21, R39, UR15, RZ, 0x3c, !PT ;  /* 0x0000000f27157c12 */ /* 0x000fe4000f8e3cff */
[----:B------:R-:W-:Y:S02]  /*42a0*/  @!P2 IADD3 R23, PT, PT, R23, 0x1, RZ ;  /* 0x000000011717a810 */ /* 0x000fe40007ffe0ff */
[----:B------:R-:W-:Y:S01]  /*42b0*/  @P4 IADD3 R13, PT, PT, R13, 0x1, RZ ;  /* 0x000000010d0d4810 */ /* 0x000fe20007ffe0ff */
[----:B------:R-:W-:Y:S01]  /*42c0*/  @P3 VIADD R22, R22, 0x1 ;  /* 0x0000000116163836 */ /* 0x000fe20000000000 */
[----:B------:R-:W-:-:S02]  /*42d0*/  ISETP.GE.AND P4, PT, R20, RZ, PT ;  /* 0x000000ff1400720c */ /* 0x000fc40003f86270 */
[----:B------:R-:W-:Y:S02]  /*42e0*/  ISETP.GE.AND P3, PT, R21, RZ, PT ;  /* 0x000000ff1500720c */ /* 0x000fe40003f66270 */
[----:B------:R-:W-:Y:S01]  /*42f0*/  @!P5 IADD3 R13, PT, PT, -R13, RZ, RZ ;  /* 0x000000ff0d0dd210 */ /* 0x000fe20007ffe1ff */
[----:B------:R-:W-:Y:S01]  /*4300*/  @P6 VIADD R23, R23, 0x1 ;  /* 0x0000000117176836 */ /* 0x000fe20000000000 */
[----:B------:R-:W-:-:S04]  /*4310*/  ISETP.NE.AND P2, PT, RZ, UR15, PT ;  /* 0x0000000fff007c0c */ /* 0x000fc8000bf45270 */
[C---:B------:R-:W-:Y:S02]  /*4320*/  SEL R27, R31.reuse, R12, !P2 ;  /* 0x0000000c1f1b7207 */ /* 0x040fe40005000000 */
[----:B------:R-:W-:Y:S01]  /*4330*/  SEL R29, R31, R13, !P2 ;  /* 0x0000000d1f1d7207 */ /* 0x000fe20005000000 */
[----:B------:R-:W-:Y:S01]  /*4340*/  @!P4 IMAD.MOV R22, RZ, RZ, -R22 ;  /* 0x000000ffff16c224 */ /* 0x000fe200078e0a16 */
[----:B------:R-:W0:Y:S01]  /*4350*/  LDC.64 R12, c[0x0][0x388] ;  /* 0x0000e200ff0c7b82 */ /* 0x000e220000000a00 */
[----:B------:R-:W-:Y:S01]  /*4360*/  @!P3 IADD3 R23, PT, PT, -R23, RZ, RZ ;  /* 0x000000ff1717b210 */ /* 0x000fe20007ffe1ff */
[--C-:B------:R-:W-:Y:S01]  /*4370*/  IMAD.MOV R21, RZ, RZ, -R27.reuse ;  /* 0x000000ffff157224 */ /* 0x100fe200078e0a1b */
[----:B------:R-:W-:Y:S01]  /*4380*/  IADD3 R26, PT, PT, -R29, RZ, RZ ;  /* 0x000000ff1d1a7210 */ /* 0x000fe20007ffe1ff */
[----:B------:R-:W-:Y:S01]  /*4390*/  IMAD R20, R76, 0x20, R27 ;  /* 0x000000204c147824 */ /* 0x000fe200078e021b */
[----:B------:R-:W-:Y:S01]  /*43a0*/  SEL R33, R17, R23, !P1 ;  /* 0x0000001711217207 */ /* 0x000fe20004800000 */
[----:B------:R-:W-:Y:S01]  /*43b0*/  IMAD R18, R21, UR15, R14 ;  /* 0x0000000f15127c24 */ /* 0x000fe2000f8e020e */
[----:B------:R-:W-:Y:S01]  /*43c0*/  SEL R31, R31, R22, !P2 ;  /* 0x000000161f1f7207 */ /* 0x000fe20005000000 */
[----:B------:R-:W-:Y:S01]  /*43d0*/  IMAD R26, R26, UR15, R35 ;  /* 0x0000000f1a1a7c24 */ /* 0x000fe2000f8e0223 */
[----:B------:R-:W-:Y:S01]  /*43e0*/  IADD3 R30, PT, PT, -R33, RZ, RZ ;  /* 0x000000ff211e7210 */ /* 0x000fe20007ffe1ff */
[----:B------:R-:W-:Y:S01]  /*43f0*/  IMAD R22, R76, 0x20, R29 ;  /* 0x000000204c167824 */ /* 0x000fe200078e021d */
[----:B------:R-:W-:Y:S01]  /*4400*/  IADD3 R21, PT, PT, R18, UR16, RZ ;  /* 0x0000001012157c10 */ /* 0x000fe2000fffe0ff */
[----:B------:R-:W-:Y:S01]  /*4410*/  IMAD.MOV R28, RZ, RZ, -R31 ;  /* 0x000000ffff1c7224 */ /* 0x000fe200078e0a1f */
[----:B------:R-:W-:Y:S01]  /*4420*/  IADD3 R23, PT, PT, R26, UR16, RZ ;  /* 0x000000101a177c10 */ /* 0x000fe2000fffe0ff */
[----:B------:R-:W-:Y:S01]  /*4430*/  IMAD R30, R30, UR15, R39 ;  /* 0x0000000f1e1e7c24 */ /* 0x000fe2000f8e0227 */
[----:B------:R-:W-:Y:S01]  /*4440*/  LEA R24, R76, R31, 0x5 ;  /* 0x0000001f4c187211 */ /* 0x000fe200078e28ff */
[----:B------:R-:W-:-:S02]  /*4450*/  IMAD R28, R28, UR15, R37 ;  /* 0x0000000f1c1c7c24 */ /* 0x000fc4000f8e0225 */
[----:B------:R-:W-:Y:S01]  /*4460*/  IMAD R32, R76, 0x20, R33 ;  /* 0x000000204c207824 */ /* 0x000fe200078e0221 */
[----:B------:R-:W-:Y:S01]  /*4470*/  IADD3 R35, PT, PT, R30, UR16, RZ ;  /* 0x000000101e237c10 */ /* 0x000fe2000fffe0ff */
[----:B------:R-:W-:Y:S02]  /*4480*/  VIADD R25, R28, UR16 ;  /* 0x000000101c197c36 */ /* 0x000fe40008000000 */
[----:B------:R-:W-:Y:S02]  /*4490*/  IMAD R21, R20, UR27, R21 ;  /* 0x0000001b14157c24 */ /* 0x000fe4000f8e0215 */
[----:B------:R-:W-:Y:S02]  /*44a0*/  IMAD R23, R22, UR27, R23 ;  /* 0x0000001b16177c24 */ /* 0x000fe4000f8e0217 */
[----:B------:R-:W-:Y:S02]  /*44b0*/  IMAD R25, R24, UR27, R25 ;  /* 0x0000001b18197c24 */ /* 0x000fe4000f8e0219 */
[----:B------:R-:W-:-:S02]  /*44c0*/  IMAD R35, R32, UR27, R35 ;  /* 0x0000001b20237c24 */ /* 0x000fc4000f8e0223 */
        /* <DEDUP_REMOVED lines=9> */
[----:B------:R-:W-:-:S02]  /*4560*/  UMOV UR6, 0x400 ;  /* 0x0000040000067882 */ /* 0x000fc40000000000 */
[----:B------:R-:W-:Y:S01]  /*4570*/  UIADD3 UR6, UPT, UPT, UR6, 0x2000, URZ ;  /* 0x0000200006067890 */ /* 0x000fe2000fffe0ff */
[----:B------:R-:W-:-:S03]  /*4580*/  VIADD R14, R14, 0x100 ;  /* 0x000001000e0e7836 */ /* 0x000fc60000000000 */
[----:B0-----:R-:W-:-:S06]  /*4590*/  ULEA UR6, UR17, UR6, 0x18 ;  /* 0x0000000611067291 */ /* 0x001fcc000f8ec0ff */
[----:B------:R-:W-:Y:S02]  /*45a0*/  LEA R27, R27, UR6, 0x8 ;  /* 0x000000061b1b7c11 */ /* 0x000fe4000f8e40ff */
[----:B------:R-:W-:Y:S02]  /*45b0*/  LEA R29, R29, UR6, 0x8 ;  /* 0x000000061d1d7c11 */ /* 0x000fe4000f8e40ff */
[----:B------:R-:W-:Y:S01]  /*45c0*/  LEA R31, R31, UR6, 0x8 ;  /* 0x000000061f1f7c11 */ /* 0x000fe2000f8e40ff */
[----:B------:R-:W-:Y:S01]  /*45d0*/  IMAD R27, R18, 0x4, R27 ;  /* 0x00000004121b7824 */ /* 0x000fe200078e021b */
[----:B------:R-:W-:Y:S02]  /*45e0*/  LEA R33, R33, UR6, 0x8 ;  /* 0x0000000621217c11 */ /* 0x000fe4000f8e40ff */
[----:B------:R-:W-:Y:S01]  /*45f0*/  LEA R29, R26, R29, 0x2 ;  /* 0x0000001d1a1d7211 */ /* 0x000fe200078e10ff */
[----:B------:R-:W-:Y:S01]  /*4600*/  IMAD R31, R28, 0x4, R31 ;  /* 0x000000041c1f7824 */ /* 0x000fe200078e021f */
[----:B------:R-:W-:-:S02]  /*4610*/  LEA R33, R30, R33, 0x2 ;  /* 0x000000211e217211 */ /* 0x000fc400078e10ff */
[----:B------:R-:W-:Y:S01]  /*4620*/  ISETP.GE.AND P2, PT, R14, R19, PT ;  /* 0x000000130e00720c */ /* 0x000fe20003f46270 */
[----:B--2---:R0:W-:Y:S04]  /*4630*/  STS [R27], R20 ;  /* 0x000000141b007388 */ /* 0x0041e80000000800 */
[----:B---3--:R0:W-:Y:S04]  /*4640*/  STS [R29], R22 ;  /* 0x000000161d007388 */ /* 0x0081e80000000800 */
[----:B----4-:R0:W-:Y:S04]  /*4650*/  STS [R31], R24 ;  /* 0x000000181f007388 */ /* 0x0101e80000000800 */
[----:B-----5:R0:W-:Y:S01]  /*4660*/  STS [R33], R12 ;  /* 0x0000000c21007388 */ /* 0x0201e20000000800 */
[----:B------:R-:W-:Y:S05]  /*4670*/  @!P2 BRA `(.L_x_43) ;  /* 0xfffffff80038a947 */ /* 0x000fea000383ffff */
.L_x_42:
[----:B------:R-:W-:Y:S05]  /*4680*/  BSYNC.RECONVERGENT B1 ;  /* 0x0000000000017941 */ /* 0x000fea0003800200 */
.L_x_41:
[----:B0-----:R-:W-:Y:S01]  /*4690*/  IADD3 R12, PT, PT, -R14, UR23, RZ ;  /* 0x000000170e0c7c10 */ /* 0x001fe2000fffe1ff */
[----:B------:R-:W-:Y:S03]  /*46a0*/  BSSY.RECONVERGENT B1, `(.L_x_44) ;  /* 0x0000047000017945 */ /* 0x000fe60003800200 */
[----:B------:R-:W-:-:S13]  /*46b0*/  ISETP.GT.AND P1, PT, R12, 0x40, PT ;  /* 0x000000400c00780c */ /* 0x000fda0003f24270 */
[----:B------:R-:W-:Y:S05]  /*46c0*/  @!P1 BRA `(.L_x_45) ;  /* 0x0000000400109947 */ /* 0x000fea0003800000 */
[----:B------:R-:W-:Y:S01]  /*46d0*/  IABS R17, UR15 ;  /* 0x0000000f00117c13 */ /* 0x000fe20008000000 */
[----:B------:R-:W0:Y:S01]  /*46e0*/  LDCU UR6, c[0x0][0x3a4] ;  /* 0x00007480ff0677ac */ /* 0x000e220008000800 */
[----:B------:R-:W-:Y:S02]  /*46f0*/  IADD3 R23, PT, PT, R14, 0x40, RZ ;  /* 0x000000400e177810 */ /* 0x000fe40007ffe0ff */
[----:B------:R-:W1:Y:S01]  /*4700*/  I2F.RP R15, R17 ;  /* 0x00000011000f7306 */ /* 0x000e620000209400 */
[----:B------:R-:W-:Y:S02]  /*4710*/  IABS R18, UR15 ;  /* 0x0000000f00127c13 */ /* 0x000fe40008000000 */
[----:B------:R-:W-:Y:S02]  /*4720*/  IABS R20, R23 ;  /* 0x0000001700147213 */ /* 0x000fe40000000000 */
[----:B------:R-:W-:Y:S02]  /*4730*/  IADD3 R18, PT, PT, RZ, -R18, RZ ;  /* 0x80000012ff127210 */ /* 0x000fe40007ffe0ff */
[----:B------:R-:W-:Y:S01]  /*4740*/  LOP3.LUT R21, RZ, UR15, RZ, 0x33, !PT ;  /* 0x0000000fff157c12 */ /* 0x000fe2000f8e33ff */
[----:B-1----:R-:W1:Y:S02]  /*4750*/  MUFU.RCP R15, R15 ;  /* 0x0000000f000f7308 */ /* 0x002e640000001000 */
[----:B-1----:R-:W-:-:S06]  /*4760*/  IADD3 R12, PT, PT, R15, 0xffffffe, RZ ;  /* 0x0ffffffe0f0c7810 */ /* 0x002fcc0007ffe0ff */
[----:B--23--:R1:W2:Y:S02]  /*4770*/  F2I.FTZ.U32.TRUNC.NTZ R13, R12 ;  /* 0x0000000c000d7305 */ /* 0x00c2a4000021f000 */
[----:B-1----:R-:W-:Y:S02]  /*4780*/  IMAD.MOV.U32 R12, RZ, RZ, RZ ;  /* 0x000000ffff0c7224 */ /* 0x002fe400078e00ff */
[----:B--2---:R-:W-:-:S04]  /*4790*/  IMAD.MOV R16, RZ, RZ, -R13 ;  /* 0x000000ffff107224 */ /* 0x004fc800078e0a0d */
[----:B------:R-:W-:Y:S01]  /*47a0*/  IMAD R19, R16, R17, RZ ;  /* 0x0000001110137224 */ /* 0x000fe200078e02ff */
[----:B------:R-:W-:-:S03]  /*47b0*/  IABS R16, R14 ;  /* 0x0000000e00107213 */ /* 0x000fc60000000000 */
[----:B------:R-:W-:-:S04]  /*47c0*/  IMAD.HI.U32 R19, R13, R19, R12 ;  /* 0x000000130d137227 */ /* 0x000fc800078e000c */
[----:B------:R-:W-:Y:S01]  /*47d0*/  IMAD.MOV.U32 R13, RZ, RZ, R16 ;  /* 0x000000ffff0d7224 */ /* 0x000fe200078e0010 */
[----:B------:R-:W-:-:S03]  /*47e0*/  MOV R16, R20 ;  /* 0x0000001400107202 */ /* 0x000fc60000000f00 */
[----:B------:R-:W-:-:S04]  /*47f0*/  IMAD.HI.U32 R12, R19, R13, RZ ;  /* 0x0000000d130c7227 */ /* 0x000fc800078e00ff */
[----:B------:R-:W-:-:S04]  /*4800*/  IMAD.HI.U32 R15, R19, R16, RZ ;  /* 0x00000010130f7227 */ /* 0x000fc800078e00ff */
[-C--:B------:R-:W-:Y:S02]  /*4810*/  IMAD R13, R12, R18.reuse, R13 ;  /* 0x000000120c0d7224 */ /* 0x080fe400078e020d */
[----:B------:R-:W-:-:S03]  /*4820*/  IMAD R16, R15, R18, R16 ;  /* 0x000000120f107224 */ /* 0x000fc600078e0210 */
[C---:B------:R-:W-:Y:S02]  /*4830*/  ISETP.GT.U32.AND P2, PT, R17.reuse, R13, PT ;  /* 0x0000000d1100720c */ /* 0x040fe40003f44070 */
[----:B------:R-:W-:-:S11]  /*4840*/  ISETP.GT.U32.AND P4, PT, R17, R16, PT ;  /* 0x000000101100720c */ /* 0x000fd60003f84070 */
[----:B------:R-:W-:Y:S02]  /*4850*/  @!P2 IMAD.IADD R13, R13, 0x1, -R17 ;  /* 0x000000010d0da824 */ /* 0x000fe400078e0a11 */
[-C--:B------:R-:W-:Y:S01]  /*4860*/  @!P4 IADD3 R16, PT, PT, R16, -R17.reuse, RZ ;  /* 0x800000111010c210 */ /* 0x080fe20007ffe0ff */
[----:B------:R-:W-:Y:S01]  /*4870*/  @!P2 VIADD R12, R12, 0x1 ;  /* 0x000000010c0ca836 */ /* 0x000fe20000000000 */
[----:B------:R-:W-:Y:S02]  /*4880*/  @!P4 IADD3 R15, PT, PT, R15, 0x1, RZ ;  /* 0x000000010f0fc810 */ /* 0x000fe40007ffe0ff */
[-C--:B------:R-:W-:Y:S02]  /*4890*/  ISETP.GE.U32.AND P0, PT, R13, R17.reuse, PT ;  /* 0x000000110d00720c */ /* 0x080fe40003f06070 */
[----:B------:R-:W-:Y:S02]  /*48a0*/  LOP3.LUT R13, R14, UR15, RZ, 0x3c, !PT ;  /* 0x0000000f0e0d7c12 */ /* 0x000fe4000f8e3cff */
[----:B------:R-:W-:-:S02]  /*48b0*/  ISETP.GE.U32.AND P1, PT, R16, R17, PT ;  /* 0x000000111000720c */ /* 0x000fc40003f26070 */
[----:B------:R-:W-:Y:S02]  /*48c0*/  LOP3.LUT R16, R23, UR15, RZ, 0x3c, !PT ;  /* 0x0000000f17107c12 */ /* 0x000fe4000f8e3cff */
[----:B------:R-:W-:Y:S02]  /*48d0*/  ISETP.GE.AND P3, PT, R13, RZ, PT ;  /* 0x000000ff0d00720c */ /* 0x000fe40003f66270 */
[----:B------:R-:W-:Y:S02]  /*48e0*/  ISETP.GE.AND P5, PT, R16, RZ, PT ;  /* 0x000000ff1000720c */ /* 0x000fe40003fa6270 */
[----:B------:R-:W1:Y:S01]  /*48f0*/  LDC.64 R16, c[0x0][0x388] ;  /* 0x0000e200ff107b82 */ /* 0x000e620000000a00 */
[----:B------:R-:W-:Y:S01]  /*4900*/  @P0 VIADD R12, R12, 0x1 ;  /* 0x000000010c0c0836 */ /* 0x000fe20000000000 */
[----:B------:R-:W-:-:S03]  /*4910*/  ISETP.NE.AND P0, PT, RZ, UR15, PT ;  /* 0x0000000fff007c0c */ /* 0x000fc6000bf05270 */
[----:B------:R-:W-:-:S04]  /*4920*/  @P1 IADD3 R15, PT, PT, R15, 0x1, RZ ;  /* 0x000000010f0f1810 */ /* 0x000fc80007ffe0ff */
[----:B------:R-:W-:Y:S02]  /*4930*/  @!P3 IMAD.MOV R12, RZ, RZ, -R12 ;  /* 0x000000ffff0cb224 */ /* 0x000fe400078e0a0c */
[----:B------:R-:W-:-:S03]  /*4940*/  @!P5 IADD3 R15, PT, PT, -R15, RZ, RZ ;  /* 0x000000ff0f0fd210 */ /* 0x000fc60007ffe1ff */
[C---:B------:R-:W-:Y:S02]  /*4950*/  SEL R19, R21.reuse, R12, !P0 ;  /* 0x0000000c15137207 */ /* 0x040fe40004000000 */
[----:B------:R-:W-:-:S03]  /*4960*/  SEL R21, R21, R15, !P0 ;  /* 0x0000000f15157207 */ /* 0x000fc60004000000 */
[--C-:B------:R-:W-:Y:S01]  /*4970*/  IMAD.MOV R13, RZ, RZ, -R19.reuse ;  /* 0x000000ffff0d7224 */ /* 0x100fe200078e0a13 */
[----:B------:R-:W-:Y:S01]  /*4980*/  IADD3 R20, PT, PT, -R21, RZ, RZ ;  /* 0x000000ff15147210 */ /* 0x000fe20007ffe1ff */
[C---:B------:R-:W-:Y:S02]  /*4990*/  IMAD R12, R76.reuse, 0x20, R19 ;  /* 0x000000204c0c7824 */ /* 0x040fe400078e0213 */
[----:B------:R-:W-:Y:S01]  /*49a0*/  IMAD R18, R13, UR15, R14 ;  /* 0x0000000f0d127c24 */ /* 0x000fe2000f8e020e */
[----:B------:R-:W-:Y:S01]  /*49b0*/  LEA R14, R76, R21, 0x5 ;  /* 0x000000154c0e7211 */ /* 0x000fe200078e28ff */
[----:B------:R-:W-:Y:S02]  /*49c0*/  IMAD R20, R20, UR15, R23 ;  /* 0x0000000f14147c24 */ /* 0x000fe4000f8e0217 */
[----:B------:R-:W-:-:S03]  /*49d0*/  VIADD R13, R18, UR16 ;  /* 0x00000010120d7c36 */ /* 0x000fc60008000000 */
[----:B------:R-:W-:Y:S01]  /*49e0*/  IADD3 R15, PT, PT, R20, UR16, RZ ;  /* 0x00000010140f7c10 */ /* 0x000fe2000fffe0ff */
[----:B0-----:R-:W-:-:S04]  /*49f0*/  IMAD R13, R12, UR6, R13 ;  /* 0x000000060c0d7c24 */ /* 0x001fc8000f8e020d */
[----:B------:R-:W-:Y:S02]  /*4a00*/  IMAD R15, R14, UR6, R15 ;  /* 0x000000060e0f7c24 */ /* 0x000fe4000f8e020f */
[----:B-1----:R-:W-:-:S04]  /*4a10*/  IMAD.WIDE R12, R13, 0x4, R16 ;  /* 0x000000040d0c7825 */ /* 0x002fc800078e0210 */
[----:B------:R-:W-:Y:S02]  /*4a20*/  IMAD.WIDE R14, R15, 0x4, R16 ;  /* 0x000000040f0e7825 */ /* 0x000fe400078e0210 */
[----:B------:R-:W2:Y:S04]  /*4a30*/  LDG.E R12, desc[UR18][R12.64] ;  /* 0x000000120c0c7981 */ /* 0x000ea8000c1e1900 */
[----:B------:R0:W3:Y:S01]  /*4a40*/  LDG.E R15, desc[UR18][R14.64] ;  /* 0x000000120e0f7981 */ /* 0x0000e2000c1e1900 */
[----:B------:R-:W1:Y:S01]  /*4a50*/  S2UR UR17, SR_CgaCtaId ;  /* 0x00000000001179c3 */ /* 0x000e620000008800 */
[----:B------:R-:W-:Y:S01]  /*4a60*/  UMOV UR6, 0x400 ;  /* 0x0000040000067882 */ /* 0x000fe20000000000 */
[----:B------:R-:W-:Y:S01]  /*4a70*/  PLOP3.LUT P0, PT, PT, PT, PT, 0x8, 0x80 ;  /* 0x000000000080781c */ /* 0x000fe20003f0e170 */
[----:B------:R-:W-:Y:S01]  /*4a80*/  UIADD3 UR6, UPT, UPT, UR6, 0x2000, URZ ;  /* 0x0000200006067890 */ /* 0x000fe2000fffe0ff */
[----:B0-----:R-:W-:-:S03]  /*4a90*/  VIADD R14, R23, 0x40 ;  /* 0x00000040170e7836 */ /* 0x001fc60000000000 */
[----:B-1----:R-:W-:-:S06]  /*4aa0*/  ULEA UR6, UR17, UR6, 0x18 ;  /* 0x0000000611067291 */ /* 0x002fcc000f8ec0ff */
[----:B------:R-:W-:Y:S02]  /*4ab0*/  LEA R19, R19, UR6, 0x8 ;  /* 0x0000000613137c11 */ /* 0x000fe4000f8e40ff */
[----:B------:R-:W-:-:S03]  /*4ac0*/  LEA R21, R21, UR6, 0x8 ;  /* 0x0000000615157c11 */ /* 0x000fc6000f8e40ff */
[----:B------:R-:W-:Y:S01]  /*4ad0*/  IMAD R19, R18, 0x4, R19 ;  /* 0x0000000412137824 */ /* 0x000fe200078e0213 */
[----:B------:R-:W-:-:S04]  /*4ae0*/  LEA R20, R20, R21, 0x2 ;  /* 0x0000001514147211 */ /* 0x000fc800078e10ff */
[----:B--2---:R0:W-:Y:S04]  /*4af0*/  STS [R19], R12 ;  /* 0x0000000c13007388 */ /* 0x0041e80000000800 */
[----:B---3--:R0:W-:Y:S02]  /*4b00*/  STS [R20], R15 ;  /* 0x0000000f14007388 */ /* 0x0081e40000000800 */
.L_x_45:
[----:B------:R-:W-:Y:S05]  /*4b10*/  BSYNC.RECONVERGENT B1 ;  /* 0x0000000000017941 */ /* 0x000fea0003800200 */
.L_x_44:
[----:B------:R-:W-:-:S13]  /*4b20*/  ISETP.LT.OR P0, PT, R14, UR23, P0 ;  /* 0x000000170e007c0c */ /* 0x000fda0008701670 */
[----:B------:R-:W-:Y:S05]  /*4b30*/  @!P0 BRA `(.L_x_40) ;  /* 0x0000000000a48947 */ /* 0x000fea0003800000 */
[----:B------:R-:W-:Y:S01]  /*4b40*/  IABS R16, UR15 ;  /* 0x0000000f00107c13 */ /* 0x000fe20008000000 */
[----:B------:R-:W1:Y:S01]  /*4b50*/  LDCU UR6, c[0x0][0x3a4] ;  /* 0x00007480ff0677ac */ /* 0x000e620008000800 */
[----:B0-----:R-:W-:Y:S02]  /*4b60*/  IABS R15, R14 ;  /* 0x0000000e000f7213 */ /* 0x001fe40000000000 */
[----:B------:R-:W0:Y:S01]  /*4b70*/  I2F.RP R17, R16 ;  /* 0x0000001000117306 */ /* 0x000e220000209400 */
[----:B------:R-:W-:-:S07]  /*4b80*/  IABS R20, UR15 ;  /* 0x0000000f00147c13 */ /* 0x000fce0008000000 */
[----:B0-----:R-:W0:Y:S02]  /*4b90*/  MUFU.RCP R17, R17 ;  /* 0x0000001100117308 */ /* 0x001e240000001000 */
[----:B0-----:R-:W-:-:S06]  /*4ba0*/  IADD3 R12, PT, PT, R17, 0xffffffe, RZ ;  /* 0x0ffffffe110c7810 */ /* 0x001fcc0007ffe0ff */
[----:B--23--:R0:W2:Y:S02]  /*4bb0*/  F2I.FTZ.U32.TRUNC.NTZ R13, R12 ;  /* 0x0000000c000d7305 */ /* 0x00c0a4000021f000 */
[----:B0-----:R-:W-:Y:S02]  /*4bc0*/  HFMA2 R12, -RZ, RZ, 0, 0 ;  /* 0x00000000ff0c7431 */ /* 0x001fe400000001ff */
[----:B--2---:R-:W-:-:S04]  /*4bd0*/  IMAD.MOV R19, RZ, RZ, -R13 ;  /* 0x000000ffff137224 */ /* 0x004fc800078e0a0d */
[----:B------:R-:W-:-:S04]  /*4be0*/  IMAD R19, R19, R16, RZ ;  /* 0x0000001013137224 */ /* 0x000fc800078e02ff */
[----:B------:R-:W-:-:S04]  /*4bf0*/  IMAD.HI.U32 R18, R13, R19, R12 ;  /* 0x000000130d127227 */ /* 0x000fc800078e000c */
[----:B------:R-:W-:Y:S02]  /*4c00*/  IMAD.MOV R13, RZ, RZ, -R20 ;  /* 0x000000ffff0d7224 */ /* 0x000fe400078e0a14 */
[----:B------:R-:W-:-:S04]  /*4c10*/  IMAD.HI.U32 R12, R18, R15, RZ ;  /* 0x0000000f120c7227 */ /* 0x000fc800078e00ff */
        /* <DEDUP_REMOVED lines=12> */
[----:B------:R-:W-:-:S04]  /*4ce0*/  @!P1 LOP3.LUT R15, RZ, UR15, RZ, 0x33, !PT ;  /* 0x0000000fff0f9c12 */ /* 0x000fc8000f8e33ff */
[----:B------:R-:W-:Y:S01]  /*4cf0*/  LEA R16, R76, R15, 0x5 ;  /* 0x0000000f4c107211 */ /* 0x000fe200078e28ff */
[----:B------:R-:W-:-:S04]  /*4d00*/  IMAD.MOV R17, RZ, RZ, -R15 ;  /* 0x000000ffff117224 */ /* 0x000fc800078e0a0f */
[----:B------:R-:W-:-:S04]  /*4d10*/  IMAD R14, R17, UR15, R14 ;  /* 0x0000000f110e7c24 */ /* 0x000fc8000f8e020e */
[----:B------:R-:W-:-:S04]  /*4d20*/  VIADD R17, R14, UR16 ;  /* 0x000000100e117c36 */ /* 0x000fc80008000000 */
[----:B-1----:R-:W-:-:S04]  /*4d30*/  IMAD R17, R16, UR6, R17 ;  /* 0x0000000610117c24 */ /* 0x002fc8000f8e0211 */
[----:B0-----:R-:W-:-:S06]  /*4d40*/  IMAD.WIDE R12, R17, 0x4, R12 ;  /* 0x00000004110c7825 */ /* 0x001fcc00078e020c */
[----:B------:R-:W2:Y:S01]  /*4d50*/  LDG.E R12, desc[UR18][R12.64] ;  /* 0x000000120c0c7981 */ /* 0x000ea2000c1e1900 */
[----:B------:R-:W0:Y:S01]  /*4d60*/  S2UR UR17, SR_CgaCtaId ;  /* 0x00000000001179c3 */ /* 0x000e220000008800 */
[----:B------:R-:W-:Y:S02]  /*4d70*/  UMOV UR6, 0x400 ;  /* 0x0000040000067882 */ /* 0x000fe40000000000 */
[----:B------:R-:W-:-:S04]  /*4d80*/  UIADD3 UR6, UPT, UPT, UR6, 0x2000, URZ ;  /* 0x0000200006067890 */ /* 0x000fc8000fffe0ff */
[----:B0-----:R-:W-:-:S06]  /*4d90*/  ULEA UR6, UR17, UR6, 0x18 ;  /* 0x0000000611067291 */ /* 0x001fcc000f8ec0ff */
[----:B------:R-:W-:-:S04]  /*4da0*/  LEA R15, R15, UR6, 0x8 ;  /* 0x000000060f0f7c11 */ /* 0x000fc8000f8e40ff */
[----:B------:R-:W-:-:S05]  /*4db0*/  LEA R15, R14, R15, 0x2 ;  /* 0x0000000f0e0f7211 */ /* 0x000fca00078e10ff */
[----:B--2---:R1:W-:Y:S02]  /*4dc0*/  STS [R15], R12 ;  /* 0x0000000c0f007388 */ /* 0x0043e40000000800 */
.L_x_40:
[----:B------:R-:W-:Y:S05]  /*4dd0*/  BSYNC.RECONVERGENT B0 ;  /* 0x0000000000007941 */ /* 0x000fea0003800200 */
.L_x_39:
[----:B------:R-:W-:Y:S01]  /*4de0*/  ISETP.GE.AND P0, PT, R85, R4, PT ;  /* 0x000000045500720c */ /* 0x000fe20003f06270 */
[----:B------:R-:W-:-:S12]  /*4df0*/  BSSY.RECONVERGENT B0, `(.L_x_46) ;  /* 0x0000122000007945 */ /* 0x000fd80003800200 */
[----:B------:R-:W-:Y:S05]  /*4e00*/  @P0 BRA `(.L_x_47) ;  /* 0x0000001000800947 */ /* 0x000fea0003800000 */
[----:B------:R-:W-:Y:S01]  /*4e10*/  ISETP.GE.U32.AND P0, PT, R83, 0xc0, PT ;  /* 0x000000c05300780c */ /* 0x000fe20003f06070 */
[----:B------:R-:W-:Y:S01]  /*4e20*/  BSSY.RECONVERGENT B1, `(.L_x_48) ;  /* 0x00000a2000017945 */ /* 0x000fe20003800200 */
[----:B01----:R-:W-:-:S11]  /*4e30*/  IMAD.MOV.U32 R12, RZ, RZ, R85 ;  /* 0x000000ffff0c7224 */ /* 0x003fd600078e0055 */
[----:B------:R-:W-:Y:S05]  /*4e40*/  @!P0 BRA `(.L_x_49) ;  /* 0x00000008007c8947 */ /* 0x000fea0003800000 */
[----:B------:R-:W-:Y:S02]  /*4e50*/  IABS R27, UR15 ;  /* 0x0000000f001b7c13 */ /* 0x000fe40008000000 */
[----:B------:R-:W-:Y:S02]  /*4e60*/  LOP3.LUT R23, R82, 0x7fffffc, RZ, 0xc0, !PT ;  /* 0x07fffffc52177812 */ /* 0x000fe400078ec0ff */
[----:B------:R-:W0:Y:S01]  /*4e70*/  I2F.RP R14, R27 ;  /* 0x0000001b000e7306 */ /* 0x000e220000209400 */
[----:B------:R-:W-:-:S07]  /*4e80*/  MOV R16, RZ ;  /* 0x000000ff00107202 */ /* 0x000fce0000000f00 */
[----:B0-----:R-:W2:Y:S02]  /*4e90*/  MUFU.RCP R14, R14 ;  /* 0x0000000e000e7308 */ /* 0x001ea40000001000 */
[----:B--23--:R-:W-:-:S06]  /*4ea0*/  IADD3 R13, PT, PT, R14, 0xffffffe, RZ ;  /* 0x0ffffffe0e0d7810 */ /* 0x00cfcc0007ffe0ff */
[----:B------:R-:W0:Y:S02]  /*4eb0*/  F2I.FTZ.U32.TRUNC.NTZ R13, R13 ;  /* 0x0000000d000d7305 */ /* 0x000e24000021f000 */
[----:B0-----:R-:W-:-:S04]  /*4ec0*/  IMAD.MOV R12, RZ, RZ, -R13 ;  /* 0x000000ffff0c7224 */ /* 0x001fc800078e0a0d */
[----:B------:R-:W-:Y:S02]  /*4ed0*/  IMAD R15, R12, R27, RZ ;  /* 0x0000001b0c0f7224 */ /* 0x000fe400078e02ff */
[----:B------:R-:W-:-:S04]  /*4ee0*/  IMAD.MOV.U32 R12, RZ, RZ, RZ ;  /* 0x000000ffff0c7224 */ /* 0x000fc800078e00ff */
[----:B------:R-:W-:Y:S01]  /*4ef0*/  IMAD.HI.U32 R29, R13, R15, R12 ;  /* 0x0000000f0d1d7227 */ /* 0x000fe200078e000c */
[----:B------:R-:W-:-:S07]  /*4f00*/  MOV R12, R85 ;  /* 0x00000055000c7202 */ /* 0x000fce0000000f00 */
.L_x_58:
[----:B------:R-:W-:Y:S01]  /*4f10*/  IABS R30, UR15 ;  /* 0x0000000f001e7c13 */ /* 0x000fe20008000000 */
[----:B------:R-:W-:Y:S01]  /*4f20*/  VIADD R34, R12, 0xc0 ;  /* 0x000000c00c227836 */ /* 0x000fe20000000000 */
[----:B------:R-:W-:Y:S01]  /*4f30*/  IABS R18, UR15 ;  /* 0x0000000f00127c13 */ /* 0x000fe20008000000 */
[----:B------:R-:W-:Y:S01]  /*4f40*/  VIADD R16, R16, 0x4 ;  /* 0x0000000410107836 */ /* 0x000fe20000000000 */
[----:B0-----:R-:W0:Y:S01]  /*4f50*/  I2F.RP R13, R30 ;  /* 0x0000001e000d7306 */ /* 0x001e220000209400 */
[----:B------:R-:W-:Y:S01]  /*4f60*/  IABS R22, R12 ;  /* 0x0000000c00167213 */ /* 0x000fe20000000000 */
[----:B------:R-:W-:Y:S01]  /*4f70*/  BSSY.RECONVERGENT B2, `(.L_x_50) ;  /* 0x000005a000027945 */ /* 0x000fe20003800200 */
[C---:B------:R-:W-:Y:S01]  /*4f80*/  IADD3 R25, PT, PT, R12.reuse, 0x40, RZ ;  /* 0x000000400c197810 */ /* 0x040fe20007ffe0ff */
[----:B------:R-:W-:Y:S01]  /*4f90*/  IMAD.MOV R28, RZ, RZ, -R18 ;  /* 0x000000ffff1c7224 */ /* 0x000fe200078e0a12 */
[----:B------:R-:W-:Y:S02]  /*4fa0*/  IADD3 R33, PT, PT, R12, 0x80, RZ ;  /* 0x000000800c217810 */ /* 0x000fe40007ffe0ff */
[----:B------:R-:W-:-:S02]  /*4fb0*/  IABS R18, R25 ;  /* 0x0000001900127213 */ /* 0x000fc40000000000 */
[----:B------:R-:W-:Y:S02]  /*4fc0*/  IABS R19, R33 ;  /* 0x0000002100137213 */ /* 0x000fe40000000000 */
[----:B------:R-:W-:Y:S02]  /*4fd0*/  IABS R21, R34 ;  /* 0x0000002200157213 */ /* 0x000fe40000000000 */
[----:B------:R-:W-:Y:S01]  /*4fe0*/  LOP3.LUT R24, R33, UR15, RZ, 0x3c, !PT ;  /* 0x0000000f21187c12 */ /* 0x000fe2000f8e3cff */
[----:B0-----:R-:W0:Y:S01]  /*4ff0*/  MUFU.RCP R13, R13 ;  /* 0x0000000d000d7308 */ /* 0x001e220000001000 */
[----:B------:R-:W-:Y:S01]  /*5000*/  LOP3.LUT R31, RZ, UR15, RZ, 0x33, !PT ;  /* 0x0000000fff1f7c12 */ /* 0x000fe2000f8e33ff */
[----:B0123--:R-:W-:Y:S02]  /*5010*/  VIADD R14, R13, 0xffffffe ;  /* 0x0ffffffe0d0e7836 */ /* 0x00ffe40000000000 */
[----:B------:R-:W-:-:S04]  /*5020*/  IMAD.HI.U32 R13, R29, R22, RZ ;  /* 0x000000161d0d7227 */ /* 0x000fc800078e00ff */
[----:B------:R0:W1:Y:S02]  /*5030*/  F2I.FTZ.U32.TRUNC.NTZ R15, R14 ;  /* 0x0000000e000f7305 */ /* 0x000064000021f000 */
[----:B0-----:R-:W-:Y:S01]  /*5040*/  IMAD.MOV.U32 R14, RZ, RZ, RZ ;  /* 0x000000ffff0e7224 */ /* 0x001fe200078e00ff */
[----:B-1----:R-:W-:-:S05]  /*5050*/  IADD3 R17, PT, PT, RZ, -R15, RZ ;  /* 0x8000000fff117210 */ /* 0x002fca0007ffe0ff */
[----:B------:R-:W-:-:S04]  /*5060*/  IMAD R17, R17, R30, RZ ;  /* 0x0000001e11117224 */ /* 0x000fc800078e02ff */
[----:B------:R-:W-:-:S04]  /*5070*/  IMAD.HI.U32 R20, R15, R17, R14 ;  /* 0x000000110f147227 */ /* 0x000fc800078e000e */
        /* <DEDUP_REMOVED lines=40> */
[C---:B------:R-:W-:Y:S02]  /*5300*/  SEL R26, R31.reuse, R15, !P5 ;  /* 0x0000000f1f1a7207 */ /* 0x040fe40006800000 */
        /* <DEDUP_REMOVED lines=11> */
[----:B------:R-:W-:Y:S02]  /*53c0*/  UMOV UR6, 0x400 ;  /* 0x0000040000067882 */ /* 0x000fe40000000000 */
[----:B------:R-:W-:-:S03]  /*53d0*/  UIADD3 UR6, UPT, UPT, UR6, 0x2000, URZ ;  /* 0x0000200006067890 */ /* 0x000fc6000fffe0ff */
[----:B0-----:R-:W0:Y:S01]  /*53e0*/  MUFU.RCP R32, R32 ;  /* 0x0000002000207308 */ /* 0x001e220000001000 */
[----:B-1----:R-:W-:-:S06]  /*53f0*/  ULEA UR6, UR17, UR6, 0x18 ;  /* 0x0000000611067291 */ /* 0x002fcc000f8ec0ff */
[----:B------:R-:W-:Y:S01]  /*5400*/  LEA R24, R24, UR6, 0x8 ;  /* 0x0000000618187c11 */ /* 0x000fe2000f8e40ff */
[----:B0-----:R-:W-:-:S04]  /*5410*/  VIADD R14, R32, 0xffffffe ;  /* 0x0ffffffe200e7836 */ /* 0x001fc80000000000 */
[----:B------:R0:W1:Y:S02]  /*5420*/  F2I.FTZ.U32.TRUNC.NTZ R15, R14 ;  /* 0x0000000e000f7305 */ /* 0x000064000021f000 */
[----:B0-----:R-:W-:Y:S01]  /*5430*/  IMAD.MOV.U32 R14, RZ, RZ, RZ ;  /* 0x000000ffff0e7224 */ /* 0x001fe200078e00ff */
[----:B-1----:R-:W-:-:S05]  /*5440*/  IADD3 R13, PT, PT, RZ, -R15, RZ ;  /* 0x8000000fff0d7210 */ /* 0x002fca0007ffe0ff */
[----:B------:R-:W-:-:S04]  /*5450*/  IMAD R13, R13, R30, RZ ;  /* 0x0000001e0d0d7224 */ /* 0x000fc800078e02ff */
[----:B------:R-:W-:-:S06]  /*5460*/  IMAD.HI.U32 R13, R15, R13, R14 ;  /* 0x0000000d0f0d7227 */ /* 0x000fcc00078e000e */
        /* <DEDUP_REMOVED lines=10> */
.L_x_51:
[----:B------:R-:W-:Y:S05]  /*5510*/  BSYNC.RECONVERGENT B2 ;  /* 0x0000000000027941 */ /* 0x000fea0003800200 */
.L_x_50:
[----:B------:R-:W-:Y:S04]  /*5520*/  BSSY.RECONVERGENT B2, `(.L_x_52) ;  /* 0x000000f000027945 */ /* 0x000fe80003800200 */
[----:B------:R-:W-:Y:S05]  /*5530*/  @P0 BRA `(.L_x_53) ;  /* 0x0000000000340947 */ /* 0x000fea0003800000 */
[----:B------:R-:W1:Y:S01]  /*5540*/  S2UR UR17, SR_CgaCtaId ;  /* 0x00000000001179c3 */ /* 0x000e620000008800 */
[----:B------:R-:W-:Y:S01]  /*5550*/  ISETP.GE.AND P3, PT, R25, RZ, PT ;  /* 0x000000ff1900720c */ /* 0x000fe20003f66270 */
[----:B------:R-:W-:Y:S01]  /*5560*/  UMOV UR6, 0x400 ;  /* 0x0000040000067882 */ /* 0x000fe20000000000 */
[----:B------:R-:W-:Y:S01]  /*5570*/  ISETP.GT.U32.AND P0, PT, R30, R17, PT ;  /* 0x000000111e00720c */ /* 0x000fe20003f04070 */
[----:B------:R-:W-:Y:S01]  /*5580*/  UIADD3 UR6, UPT, UPT, UR6, 0x2000, URZ ;  /* 0x0000200006067890 */ /* 0x000fe2000fffe0ff */
        /* <DEDUP_REMOVED lines=8> */
.L_x_53:
[----:B------:R-:W-:Y:S05]  /*5610*/  BSYNC.RECONVERGENT B2 ;  /* 0x0000000000027941 */ /* 0x000fea0003800200 */
.L_x_52:
[----:B------:R-:W-:Y:S04]  /*5620*/  BSSY.RECONVERGENT B2, `(.L_x_54) ;  /* 0x000000f000027945 */ /* 0x000fe80003800200 */
[----:B------:R-:W-:Y:S05]  /*5630*/  @P1 BRA `(.L_x_55) ;  /* 0x0000000000341947 */ /* 0x000fea0003800000 */
[----:B------:R-:W2:Y:S01]  /*5640*/  S2UR UR17, SR_CgaCtaId ;  /* 0x00000000001179c3 */ /* 0x000ea20000008800 */
[----:B------:R-:W-:Y:S01]  /*5650*/  ISETP.GE.AND P1, PT, R33, RZ, PT ;  /* 0x000000ff2100720c */ /* 0x000fe20003f26270 */
[----:B-1----:R-:W-:Y:S01]  /*5660*/  IMAD.IADD R14, R19, 0x1, -R30 ;  /* 0x00000001130e7824 */ /* 0x002fe200078e0a1e */
[----:B------:R-:W-:Y:S01]  /*5670*/  UMOV UR6, 0x400 ;  /* 0x0000040000067882 */ /* 0x000fe20000000000 */
[----:B------:R-:W-:Y:S01]  /*5680*/  ISETP.GT.U32.AND P0, PT, R30, R19, PT ;  /* 0x000000131e00720c */ /* 0x000fe20003f04070 */
[----:B------:R-:W-:-:S03]  /*5690*/  UIADD3 UR6, UPT, UPT, UR6, 0x2000, URZ ;  /* 0x0000200006067890 */ /* 0x000fc6000fffe0ff */
[----:B------:R-:W-:-:S06]  /*56a0*/  SEL R14, R14, R19, !P0 ;  /* 0x000000130e0e7207 */ /* 0x000fcc0004000000 */
[----:B------:R-:W-:-:S04]  /*56b0*/  @!P1 IADD3 R14, PT, PT, -R14, RZ, RZ ;  /* 0x000000ff0e0e9210 */ /* 0x000fc80007ffe1ff */
[----:B------:R-:W-:Y:S01]  /*56c0*/  SEL R14, R31, R14, !P5 ;  /* 0x0000000e1f0e7207 */ /* 0x000fe20006800000 */
[----:B--2---:R-:W-:-:S06]  /*56d0*/  ULEA UR6, UR17, UR6, 0x18 ;  /* 0x0000000611067291 */ /* 0x004fcc000f8ec0ff */
[----:B0-----:R-:W-:-:S05]  /*56e0*/  LEA R13, R18, UR6, 0x8 ;  /* 0x00000006120d7c11 */ /* 0x001fca000f8e40ff */
[----:B------:R-:W-:-:S05]  /*56f0*/  IMAD R14, R14, 0x4, R13 ;  /* 0x000000040e0e7824 */ /* 0x000fca00078e020d */
[----:B------:R2:W-:Y:S02]  /*5700*/  STS [R14], RZ ;  /* 0x000000ff0e007388 */ /* 0x0005e40000000800 */
.L_x_55:
[----:B------:R-:W-:Y:S05]  /*5710*/  BSYNC.RECONVERGENT B2 ;  /* 0x0000000000027941 */ /* 0x000fea0003800200 */
.L_x_54:
[----:B------:R-:W-:Y:S04]  /*5720*/  BSSY.RECONVERGENT B2, `(.L_x_56) ;  /* 0x000000f000027945 */ /* 0x000fe80003800200 */
[----:B------:R-:W-:Y:S05]  /*5730*/  @P2 BRA `(.L_x_57) ;  /* 0x0000000000342947 */ /* 0x000fea0003800000 */
[----:B------:R-:W3:Y:S01]  /*5740*/  S2UR UR17, SR_CgaCtaId ;  /* 0x00000000001179c3 */ /* 0x000ee20000008800 */
[----:B------:R-:W-:Y:S01]  /*5750*/  ISETP.GE.AND P1, PT, R34, RZ, PT ;  /* 0x000000ff2200720c */ /* 0x000fe20003f26270 */
[----:B------:R-:W-:Y:S01]  /*5760*/  UMOV UR6, 0x400 ;  /* 0x0000040000067882 */ /* 0x000fe20000000000 */
[----:B------:R-:W-:Y:S01]  /*5770*/  ISETP.GT.U32.AND P0, PT, R30, R21, PT ;  /* 0x000000151e00720c */ /* 0x000fe20003f04070 */
[----:B------:R-:W-:Y:S01]  /*5780*/  UIADD3 UR6, UPT, UPT, UR6, 0x2000, URZ ;  /* 0x0000200006067890 */ /* 0x000fe2000fffe0ff */
        /* <DEDUP_REMOVED lines=8> */
.L_x_57:
[----:B------:R-:W-:Y:S05]  /*5810*/  BSYNC.RECONVERGENT B2 ;  /* 0x0000000000027941 */ /* 0x000fea0003800200 */
.L_x_56:
[----:B------:R-:W-:Y:S01]  /*5820*/  VIADD R12, R12, 0x100 ;  /* 0x000001000c0c7836 */ /* 0x000fe20000000000 */
[----:B------:R-:W-:Y:S06]  /*5830*/  @P4 BRA `(.L_x_58) ;  /* 0xfffffff400b44947 */ /* 0x000fec000383ffff */
.L_x_49:
[----:B------:R-:W-:Y:S05]  /*5840*/  BSYNC.RECONVERGENT B1 ;  /* 0x0000000000017941 */ /* 0x000fea0003800200 */
.L_x_48:
[----:B------:R-:W-:-:S13]  /*5850*/  LOP3.LUT P0, RZ, R82, 0x3, RZ, 0xc0, !PT ;  /* 0x0000000352ff7812 */ /* 0x000fda000780c0ff */
[----:B------:R-:W-:Y:S05]  /*5860*/  @!P0 BRA `(.L_x_47) ;  /* 0x0000000400e88947 */ /* 0x000fea0003800000 */
[----:B------:R-:W-:Y:S01]  /*5870*/  LOP3.LUT P0, RZ, R83, 0xc0, RZ, 0xc0, !PT ;  /* 0x000000c053ff7812 */ /* 0x000fe2000780c0ff */
[----:B------:R-:W-:-:S12]  /*5880*/  BSSY.RECONVERGENT B1, `(.L_x_59) ;  /* 0x000004d000017945 */ /* 0x000fd80003800200 */
[----:B------:R-:W-:Y:S05]  /*5890*/  @!P0 BRA `(.L_x_60) ;  /* 0x00000004002c8947 */ /* 0x000fea0003800000 */
[----:B------:R-:W-:Y:S01]  /*58a0*/  IABS R19, UR15 ;  /* 0x0000000f00137c13 */ /* 0x000fe20008000000 */
[----:B------:R-:W-:Y:S01]  /*58b0*/  BSSY.RECONVERGENT B2, `(.L_x_61) ;  /* 0x0000038000027945 */ /* 0x000fe20003800200 */
[----:B------:R-:W-:Y:S02]  /*58c0*/  IABS R20, UR15 ;  /* 0x0000000f00147c13 */ /* 0x000fe40008000000 */
[----:B0-23--:R-:W0:Y:S01]  /*58d0*/  I2F.RP R13, R19 ;  /* 0x00000013000d7306 */ /* 0x00de220000209400 */
[----:B------:R-:W-:-:S04]  /*58e0*/  IADD3 R18, PT, PT, R12, 0x40, RZ ;  /* 0x000000400c127810 */ /* 0x000fc80007ffe0ff */
[----:B------:R-:W-:-:S03]  /*58f0*/  IABS R21, R18 ;  /* 0x0000001200157213 */ /* 0x000fc60000000000 */
[----:B0-----:R-:W1:Y:S02]  /*5900*/  MUFU.RCP R13, R13 ;  /* 0x0000000d000d7308 */ /* 0x001e640000001000 */
[----:B-1----:R-:W-:-:S06]  /*5910*/  IADD3 R14, PT, PT, R13, 0xffffffe, RZ ;  /* 0x0ffffffe0d0e7810 */ /* 0x002fcc0007ffe0ff */
[----:B------:R0:W1:Y:S02]  /*5920*/  F2I.FTZ.U32.TRUNC.NTZ R15, R14 ;  /* 0x0000000e000f7305 */ /* 0x000064000021f000 */
[----:B0-----:R-:W-:Y:S02]  /*5930*/  IMAD.MOV.U32 R14, RZ, RZ, RZ ;  /* 0x000000ffff0e7224 */ /* 0x001fe400078e00ff */
[----:B-1----:R-:W-:-:S04]  /*5940*/  IMAD.MOV R16, RZ, RZ, -R15 ;  /* 0x000000ffff107224 */ /* 0x002fc800078e0a0f */
[----:B------:R-:W-:Y:S01]  /*5950*/  IMAD R17, R16, R19, RZ ;  /* 0x0000001310117224 */ /* 0x000fe200078e02ff */
[----:B------:R-:W-:-:S03]  /*5960*/  IABS R16, R12 ;  /* 0x0000000c00107213 */ /* 0x000fc60000000000 */
[----:B------:R-:W-:Y:S01]  /*5970*/  IMAD.HI.U32 R15, R15, R17, R14 ;  /* 0x000000110f0f7227 */ /* 0x000fe200078e000e */
[----:B------:R-:W-:Y:S02]  /*5980*/  IADD3 R17, PT, PT, RZ, -R20, RZ ;  /* 0x80000014ff117210 */ /* 0x000fe40007ffe0ff */
[----:B------:R-:W-:Y:S01]  /*5990*/  LOP3.LUT R20, R18, UR15, RZ, 0x3c, !PT ;  /* 0x0000000f12147c12 */ /* 0x000fe2000f8e3cff */
[----:B------:R-:W-:Y:S01]  /*59a0*/  IMAD.MOV.U32 R14, RZ, RZ, R16 ;  /* 0x000000ffff0e7224 */ /* 0x000fe200078e0010 */
[----:B------:R-:W-:Y:S02]  /*59b0*/  MOV R16, R21 ;  /* 0x0000001500107202 */ /* 0x000fe40000000f00 */
[----:B------:R-:W-:Y:S01]  /*59c0*/  ISETP.GE.AND P5, PT, R20, RZ, PT ;  /* 0x000000ff1400720c */ /* 0x000fe20003fa6270 */
[----:B------:R-:W-:Y:S01]  /*59d0*/  IMAD.HI.U32 R13, R15, R14, RZ ;  /* 0x0000000e0f0d7227 */ /* 0x000fe200078e00ff */
[----:B------:R-:W-:-:S03]  /*59e0*/  LOP3.LUT R20, RZ, UR15, RZ, 0x33, !PT ;  /* 0x0000000fff147c12 */ /* 0x000fc6000f8e33ff */
[----:B------:R-:W-:Y:S02]  /*59f0*/  IMAD R14, R13, R17, R14 ;  /* 0x000000110d0e7224 */ /* 0x000fe400078e020e */
[----:B------:R-:W-:-:S03]  /*5a00*/  IMAD.HI.U32 R15, R15, R16, RZ ;  /* 0x000000100f0f7227 */ /* 0x000fc600078e00ff */
[----:B------:R-:W-:Y:S01]  /*5a10*/  ISETP.GT.U32.AND P2, PT, R19, R14, PT ;  /* 0x0000000e1300720c */ /* 0x000fe20003f44070 */
[----:B------:R-:W-:Y:S01]  /*5a20*/  IMAD R16, R15, R17, R16 ;  /* 0x000000110f107224 */ /* 0x000fe200078e0210 */
[----:B------:R-:W-:-:S04]  /*5a30*/  LOP3.LUT R17, R12, UR15, RZ, 0x3c, !PT ;  /* 0x0000000f0c117c12 */ /* 0x000fc8000f8e3cff */
[----:B------:R-:W-:Y:S02]  /*5a40*/  ISETP.GT.U32.AND P4, PT, R19, R16, PT ;  /* 0x000000101300720c */ /* 0x000fe40003f84070 */
[----:B------:R-:W-:-:S05]  /*5a50*/  ISETP.GE.AND P3, PT, R17, RZ, PT ;  /* 0x000000ff1100720c */ /* 0x000fca0003f66270 */
[----:B------:R-:W-:Y:S02]  /*5a60*/  @!P2 IMAD.IADD R14, R14, 0x1, -R19 ;  /* 0x000000010e0ea824 */ /* 0x000fe400078e0a13 */
[----:B------:R-:W-:-:S03]  /*5a70*/  @!P2 VIADD R13, R13, 0x1 ;  /* 0x000000010d0da836 */ /* 0x000fc60000000000 */
[-C--:B------:R-:W-:Y:S02]  /*5a80*/  ISETP.GE.U32.AND P0, PT, R14, R19.reuse, PT ;  /* 0x000000130e00720c */ /* 0x080fe40003f06070 */
[-C--:B------:R-:W-:Y:S02]  /*5a90*/  @!P4 IADD3 R16, PT, PT, R16, -R19.reuse, RZ ;  /* 0x800000131010c210 */ /* 0x080fe40007ffe0ff */
[----:B------:R-:W-:Y:S02]  /*5aa0*/  @!P4 IADD3 R15, PT, PT, R15, 0x1, RZ ;  /* 0x000000010f0fc810 */ /* 0x000fe40007ffe0ff */
[----:B------:R-:W-:-:S07]  /*5ab0*/  ISETP.GE.U32.AND P1, PT, R16, R19, PT ;  /* 0x000000131000720c */ /* 0x000fce0003f26070 */
[----:B------:R-:W-:Y:S01]  /*5ac0*/  @P0 VIADD R13, R13, 0x1 ;  /* 0x000000010d0d0836 */ /* 0x000fe20000000000 */
[----:B------:R-:W-:-:S03]  /*5ad0*/  ISETP.NE.AND P0, PT, RZ, UR15, PT ;  /* 0x0000000fff007c0c */ /* 0x000fc6000bf05270 */
[----:B------:R-:W-:Y:S02]  /*5ae0*/  @!P3 IMAD.MOV R13, RZ, RZ, -R13 ;  /* 0x000000ffff0db224 */ /* 0x000fe400078e0a0d */
[----:B------:R-:W-:-:S03]  /*5af0*/  @P1 IADD3 R15, PT, PT, R15, 0x1, RZ ;  /* 0x000000010f0f1810 */ /* 0x000fc60007ffe0ff */
[C---:B------:R-:W-:Y:S02]  /*5b00*/  SEL R17, R20.reuse, R13, !P0 ;  /* 0x0000000d14117207 */ /* 0x040fe40004000000 */
[----:B------:R-:W-:Y:S02]  /*5b10*/  @!P5 IADD3 R15, PT, PT, -R15, RZ, RZ ;  /* 0x000000ff0f0fd210 */ /* 0x000fe40007ffe1ff */
[----:B------:R-:W-:Y:S02]  /*5b20*/  ISETP.GT.AND P1, PT, R17, 0x1f, PT ;  /* 0x0000001f1100780c */ /* 0x000fe40003f24270 */
[----:B------:R-:W-:-:S04]  /*5b30*/  SEL R15, R20, R15, !P0 ;  /* 0x0000000f140f7207 */ /* 0x000fc80004000000 */
[----:B------:R-:W-:-:S07]  /*5b40*/  ISETP.GT.AND P3, PT, R15, 0x1f, PT ;  /* 0x0000001f0f00780c */ /* 0x000fce0003f64270 */
[----:B------:R-:W-:Y:S06]  /*5b50*/  @P1 BRA `(.L_x_62) ;  /* 0x0000000000341947 */ /* 0x000fec0003800000 */
[----:B------:R-:W0:Y:S01]  /*5b60*/  S2UR UR17, SR_CgaCtaId ;  /* 0x00000000001179c3 */ /* 0x000e220000008800 */
[----:B------:R-:W-:Y:S01]  /*5b70*/  ISETP.GE.AND P2, PT, R12, RZ, PT ;  /* 0x000000ff0c00720c */ /* 0x000fe20003f46270 */
[----:B------:R-:W-:Y:S01]  /*5b80*/  IMAD.IADD R13, R14, 0x1, -R19 ;  /* 0x000000010e0d7824 */ /* 0x000fe200078e0a13 */
[----:B------:R-:W-:Y:S01]  /*5b90*/  UMOV UR6, 0x400 ;  /* 0x0000040000067882 */ /* 0x000fe20000000000 */
[----:B------:R-:W-:Y:S01]  /*5ba0*/  ISETP.GT.U32.AND P1, PT, R19, R14, PT ;  /* 0x0000000e1300720c */ /* 0x000fe20003f24070 */
[----:B------:R-:W-:-:S03]  /*5bb0*/  UIADD3 UR6, UPT, UPT, UR6, 0x2000, URZ ;  /* 0x0000200006067890 */ /* 0x000fc6000fffe0ff */
[----:B------:R-:W-:-:S06]  /*5bc0*/  SEL R13, R13, R14, !P1 ;  /* 0x0000000e0d0d7207 */ /* 0x000fcc0004800000 */
[----:B------:R-:W-:-:S04]  /*5bd0*/  @!P2 IADD3 R13, PT, PT, -R13, RZ, RZ ;  /* 0x000000ff0d0da210 */ /* 0x000fc80007ffe1ff */
[----:B------:R-:W-:Y:S01]  /*5be0*/  SEL R13, R20, R13, !P0 ;  /* 0x0000000d140d7207 */ /* 0x000fe20004000000 */
[----:B0-----:R-:W-:-:S06]  /*5bf0*/  ULEA UR6, UR17, UR6, 0x18 ;  /* 0x0000000611067291 */ /* 0x001fcc000f8ec0ff */
[----:B------:R-:W-:-:S05]  /*5c00*/  LEA R14, R17, UR6, 0x8 ;  /* 0x00000006110e7c11 */ /* 0x000fca000f8e40ff */
[----:B------:R-:W-:-:S05]  /*5c10*/  IMAD R13, R13, 0x4, R14 ;  /* 0x000000040d0d7824 */ /* 0x000fca00078e020e */
[----:B------:R0:W-:Y:S02]  /*5c20*/  STS [R13], RZ ;  /* 0x000000ff0d007388 */ /* 0x0001e40000000800 */
.L_x_62:
[----:B------:R-:W-:Y:S05]  /*5c30*/  BSYNC.RECONVERGENT B2 ;  /* 0x0000000000027941 */ /* 0x000fea0003800200 */
.L_x_61:
[----:B------:R-:W-:Y:S04]  /*5c40*/  BSSY.RECONVERGENT B2, `(.L_x_63) ;  /* 0x000000f000027945 */ /* 0x000fe80003800200 */
[----:B------:R-:W-:Y:S05]  /*5c50*/  @P3 BRA `(.L_x_64) ;  /* 0x0000000000343947 */ /* 0x000fea0003800000 */
[----:B------:R-:W1:Y:S01]  /*5c60*/  S2UR UR17, SR_CgaCtaId ;  /* 0x00000000001179c3 */ /* 0x000e620000008800 */
[----:B------:R-:W-:Y:S01]  /*5c70*/  ISETP.GE.AND P2, PT, R18, RZ, PT ;  /* 0x000000ff1200720c */ /* 0x000fe20003f46270 */
[----:B------:R-:W-:Y:S01]  /*5c80*/  UMOV UR6, 0x400 ;  /* 0x0000040000067882 */ /* 0x000fe20000000000 */
[----:B------:R-:W-:Y:S01]  /*5c90*/  ISETP.GT.U32.AND P1, PT, R19, R16, PT ;  /* 0x000000101300720c */ /* 0x000fe20003f24070 */
[----:B------:R-:W-:Y:S01]  /*5ca0*/  UIADD3 UR6, UPT, UPT, UR6, 0x2000, URZ ;  /* 0x0000200006067890 */ /* 0x000fe2000fffe0ff */
[----:B0-----:R-:W-:-:S04]  /*5cb0*/  IADD3 R13, PT, PT, R16, -R19, RZ ;  /* 0x80000013100d7210 */ /* 0x001fc80007ffe0ff */
[----:B------:R-:W-:-:S05]  /*5cc0*/  SEL R13, R13, R16, !P1 ;  /* 0x000000100d0d7207 */ /* 0x000fca0004800000 */
[----:B------:R-:W-:-:S05]  /*5cd0*/  @!P2 IMAD.MOV R13, RZ, RZ, -R13 ;  /* 0x000000ffff0da224 */ /* 0x000fca00078e0a0d */
[----:B------:R-:W-:Y:S01]  /*5ce0*/  SEL R13, R20, R13, !P0 ;  /* 0x0000000d140d7207 */ /* 0x000fe20004000000 */
[----:B-1----:R-:W-:-:S06]  /*5cf0*/  ULEA UR6, UR17, UR6, 0x18 ;  /* 0x0000000611067291 */ /* 0x002fcc000f8ec0ff */
[----:B------:R-:W-:-:S04]  /*5d00*/  LEA R14, R15, UR6, 0x8 ;  /* 0x000000060f0e7c11 */ /* 0x000fc8000f8e40ff */
[----:B------:R-:W-:-:S05]  /*5d10*/  LEA R13, R13, R14, 0x2 ;  /* 0x0000000e0d0d7211 */ /* 0x000fca00078e10ff */
[----:B------:R1:W-:Y:S02]  /*5d20*/  STS [R13], RZ ;  /* 0x000000ff0d007388 */ /* 0x0003e40000000800 */
.L_x_64:
[----:B------:R-:W-:Y:S05]  /*5d30*/  BSYNC.RECONVERGENT B2 ;  /* 0x0000000000027941 */ /* 0x000fea0003800200 */
.L_x_63:
[----:B------:R-:W-:-:S07]  /*5d40*/  VIADD R12, R12, 0x80 ;  /* 0x000000800c0c7836 */ /* 0x000fce0000000000 */
.L_x_60:
[----:B------:R-:W-:Y:S05]  /*5d50*/  BSYNC.RECONVERGENT B1 ;  /* 0x0000000000017941 */ /* 0x000fea0003800200 */
.L_x_59:
[----:B------:R-:W-:-:S13]  /*5d60*/  LOP3.LUT P0, RZ, R83, 0x40, RZ, 0xc0, !PT ;  /* 0x0000004053ff7812 */ /* 0x000fda000780c0ff */
[----:B------:R-:W-:Y:S05]  /*5d70*/  @P0 BRA `(.L_x_47) ;  /* 0x0000000000a40947 */ /* 0x000fea0003800000 */
[----:B------:R-:W-:Y:S02]  /*5d80*/  IABS R17, UR15 ;  /* 0x0000000f00117c13 */ /* 0x000fe40008000000 */
[----:B------:R-:W-:Y:S02]  /*5d90*/  IABS R18, R12 ;  /* 0x0000000c00127213 */ /* 0x000fe40000000000 */
[----:B0123--:R-:W0:Y:S01]  /*5da0*/  I2F.RP R13, R17 ;  /* 0x00000011000d7306 */ /* 0x00fe220000209400 */
[----:B------:R-:W-:Y:S02]  /*5db0*/  IABS R20, UR15 ;  /* 0x0000000f00147c13 */ /* 0x000fe40008000000 */
[----:B------:R-:W-:-:S05]  /*5dc0*/  ISETP.NE.AND P3, PT, RZ, UR15, PT ;  /* 0x0000000fff007c0c */ /* 0x000fca000bf65270 */
[----:B0-----:R-:W0:Y:S02]  /*5dd0*/  MUFU.RCP R13, R13 ;  /* 0x0000000d000d7308 */ /* 0x001e240000001000 */
[----:B0-----:R-:W-:-:S06]  /*5de0*/  IADD3 R14, PT, PT, R13, 0xffffffe, RZ ;  /* 0x0ffffffe0d0e7810 */ /* 0x001fcc0007ffe0ff */
[----:B------:R0:W1:Y:S02]  /*5df0*/  F2I.FTZ.U32.TRUNC.NTZ R15, R14 ;  /* 0x0000000e000f7305 */ /* 0x000064000021f000 */
[----:B0-----:R-:W-:Y:S02]  /*5e00*/  IMAD.MOV.U32 R14, RZ, RZ, RZ ;  /* 0x000000ffff0e7224 */ /* 0x001fe400078e00ff */
[----:B-1----:R-:W-:-:S04]  /*5e10*/  IMAD.MOV R16, RZ, RZ, -R15 ;  /* 0x000000ffff107224 */ /* 0x002fc800078e0a0f */
[----:B------:R-:W-:Y:S01]  /*5e20*/  IMAD R19, R16, R17, RZ ;  /* 0x0000001110137224 */ /* 0x000fe200078e02ff */
[----:B------:R-:W-:-:S03]  /*5e30*/  MOV R16, R18 ;  /* 0x0000001200107202 */ /* 0x000fc60000000f00 */
        /* <DEDUP_REMOVED lines=19> */
[-C--:B------:R-:W-:Y:S01]  /*5f70*/  ISETP.GT.U32.AND P0, PT, R17, R14.reuse, PT ;  /* 0x0000000e1100720c */ /* 0x080fe20003f04070 */
[----:B------:R-:W-:Y:S02]  /*5f80*/  UMOV UR6, 0x400 ;  /* 0x0000040000067882 */ /* 0x000fe40000000000 */
[----:B------:R-:W-:Y:S01]  /*5f90*/  UIADD3 UR6, UPT, UPT, UR6, 0x2000, URZ ;  /* 0x0000200006067890 */ /* 0x000fe2000fffe0ff */
[----:B------:R-:W-:-:S07]  /*5fa0*/  SEL R13, R13, R14, !P0 ;  /* 0x0000000e0d0d7207 */ /* 0x000fce0004000000 */
[----:B------:R-:W-:-:S04]  /*5fb0*/  @!P1 IADD3 R13, PT, PT, -R13, RZ, RZ ;  /* 0x000000ff0d0d9210 */ /* 0x000fc80007ffe1ff */
[----:B------:R-:W-:Y:S01]  /*5fc0*/  SEL R13, R16, R13, !P3 ;  /* 0x0000000d100d7207 */ /* 0x000fe20005800000 */
[----:B0-----:R-:W-:-:S06]  /*5fd0*/  ULEA UR6, UR17, UR6, 0x18 ;  /* 0x0000000611067291 */ /* 0x001fcc000f8ec0ff */
[----:B------:R-:W-:-:S05]  /*5fe0*/  LEA R12, R15, UR6, 0x8 ;  /* 0x000000060f0c7c11 */ /* 0x000fca000f8e40ff */
[----:B------:R-:W-:-:S05]  /*5ff0*/  IMAD R13, R13, 0x4, R12 ;  /* 0x000000040d0d7824 */ /* 0x000fca00078e020c */
[----:B------:R4:W-:Y:S02]  /*6000*/  STS [R13], RZ ;  /* 0x000000ff0d007388 */ /* 0x0009e40000000800 */
.L_x_47:
[----:B------:R-:W-:Y:S05]  /*6010*/  BSYNC.RECONVERGENT B0 ;  /* 0x0000000000007941 */ /* 0x000fea0003800200 */
.L_x_46:
[----:B------:R-:W-:Y:S01]  /*6020*/  ISETP.GE.AND P0, PT, R115, R6, PT ;  /* 0x000000067300720c */ /* 0x000fe20003f06270 */
[----:B------:R-:W-:Y:S01]  /*6030*/  BSSY.RECONVERGENT B0, `(.L_x_65) ;  /* 0x00000f9000007945 */ /* 0x000fe20003800200 */
[C---:B------:R-:W-:Y:S02]  /*6040*/  LEA.HI R81, R5.reuse, 0x1, RZ, 0x1a ;  /* 0x0000000105517811 */ /* 0x040fe400078fd0ff */
[C---:B------:R-:W-:Y:S02]  /*6050*/  LOP3.LUT R80, R5.reuse, 0x40, RZ, 0xc0, !PT ;  /* 0x0000004005507812 */ /* 0x040fe400078ec0ff */
[----:B------:R-:W-:Y:S02]  /*6060*/  LOP3.LUT R79, R5, 0xc0, RZ, 0xc0, !PT ;  /* 0x000000c0054f7812 */ /* 0x000fe400078ec0ff */
[----:B------:R-:W-:-:S05]  /*6070*/  LOP3.LUT R81, R81, 0x3, RZ, 0xc0, !PT ;  /* 0x0000000351517812 */ /* 0x000fca00078ec0ff */
[----:B------:R-:W-:Y:S05]  /*6080*/  @P0 BRA `(.L_x_66) ;  /* 0x0000000c00cc0947 */ /* 0x000fea0003800000 */
[----:B------:R-:W-:Y:S01]  /*6090*/  ISETP.GE.U32.AND P0, PT, R5, 0xc0, PT ;  /* 0x000000c00500780c */ /* 0x000fe20003f06070 */
[----:B------:R-:W-:Y:S01]  /*60a0*/  BSSY.RECONVERGENT B1, `(.L_x_67) ;  /* 0x0000084000017945 */ /* 0x000fe20003800200 */
[----:B------:R-:W-:Y:S02]  /*60b0*/  ISETP.NE.AND P4, PT, R81, RZ, PT ;  /* 0x000000ff5100720c */ /* 0x000fe40003f85270 */
[----:B01234-:R-:W-:-:S09]  /*60c0*/  MOV R13, R115 ;  /* 0x00000073000d7202 */ /* 0x01ffd20000000f00 */
[----:B------:R-:W-:Y:S05]  /*60d0*/  @!P0 BRA `(.L_x_68) ;  /* 0x0000000800008947 */ /* 0x000fea0003800000 */
[----:B------:R-:W-:Y:S01]  /*60e0*/  IABS R12, R8 ;  /* 0x00000008000c7213 */ /* 0x000fe20000000000 */
[----:B------:R-:W-:Y:S01]  /*60f0*/  IMAD.MOV.U32 R14, RZ, RZ, RZ ;  /* 0x000000ffff0e7224 */ /* 0x000fe200078e00ff */
[----:B------:R-:W-:Y:S02]  /*6100*/  MOV R13, R115 ;  /* 0x00000073000d7202 */ /* 0x000fe40000000f00 */
[----:B------:R-:W0:Y:S08]  /*6110*/  I2F.RP R15, R12 ;  /* 0x0000000c000f7306 */ /* 0x000e300000209400 */
[----:B0-----:R-:W0:Y:S02]  /*6120*/  MUFU.RCP R15, R15 ;  /* 0x0000000f000f7308 */ /* 0x001e240000001000 */
[----:B0-----:R-:W-:-:S06]  /*6130*/  VIADD R16, R15, 0xffffffe ;  /* 0x0ffffffe0f107836 */ /* 0x001fcc0000000000 */
[----:B------:R0:W1:Y:S02]  /*6140*/  F2I.FTZ.U32.TRUNC.NTZ R17, R16 ;  /* 0x0000001000117305 */ /* 0x000064000021f000 */
[----:B0-----:R-:W-:Y:S01]  /*6150*/  IMAD.MOV.U32 R16, RZ, RZ, RZ ;  /* 0x000000ffff107224 */ /* 0x001fe200078e00ff */
[----:B-1----:R-:W-:-:S05]  /*6160*/  IADD3 R19, PT, PT, RZ, -R17, RZ ;  /* 0x80000011ff137210 */ /* 0x002fca0007ffe0ff */
[----:B------:R-:W-:-:S04]  /*6170*/  IMAD R19, R19, R12, RZ ;  /* 0x0000000c13137224 */ /* 0x000fc800078e02ff */
[----:B------:R-:W-:-:S07]  /*6180*/  IMAD.HI.U32 R25, R17, R19, R16 ;  /* 0x0000001311197227 */ /* 0x000fce00078e0010 */
.L_x_69:
[-C--:B------:R-:W-:Y:S01]  /*6190*/  IABS R33, R8.reuse ;  /* 0x0000000800217213 */ /* 0x080fe20000000000 */
[C---:B------:R-:W-:Y:S01]  /*61a0*/  VIADD R27, R13.reuse, 0x40 ;  /* 0x000000400d1b7836 */ /* 0x040fe20000000000 */
[----:B------:R-:W-:Y:S01]  /*61b0*/  IABS R18, R13 ;  /* 0x0000000d00127213 */ /* 0x000fe20000000000 */
[C---:B------:R-:W-:Y:S01]  /*61c0*/  VIADD R31, R13.reuse, 0xc0 ;  /* 0x000000c00d1f7836 */ /* 0x040fe20000000000 */
[----:B------:R-:W0:Y:S01]  /*61d0*/  I2F.RP R15, R33 ;  /* 0x00000021000f7306 */ /* 0x000e220000209400 */
[----:B------:R-:W-:Y:S02]  /*61e0*/  IABS R20, R8 ;  /* 0x0000000800147213 */ /* 0x000fe40000000000 */
[----:B------:R-:W-:Y:S02]  /*61f0*/  IADD3 R29, PT, PT, R13, 0x80, RZ ;  /* 0x000000800d1d7810 */ /* 0x000fe40007ffe0ff */
[----:B------:R-:W-:Y:S02]  /*6200*/  IADD3 R22, PT, PT, RZ, -R20, RZ ;  /* 0x80000014ff167210 */ /* 0x000fe40007ffe0ff */
[----:B------:R-:W-:-:S02]  /*6210*/  IABS R21, R27 ;  /* 0x0000001b00157213 */ /* 0x000fc40000000000 */
[----:B------:R-:W-:Y:S02]  /*6220*/  IABS R20, R29 ;  /* 0x0000001d00147213 */ /* 0x000fe40000000000 */
[----:B------:R-:W-:Y:S02]  /*6230*/  IABS R23, R31 ;  /* 0x0000001f00177213 */ /* 0x000fe40000000000 */
[----:B------:R-:W-:Y:S01]  /*6240*/  IADD3 R14, PT, PT, R14, 0x4, RZ ;  /* 0x000000040e0e7810 */ /* 0x000fe20007ffe0ff */
[----:B0-----:R-:W0:Y:S02]  /*6250*/  MUFU.RCP R15, R15 ;  /* 0x0000000f000f7308 */ /* 0x001e240000001000 */
[----:B0-----:R-:W-:-:S06]  /*6260*/  IADD3 R17, PT, PT, R15, 0xffffffe, RZ ;  /* 0x0ffffffe0f117810 */ /* 0x001fcc0007ffe0ff */
[----:B------:R-:W0:Y:S02]  /*6270*/  F2I.FTZ.U32.TRUNC.NTZ R17, R17 ;  /* 0x0000001100117305 */ /* 0x000e24000021f000 */
[----:B0-----:R-:W-:-:S04]  /*6280*/  IMAD.MOV R16, RZ, RZ, -R17 ;  /* 0x000000ffff107224 */ /* 0x001fc800078e0a11 */
[----:B------:R-:W-:Y:S02]  /*6290*/  IMAD R19, R16, R33, RZ ;  /* 0x0000002110137224 */ /* 0x000fe400078e02ff */
[----:B------:R-:W-:-:S05]  /*62a0*/  HFMA2 R16, -RZ, RZ, 0, 0 ;  /* 0x00000000ff107431 */ /* 0x000fca00000001ff */
[----:B------:R-:W-:-:S04]  /*62b0*/  IMAD.HI.U32 R24, R17, R19, R16 ;  /* 0x0000001311187227 */ /* 0x000fc800078e0010 */
[----:B------:R-:W-:Y:S02]  /*62c0*/  IMAD.MOV.U32 R16, RZ, RZ, R18 ;  /* 0x000000ffff107224 */ /* 0x000fe400078e0012 */
[----:B------:R-:W-:-:S04]  /*62d0*/  IMAD.HI.U32 R18, R24, R21, RZ ;  /* 0x0000001518127227 */ /* 0x000fc800078e00ff */
[----:B------:R-:W-:-:S04]  /*62e0*/  IMAD.HI.U32 R15, R25, R16, RZ ;  /* 0x00000010190f7227 */ /* 0x000fc800078e00ff */
[----:B------:R-:W-:Y:S02]  /*62f0*/  IMAD R17, R15, R22, R16 ;  /* 0x000000160f117224 */ /* 0x000fe400078e0210 */
[----:B------:R-:W-:-:S03]  /*6300*/  IMAD.HI.U32 R19, R24, R20, RZ ;  /* 0x0000001418137227 */ /* 0x000fc600078e00ff */
[----:B------:R-:W-:Y:S01]  /*6310*/  ISETP.GT.U32.AND P3, PT, R12, R17, PT ;  /* 0x000000110c00720c */ /* 0x000fe20003f64070 */
[-C--:B------:R-:W-:Y:S02]  /*6320*/  IMAD R16, R18, R22.reuse, R21 ;  /* 0x0000001612107224 */ /* 0x080fe400078e0215 */
[----:B------:R-:W-:Y:S02]  /*6330*/  IMAD R20, R19, R22, R20 ;  /* 0x0000001613147224 */ /* 0x000fe400078e0214 */
[----:B------:R-:W-:Y:S01]  /*6340*/  IMAD.HI.U32 R21, R24, R23, RZ ;  /* 0x0000001718157227 */ /* 0x000fe200078e00ff */
[C---:B------:R-:W-:Y:S02]  /*6350*/  ISETP.GT.U32.AND P0, PT, R33.reuse, R16, PT ;  /* 0x000000102100720c */ /* 0x040fe40003f04070 */
[----:B------:R-:W-:Y:S01]  /*6360*/  ISETP.GT.U32.AND P5, PT, R33, R20, PT ;  /* 0x000000142100720c */ /* 0x000fe20003fa4070 */
[----:B------:R-:W-:-:S04]  /*6370*/  IMAD R22, R21, R22, R23 ;  /* 0x0000001615167224 */ /* 0x000fc800078e0217 */
[-C--:B------:R-:W-:Y:S01]  /*6380*/  @!P3 IADD3 R17, PT, PT, R17, -R33.reuse, RZ ;  /* 0x800000211111b210 */ /* 0x080fe20007ffe0ff */
[----:B------:R-:W-:Y:S01]  /*6390*/  @!P3 VIADD R15, R15, 0x1 ;  /* 0x000000010f0fb836 */ /* 0x000fe20000000000 */
[----:B------:R-:W-:Y:S02]  /*63a0*/  ISETP.GT.U32.AND P1, PT, R33, R22, PT ;  /* 0x000000162100720c */ /* 0x000fe40003f24070 */
[----:B------:R-:W-:Y:S02]  /*63b0*/  ISETP.GE.U32.AND P2, PT, R17, R12, PT ;  /* 0x0000000c1100720c */ /* 0x000fe40003f46070 */
[----:B------:R-:W-:Y:S01]  /*63c0*/  @!P0 IMAD.IADD R16, R16, 0x1, -R33 ;  /* 0x0000000110108824 */ /* 0x000fe200078e0a21 */
[----:B------:R-:W-:Y:S01]  /*63d0*/  @!P0 IADD3 R18, PT, PT, R18, 0x1, RZ ;  /* 0x0000000112128810 */ /* 0x000fe20007ffe0ff */
[----:B------:R-:W-:Y:S01]  /*63e0*/  @!P5 VIADD R19, R19, 0x1 ;  /* 0x000000011313d836 */ /* 0x000fe20000000000 */
[-C--:B------:R-:W-:Y:S02]  /*63f0*/  @!P5 IADD3 R20, PT, PT, R20, -R33.reuse, RZ ;  /* 0x800000211414d210 */ /* 0x080fe40007ffe0ff */
[----:B------:R-:W-:-:S02]  /*6400*/  ISETP.GE.U32.AND P6, PT, R16, R33, PT ;  /* 0x000000211000720c */ /* 0x000fc40003fc6070 */
[-C--:B------:R-:W-:Y:S02]  /*6410*/  ISETP.GE.U32.AND P3, PT, R20, R33.reuse, PT ;  /* 0x000000211400720c */ /* 0x080fe40003f66070 */
[-C--:B------:R-:W-:Y:S02]  /*6420*/  LOP3.LUT R16, R13, R8.reuse, RZ, 0x3c, !PT ;  /* 0x000000080d107212 */ /* 0x080fe400078e3cff */
[-C--:B------:R-:W-:Y:S01]  /*6430*/  @!P1 IADD3 R22, PT, PT, R22, -R33.reuse, RZ ;  /* 0x8000002116169210 */ /* 0x080fe20007ffe0ff */
[----:B------:R-:W-:Y:S01]  /*6440*/  @P2 VIADD R15, R15, 0x1 ;  /* 0x000000010f0f2836 */ /* 0x000fe20000000000 */
[----:B------:R-:W-:Y:S02]  /*6450*/  ISETP.GE.AND P2, PT, R16, RZ, PT ;  /* 0x000000ff1000720c */ /* 0x000fe40003f46270 */
[----:B------:R-:W-:Y:S02]  /*6460*/  LOP3.LUT R16, R27, R8, RZ, 0x3c, !PT ;  /* 0x000000081b107212 */ /* 0x000fe400078e3cff */
[----:B------:R-:W-:-:S02]  /*6470*/  ISETP.GE.U32.AND P0, PT, R22, R33, PT ;  /* 0x000000211600720c */ /* 0x000fc40003f06070 */
[-C--:B------:R-:W-:Y:S01]  /*6480*/  LOP3.LUT R20, R31, R8.reuse, RZ, 0x3c, !PT ;  /* 0x000000081f147212 */ /* 0x080fe200078e3cff */
[----:B------:R-:W-:Y:S01]  /*6490*/  @P3 VIADD R19, R19, 0x1 ;  /* 0x0000000113133836 */ /* 0x000fe20000000000 */
[----:B------:R-:W-:Y:S02]  /*64a0*/  LOP3.LUT R17, R29, R8, RZ, 0x3c, !PT ;  /* 0x000000081d117212 */ /* 0x000fe400078e3cff */
[----:B------:R-:W-:Y:S02]  /*64b0*/  @P6 IADD3 R18, PT, PT, R18, 0x1, RZ ;  /* 0x0000000112126810 */ /* 0x000fe40007ffe0ff */
[----:B------:R-:W-:Y:S02]  /*64c0*/  ISETP.GE.AND P6, PT, R16, RZ, PT ;  /* 0x000000ff1000720c */ /* 0x000fe40003fc6270 */
[----:B------:R-:W-:Y:S02]  /*64d0*/  ISETP.GE.AND P3, PT, R20, RZ, PT ;  /* 0x000000ff1400720c */ /* 0x000fe40003f66270 */
[----:B------:R-:W-:-:S02]  /*64e0*/  ISETP.GE.AND P5, PT, R17, RZ, PT ;  /* 0x000000ff1100720c */ /* 0x000fc40003fa6270 */
[----:B------:R-:W-:Y:S02]  /*64f0*/  @!P1 IADD3 R21, PT, PT, R21, 0x1, RZ ;  /* 0x0000000115159810 */ /* 0x000fe40007ffe0ff */
[----:B------:R-:W-:Y:S02]  /*6500*/  ISETP.NE.AND P1, PT, R8, RZ, PT ;  /* 0x000000ff0800720c */ /* 0x000fe40003f25270 */
[----:B------:R-:W-:Y:S01]  /*6510*/  LOP3.LUT R16, RZ, R8, RZ, 0x33, !PT ;  /* 0x00000008ff107212 */ /* 0x000fe200078e33ff */
[----:B------:R-:W-:Y:S01]  /*6520*/  @P0 VIADD R21, R21, 0x1 ;  /* 0x0000000115150836 */ /* 0x000fe20000000000 */
[----:B------:R-:W-:Y:S01]  /*6530*/  @!P2 IADD3 R15, PT, PT, -R15, RZ, RZ ;  /* 0x000000ff0f0fa210 */ /* 0x000fe20007ffe1ff */
[----:B------:R-:W-:Y:S02]  /*6540*/  @!P6 IMAD.MOV R18, RZ, RZ, -R18 ;  /* 0x000000ffff12e224 */ /* 0x000fe400078e0a12 */
[----:B------:R-:W-:Y:S01]  /*6550*/  @!P3 IMAD.MOV R21, RZ, RZ, -R21 ;  /* 0x000000ffff15b224 */ /* 0x000fe200078e0a15 */
[----:B------:R-:W-:-:S02]  /*6560*/  SEL R20, R16, R15, !P1 ;  /* 0x0000000f10147207 */ /* 0x000fc40004800000 */
[----:B------:R-:W-:Y:S02]  /*6570*/  @!P5 IADD3 R19, PT, PT, -R19, RZ, RZ ;  /* 0x000000ff1313d210 */ /* 0x000fe40007ffe1ff */
[C---:B------:R-:W-:Y:S02]  /*6580*/  SEL R23, R16.reuse, R18, !P1 ;  /* 0x0000001210177207 */ /* 0x040fe40004800000 */
[C---:B------:R-:W-:Y:S02]  /*6590*/  SEL R24, R16.reuse, R19, !P1 ;  /* 0x0000001310187207 */ /* 0x040fe40004800000 */
[----:B------:R-:W-:Y:S01]  /*65a0*/  SEL R28, R16, R21, !P1 ;  /* 0x00000015101c7207 */ /* 0x000fe20004800000 */
[----:B------:R-:W-:Y:S01]  /*65b0*/  IMAD.MOV R17, RZ, RZ, -R23 ;  /* 0x000000ffff117224 */ /* 0x000fe200078e0a17 */
[----:B------:R-:W-:Y:S02]  /*65c0*/  IADD3 R15, PT, PT, -R20, RZ, RZ ;  /* 0x000000ff140f7210 */ /* 0x000fe40007ffe1ff */
[----:B------:R-:W-:Y:S01]  /*65d0*/  IADD3 R19, PT, PT, -R24, RZ, RZ ;  /* 0x000000ff18137210 */ /* 0x000fe20007ffe1ff */
[----:B------:R-:W-:-:S02]  /*65e0*/  IMAD.MOV R21, RZ, RZ, -R28 ;  /* 0x000000ffff157224 */ /* 0x000fc400078e0a1c */
[C---:B------:R-:W-:Y:S02]  /*65f0*/  IMAD R15, R8.reuse, R15, R13 ;  /* 0x0000000f080f7224 */ /* 0x040fe400078e020d */
[C---:B------:R-:W-:Y:S02]  /*6600*/  IMAD R16, R8.reuse, R17, R27 ;  /* 0x0000001108107224 */ /* 0x040fe400078e021b */
[C---:B------:R-:W-:Y:S01]  /*6610*/  IMAD R17, R8.reuse, R19, R29 ;  /* 0x0000001308117224 */ /* 0x040fe200078e021d */
[----:B------:R-:W-:Y:S01]  /*6620*/  IADD3 R22, PT, PT, R15, UR15, RZ ;  /* 0x0000000f0f167c10 */ /* 0x000fe2000fffe0ff */
[----:B------:R-:W-:Y:S02]  /*6630*/  IMAD R18, R8, R21, R31 ;  /* 0x0000001508127224 */ /* 0x000fe400078e021f */
[----:B------:R-:W-:Y:S01]  /*6640*/  VIADD R19, R16, UR15 ;  /* 0x0000000f10137c36 */ /* 0x000fe20008000000 */
[----:B------:R-:W-:Y:S01]  /*6650*/  IADD3 R26, PT, PT, R17, UR15, RZ ;  /* 0x0000000f111a7c10 */ /* 0x000fe2000fffe0ff */
[----:B------:R-:W-:Y:S01]  /*6660*/  VIADD R21, R18, UR15 ;  /* 0x0000000f12157c36 */ /* 0x000fe20008000000 */
[----:B------:R-:W-:Y:S01]  /*6670*/  ISETP.GT.AND P1, PT, R22, 0x3f, PT ;  /* 0x0000003f1600780c */ /* 0x000fe20003f24270 */
[----:B------:R-:W-:Y:S01]  /*6680*/  VIADD R13, R13, 0x100 ;  /* 0x000001000d0d7836 */ /* 0x000fe20000000000 */
[----:B------:R-:W-:-:S02]  /*6690*/  ISETP.GT.AND P2, PT, R19, 0x3f, PT ;  /* 0x0000003f1300780c */ /* 0x000fc40003f44270 */
[----:B------:R-:W-:Y:S02]  /*66a0*/  ISETP.GT.AND P3, PT, R26, 0x3f, PT ;  /* 0x0000003f1a00780c */ /* 0x000fe40003f64270 */
[----:B------:R-:W-:Y:S02]  /*66b0*/  ISETP.GT.AND P0, PT, R21, 0x3f, PT ;  /* 0x0000003f1500780c */ /* 0x000fe40003f04270 */
[----:B------:R-:W-:Y:S02]  /*66c0*/  ISETP.GT.OR P1, PT, R20, 0x1f, P1 ;  /* 0x0000001f1400780c */ /* 0x000fe40000f24670 */
        /* <DEDUP_REMOVED lines=10> */
[----:B------:R-:W-:Y:S01]  /*6770*/  @!P1 IADD3 R15, PT, PT, R15, 0x2000, RZ ;  /* 0x000020000f0f9810 */ /* 0x000fe20007ffe0ff */
[----:B------:R-:W-:Y:S01]  /*6780*/  @!P2 VIADD R17, R17, 0x2000 ;  /* 0x000020001111a836 */ /* 0x000fe20000000000 */
[----:B------:R-:W-:Y:S01]  /*6790*/  @!P3 IADD3 R27, PT, PT, R27, 0x2000, RZ ;  /* 0x000020001b1bb810 */ /* 0x000fe20007ffe0ff */
[----:B------:R-:W3:Y:S01]  /*67a0*/  @!P0 S2R R32, SR_CgaCtaId ;  /* 0x0000000000208919 */ /* 0x000ee20000008800 */
[----:B------:R-:W-:Y:S01]  /*67b0*/  @!P0 VIADD R29, R29, 0x2000 ;  /* 0x000020001d1d8836 */ /* 0x000fe20000000000 */
[----:B0-----:R-:W-:-:S02]  /*67c0*/  @!P1 LEA R15, R16, R15, 0x18 ;  /* 0x0000000f100f9211 */ /* 0x001fc400078ec0ff */
[----:B-1----:R-:W-:Y:S02]  /*67d0*/  @!P2 LEA R16, R18, R17, 0x18 ;  /* 0x000000111210a211 */ /* 0x002fe400078ec0ff */
[----:B------:R-:W-:Y:S02]  /*67e0*/  @!P1 LEA R15, R20, R15, 0x8 ;  /* 0x0000000f140f9211 */ /* 0x000fe400078e40ff */
[----:B--2---:R-:W-:Y:S01]  /*67f0*/  @!P3 LEA R17, R30, R27, 0x18 ;  /* 0x0000001b1e11b211 */ /* 0x004fe200078ec0ff */
[----:B------:R-:W-:Y:S01]  /*6800*/  @!P2 IMAD R16, R23, 0x100, R16 ;  /* 0x000001001710a824 */ /* 0x000fe200078e0210 */
[----:B------:R-:W-:Y:S02]  /*6810*/  @!P1 LEA R15, R22, R15, 0x2 ;  /* 0x0000000f160f9211 */ /* 0x000fe400078e10ff */
[----:B---3--:R-:W-:Y:S01]  /*6820*/  @!P0 LEA R29, R32, R29, 0x18 ;  /* 0x0000001d201d8211 */ /* 0x008fe200078ec0ff */
[----:B------:R-:W-:Y:S01]  /*6830*/  @!P2 IMAD R16, R19, 0x4, R16 ;  /* 0x000000041310a824 */ /* 0x000fe200078e0210 */
[----:B------:R-:W-:Y:S01]  /*6840*/  @!P3 LEA R17, R24, R17, 0x8 ;  /* 0x000000111811b211 */ /* 0x000fe200078e40ff */
[----:B------:R0:W-:Y:S02]  /*6850*/  @!P1 STS [R15], RZ ;  /* 0x000000ff0f009388 */ /* 0x0001e40000000800 */
[----:B------:R-:W-:Y:S01]  /*6860*/  @!P0 IMAD R18, R28, 0x100, R29 ;  /* 0x000001001c128824 */ /* 0x000fe200078e021d */
[----:B------:R-:W-:Y:S01]  /*6870*/  @!P3 LEA R17, R26, R17, 0x2 ;  /* 0x000000111a11b211 */ /* 0x000fe200078e10ff */
[----:B------:R0:W-:Y:S02]  /*6880*/  @!P2 STS [R16], RZ ;  /* 0x000000ff1000a388 */ /* 0x0001e40000000800 */
[----:B------:R-:W-:-:S02]  /*6890*/  @!P0 IMAD R18, R21, 0x4, R18 ;  /* 0x0000000415128824 */ /* 0x000fc400078e0212 */
[----:B------:R0:W-:Y:S04]  /*68a0*/  @!P3 STS [R17], RZ ;  /* 0x000000ff1100b388 */ /* 0x0001e80000000800 */
[----:B------:R0:W-:Y:S01]  /*68b0*/  @!P0 STS [R18], RZ ;  /* 0x000000ff12008388 */ /* 0x0001e20000000800 */
[----:B------:R-:W-:-:S13]  /*68c0*/  ISETP.NE.AND P0, PT, R14, R7, PT ;  /* 0x000000070e00720c */ /* 0x000fda0003f05270 */
[----:B0-----:R-:W-:Y:S05]  /*68d0*/  @P0 BRA `(.L_x_69) ;  /* 0xfffffff8002c0947 */ /* 0x001fea000383ffff */
.L_x_68:
[----:B------:R-:W-:Y:S05]  /*68e0*/  BSYNC.RECONVERGENT B1 ;  /* 0x0000000000017941 */ /* 0x000fea0003800200 */
.L_x_67:
[----:B------:R-:W-:Y:S05]  /*68f0*/  @!P4 BRA `(.L_x_66) ;  /* 0x0000000400b0c947 */ /* 0x000fea0003800000 */
[----:B------:R-:W-:Y:S01]  /*6900*/  ISETP.NE.AND P0, PT, R79, RZ, PT ;  /* 0x000000ff4f00720c */ /* 0x000fe20003f05270 */
[----:B------:R-:W-:Y:S01]  /*6910*/  BSSY.RECONVERGENT B1, `(.L_x_70) ;  /* 0x0000044000017945 */ /* 0x000fe20003800200 */
[----:B------:R-:W-:-:S11]  /*6920*/  ISETP.NE.AND P2, PT, R80, RZ, PT ;  /* 0x000000ff5000720c */ /* 0x000fd60003f45270 */
[----:B------:R-:W-:Y:S05]  /*6930*/  @!P0 BRA `(.L_x_71) ;  /* 0x0000000400048947 */ /* 0x000fea0003800000 */
[-C--:B------:R-:W-:Y:S02]  /*6940*/  IABS R21, R8.reuse ;  /* 0x0000000800157213 */ /* 0x080fe40000000000 */
[----:B------:R-:W-:Y:S02]  /*6950*/  IADD3 R19, PT, PT, R13, 0x40, RZ ;  /* 0x000000400d137810 */ /* 0x000fe40007ffe0ff */
[----:B------:R-:W0:Y:S01]  /*6960*/  I2F.RP R12, R21 ;  /* 0x00000015000c7306 */ /* 0x000e220000209400 */
[----:B------:R-:W-:Y:S02]  /*6970*/  IABS R18, R8 ;  /* 0x0000000800127213 */ /* 0x000fe40000000000 */
[----:B------:R-:W-:Y:S02]  /*6980*/  IABS R20, R19 ;  /* 0x0000001300147213 */ /* 0x000fe40000000000 */
[----:B------:R-:W-:-:S03]  /*6990*/  IADD3 R18, PT, PT, RZ, -R18, RZ ;  /* 0x80000012ff127210 */ /* 0x000fc60007ffe0ff */
[----:B0-----:R-:W0:Y:S02]  /*69a0*/  MUFU.RCP R12, R12 ;  /* 0x0000000c000c7308 */ /* 0x001e240000001000 */
[----:B0-----:R-:W-:-:S06]  /*69b0*/  IADD3 R14, PT, PT, R12, 0xffffffe, RZ ;  /* 0x0ffffffe0c0e7810 */ /* 0x001fcc0007ffe0ff */
[----:B------:R0:W1:Y:S02]  /*69c0*/  F2I.FTZ.U32.TRUNC.NTZ R15, R14 ;  /* 0x0000000e000f7305 */ /* 0x000064000021f000 */
[----:B0-----:R-:W-:Y:S02]  /*69d0*/  IMAD.MOV.U32 R14, RZ, RZ, RZ ;  /* 0x000000ffff0e7224 */ /* 0x001fe400078e00ff */
[----:B-1----:R-:W-:-:S04]  /*69e0*/  IMAD.MOV R16, RZ, RZ, -R15 ;  /* 0x000000ffff107224 */ /* 0x002fc800078e0a0f */
[----:B------:R-:W-:Y:S01]  /*69f0*/  IMAD R17, R16, R21, RZ ;  /* 0x0000001510117224 */ /* 0x000fe200078e02ff */
[----:B------:R-:W-:-:S03]  /*6a00*/  IABS R16, R13 ;  /* 0x0000000d00107213 */ /* 0x000fc60000000000 */
[----:B------:R-:W-:-:S04]  /*6a10*/  IMAD.HI.U32 R15, R15, R17, R14 ;  /* 0x000000110f0f7227 */ /* 0x000fc800078e000e */
[----:B------:R-:W-:Y:S01]  /*6a20*/  IMAD.MOV.U32 R17, RZ, RZ, R16 ;  /* 0x000000ffff117224 */ /* 0x000fe200078e0010 */
[----:B------:R-:W-:-:S03]  /*6a30*/  MOV R16, R20 ;  /* 0x0000001400107202 */ /* 0x000fc60000000f00 */
[----:B------:R-:W-:-:S04]  /*6a40*/  IMAD.HI.U32 R12, R15, R17, RZ ;  /* 0x000000110f0c7227 */ /* 0x000fc800078e00ff */
[----:B------:R-:W-:-:S04]  /*6a50*/  IMAD.HI.U32 R15, R15, R16, RZ ;  /* 0x000000100f0f7227 */ /* 0x000fc800078e00ff */
[----:B------:R-:W-:Y:S01]  /*6a60*/  IMAD R14, R12, R18, R17 ;  /* 0x000000120c0e7224 */ /* 0x000fe200078e0211 */
[----:B------:R-:W-:Y:S01]  /*6a70*/  LOP3.LUT R17, RZ, R8, RZ, 0x33, !PT ;  /* 0x00000008ff117212 */ /* 0x000fe200078e33ff */
        /* <DEDUP_REMOVED lines=8> */
[----:B------:R-:W-:Y:S02]  /*6b00*/  LOP3.LUT R14, R13, R8, RZ, 0x3c, !PT ;  /* 0x000000080d0e7212 */ /* 0x000fe400078e3cff */
[----:B------:R-:W-:-:S02]  /*6b10*/  ISETP.GE.U32.AND P4, PT, R16, R21, PT ;  /* 0x000000151000720c */ /* 0x000fc40003f86070 */
[----:B------:R-:W-:Y:S02]  /*6b20*/  LOP3.LUT R16, R19, R8, RZ, 0x3c, !PT ;  /* 0x0000000813107212 */ /* 0x000fe400078e3cff */
[----:B------:R-:W-:Y:S02]  /*6b30*/  ISETP.GE.AND P1, PT, R14, RZ, PT ;  /* 0x000000ff0e00720c */ /* 0x000fe40003f26270 */
[----:B------:R-:W-:-:S03]  /*6b40*/  ISETP.GE.AND P0, PT, R16, RZ, PT ;  /* 0x000000ff1000720c */ /* 0x000fc60003f06270 */
[----:B------:R-:W-:Y:S01]  /*6b50*/  @P3 VIADD R12, R12, 0x1 ;  /* 0x000000010c0c3836 */ /* 0x000fe20000000000 */
[----:B------:R-:W-:-:S03]  /*6b60*/  ISETP.NE.AND P3, PT, R8, RZ, PT ;  /* 0x000000ff0800720c */ /* 0x000fc60003f65270 */
[----:B------:R-:W-:-:S04]  /*6b70*/  @P4 IADD3 R15, PT, PT, R15, 0x1, RZ ;  /* 0x000000010f0f4810 */ /* 0x000fc80007ffe0ff */
[----:B------:R-:W-:Y:S02]  /*6b80*/  @!P1 IMAD.MOV R12, RZ, RZ, -R12 ;  /* 0x000000ffff0c9224 */ /* 0x000fe400078e0a0c */
[----:B------:R-:W-:-:S03]  /*6b90*/  @!P0 IADD3 R15, PT, PT, -R15, RZ, RZ ;  /* 0x000000ff0f0f8210 */ /* 0x000fc60007ffe1ff */
[C---:B------:R-:W-:Y:S02]  /*6ba0*/  SEL R16, R17.reuse, R12, !P3 ;  /* 0x0000000c11107207 */ /* 0x040fe40005800000 */
[----:B------:R-:W-:-:S03]  /*6bb0*/  SEL R17, R17, R15, !P3 ;  /* 0x0000000f11117207 */ /* 0x000fc60005800000 */
[----:B------:R-:W-:Y:S01]  /*6bc0*/  IMAD.MOV R12, RZ, RZ, -R16 ;  /* 0x000000ffff0c7224 */ /* 0x000fe200078e0a10 */
[----:B------:R-:W-:-:S03]  /*6bd0*/  IADD3 R15, PT, PT, -R17, RZ, RZ ;  /* 0x000000ff110f7210 */ /* 0x000fc60007ffe1ff */
[C---:B------:R-:W-:Y:S02]  /*6be0*/  IMAD R12, R8.reuse, R12, R13 ;  /* 0x0000000c080c7224 */ /* 0x040fe400078e020d */
[----:B------:R-:W-:Y:S02]  /*6bf0*/  IMAD R14, R8, R15, R19 ;  /* 0x0000000f080e7224 */ /* 0x000fe400078e0213 */
[----:B------:R-:W-:Y:S02]  /*6c00*/  VIADD R15, R12, UR15 ;  /* 0x0000000f0c0f7c36 */ /* 0x000fe40008000000 */
[----:B------:R-:W-:Y:S01]  /*6c10*/  VIADD R13, R13, 0x80 ;  /* 0x000000800d0d7836 */ /* 0x000fe20000000000 */
[----:B------:R-:W-:Y:S02]  /*6c20*/  IADD3 R19, PT, PT, R14, UR15, RZ ;  /* 0x0000000f0e137c10 */ /* 0x000fe4000fffe0ff */
[----:B------:R-:W-:Y:S02]  /*6c30*/  ISETP.GT.AND P0, PT, R15, 0x3f, PT ;  /* 0x0000003f0f00780c */ /* 0x000fe40003f04270 */
[----:B------:R-:W-:-:S02]  /*6c40*/  ISETP.GT.AND P1, PT, R19, 0x3f, PT ;  /* 0x0000003f1300780c */ /* 0x000fc40003f24270 */
[----:B------:R-:W-:Y:S02]  /*6c50*/  ISETP.GT.OR P0, PT, R16, 0x1f, P0 ;  /* 0x0000001f1000780c */ /* 0x000fe40000704670 */
[----:B------:R-:W-:-:S11]  /*6c60*/  ISETP.GT.OR P1, PT, R17, 0x1f, P1 ;  /* 0x0000001f1100780c */ /* 0x000fd60000f24670 */
[----:B------:R-:W0:Y:S01]  /*6c70*/  @!P0 S2R R21, SR_CgaCtaId ;  /* 0x0000000000158919 */ /* 0x000e220000008800 */
[----:B------:R-:W-:Y:S02]  /*6c80*/  @!P0 MOV R12, 0x400 ;  /* 0x00000400000c8802 */ /* 0x000fe40000000f00 */
[----:B------:R-:W-:Y:S01]  /*6c90*/  @!P1 MOV R14, 0x400 ;  /* 0x00000400000e9802 */ /* 0x000fe20000000f00 */
[----:B------:R-:W1:Y:S02]  /*6ca0*/  @!P1 S2R R23, SR_CgaCtaId ;  /* 0x0000000000179919 */ /* 0x000e640000008800 */
[----:B------:R-:W-:Y:S01]  /*6cb0*/  @!P0 VIADD R12, R12, 0x2000 ;  /* 0x000020000c0c8836 */ /* 0x000fe20000000000 */
[----:B------:R-:W-:-:S04]  /*6cc0*/  @!P1 IADD3 R14, PT, PT, R14, 0x2000, RZ ;  /* 0x000020000e0e9810 */ /* 0x000fc80007ffe0ff */
[----:B0-----:R-:W-:Y:S02]  /*6cd0*/  @!P0 LEA R21, R21, R12, 0x18 ;  /* 0x0000000c15158211 */ /* 0x001fe400078ec0ff */
[----:B-1----:R-:W-:-:S03]  /*6ce0*/  @!P1 LEA R14, R23, R14, 0x18 ;  /* 0x0000000e170e9211 */ /* 0x002fc600078ec0ff */
[----:B------:R-:W-:Y:S01]  /*6cf0*/  @!P0 IMAD R12, R16, 0x100, R21 ;  /* 0x00000100100c8824 */ /* 0x000fe200078e0215 */
[----:B------:R-:W-:-:S03]  /*6d00*/  @!P1 LEA R14, R17, R14, 0x8 ;  /* 0x0000000e110e9211 */ /* 0x000fc600078e40ff */
[----:B------:R-:W-:Y:S01]  /*6d10*/  @!P0 IMAD R12, R15, 0x4, R12 ;  /* 0x000000040f0c8824 */ /* 0x000fe200078e020c */
[----:B------:R-:W-:-:S04]  /*6d20*/  @!P1 LEA R14, R19, R14, 0x2 ;  /* 0x0000000e130e9211 */ /* 0x000fc800078e10ff */
[----:B------:R0:W-:Y:S04]  /*6d30*/  @!P0 STS [R12], RZ ;  /* 0x000000ff0c008388 */ /* 0x0001e80000000800 */
[----:B------:R0:W-:Y:S02]  /*6d40*/  @!P1 STS [R14], RZ ;  /* 0x000000ff0e009388 */ /* 0x0001e40000000800 */
.L_x_71:
[----:B------:R-:W-:Y:S05]  /*6d50*/  BSYNC.RECONVERGENT B1 ;  /* 0x0000000000017941 */ /* 0x000fea0003800200 */
.L_x_70:
[----:B------:R-:W-:Y:S05]  /*6d60*/  @P2 BRA `(.L_x_66) ;  /* 0x0000000000942947 */ /* 0x000fea0003800000 */
[-C--:B------:R-:W-:Y:S02]  /*6d70*/  IABS R19, R8.reuse ;  /* 0x0000000800137213 */ /* 0x080fe40000000000 */
[----:B------:R-:W-:Y:S02]  /*6d80*/  IABS R17, R13 ;  /* 0x0000000d00117213 */ /* 0x000fe40000000000 */
[----:B0-----:R-:W0:Y:S01]  /*6d90*/  I2F.RP R12, R19 ;  /* 0x00000013000c7306 */ /* 0x001e220000209400 */
[----:B------:R-:W-:-:S07]  /*6da0*/  IABS R18, R8 ;  /* 0x0000000800127213 */ /* 0x000fce0000000000 */
        /* <DEDUP_REMOVED lines=13> */
[----:B------:R-:W-:Y:S02]  /*6e80*/  ISETP.NE.AND P1, PT, R8, RZ, PT ;  /* 0x000000ff0800720c */ /* 0x000fe40003f25270 */
[----:B------:R-:W-:Y:S02]  /*6e90*/  ISETP.GE.U32.AND P0, PT, R14, R19, PT ;  /* 0x000000130e00720c */ /* 0x000fe40003f06070 */
[----:B------:R-:W-:-:S04]  /*6ea0*/  LOP3.LUT R14, R13, R8, RZ, 0x3c, !PT ;  /* 0x000000080d0e7212 */ /* 0x000fc800078e3cff */
[----:B------:R-:W-:-:S07]  /*6eb0*/  ISETP.GE.AND P2, PT, R14, RZ, PT ;  /* 0x000000ff0e00720c */ /* 0x000fce0003f46270 */
[----:B------:R-:W-:-:S05]  /*6ec0*/  @P0 IADD3 R12, PT, PT, R12, 0x1, RZ ;  /* 0x000000010c0c0810 */ /* 0x000fca0007ffe0ff */
[----:B------:R-:W-:-:S05]  /*6ed0*/  IMAD.MOV.U32 R14, RZ, RZ, R12 ;  /* 0x000000ffff0e7224 */ /* 0x000fca00078e000c */
[----:B------:R-:W-:Y:S02]  /*6ee0*/  @!P2 IADD3 R14, PT, PT, -R14, RZ, RZ ;  /* 0x000000ff0e0ea210 */ /* 0x000fe40007ffe1ff */
[----:B------:R-:W-:-:S05]  /*6ef0*/  @!P1 LOP3.LUT R14, RZ, R8, RZ, 0x33, !PT ;  /* 0x00000008ff0e9212 */ /* 0x000fca00078e33ff */
[----:B------:R-:W-:-:S04]  /*6f00*/  IMAD.MOV R12, RZ, RZ, -R14 ;  /* 0x000000ffff0c7224 */ /* 0x000fc800078e0a0e */
[----:B------:R-:W-:-:S05]  /*6f10*/  IMAD R12, R8, R12, R13 ;  /* 0x0000000c080c7224 */ /* 0x000fca00078e020d */
[----:B------:R-:W-:-:S04]  /*6f20*/  IADD3 R13, PT, PT, R12, UR15, RZ ;  /* 0x0000000f0c0d7c10 */ /* 0x000fc8000fffe0ff */
[----:B------:R-:W-:-:S04]  /*6f30*/  ISETP.GT.AND P0, PT, R13, 0x3f, PT ;  /* 0x0000003f0d00780c */ /* 0x000fc80003f04270 */
[----:B------:R-:W-:-:S13]  /*6f40*/  ISETP.GT.OR P0, PT, R14, 0x1f, P0 ;  /* 0x0000001f0e00780c */ /* 0x000fda0000704670 */
[----:B------:R-:W0:Y:S01]  /*6f50*/  @!P0 S2R R15, SR_CgaCtaId ;  /* 0x00000000000f8919 */ /* 0x000e220000008800 */
[----:B------:R-:W-:-:S05]  /*6f60*/  @!P0 MOV R12, 0x400 ;  /* 0x00000400000c8802 */ /* 0x000fca0000000f00 */
[----:B------:R-:W-:-:S05]  /*6f70*/  @!P0 VIADD R12, R12, 0x2000 ;  /* 0x000020000c0c8836 */ /* 0x000fca0000000000 */
[----:B0-----:R-:W-:-:S04]  /*6f80*/  @!P0 LEA R15, R15, R12, 0x18 ;  /* 0x0000000c0f0f8211 */ /* 0x001fc800078ec0ff */
[----:B------:R-:W-:-:S05]  /*6f90*/  @!P0 LEA R12, R14, R15, 0x8 ;  /* 0x0000000f0e0c8211 */ /* 0x000fca00078e40ff */
[----:B------:R-:W-:-:S05]  /*6fa0*/  @!P0 IMAD R12, R13, 0x4, R12 ;  /* 0x000000040d0c8824 */ /* 0x000fca00078e020c */
[----:B------:R0:W-:Y:S02]  /*6fb0*/  @!P0 STS [R12], RZ ;  /* 0x000000ff0c008388 */ /* 0x0001e40000000800 */
.L_x_66:
[----:B------:R-:W-:Y:S05]  /*6fc0*/  BSYNC.RECONVERGENT B0 ;  /* 0x0000000000007941 */ /* 0x000fea0003800200 */
.L_x_65:
[----:B01234-:R-:W0:Y:S01]  /*6fd0*/  S2R R13, SR_CgaCtaId ;  /* 0x00000000000d7919 */ /* 0x01fe220000008800 */
[----:B------:R-:W1:Y:S01]  /*6fe0*/  S2UR UR17, SR_CgaCtaId ;  /* 0x00000000001179c3 */ /* 0x000e620000008800 */
[----:B------:R-:W-:Y:S02]  /*6ff0*/  MOV R12, 0x400 ;  /* 0x00000400000c7802 */ /* 0x000fe40000000f00 */
[----:B------:R-:W-:-:S05]  /*7000*/  CS2R R14, SRZ ;  /* 0x00000000000e7805 */ /* 0x000fca000001ff00 */
[----:B------:R-:W-:Y:S01]  /*7010*/  BAR.SYNC.DEFER_BLOCKING 0x0 ;  /* 0x0000000000007b1d */ /* 0x000fe20000010000 */
[C---:B------:R-:W-:Y:S02]  /*7020*/  ISETP.GE.U32.AND P0, PT, R115.reuse, 0x40, PT ;  /* 0x000000407300780c */ /* 0x040fe40003f06070 */
[----:B------:R-:W-:Y:S02]  /*7030*/  CS2R R16, SRZ ;  /* 0x0000000000107805 */ /* 0x000fe4000001ff00 */
[----:B------:R-:W-:Y:S02]  /*7040*/  ISETP.GE.U32.AND P1, PT, R115, 0x40, PT ;  /* 0x000000407300780c */ /* 0x000fe40003f26070 */
[----:B------:R-:W-:Y:S02]  /*7050*/  CS2R R18, SRZ ;  /* 0x0000000000127805 */ /* 0x000fe4000001ff00 */
[----:B------:R-:W-:Y:S02]  /*7060*/  CS2R R20, SRZ ;  /* 0x0000000000147805 */ /* 0x000fe4000001ff00 */
[----:B------:R-:W-:-:S02]  /*7070*/  CS2R R22, SRZ ;  /* 0x0000000000167805 */ /* 0x000fc4000001ff00 */
[----:B------:R-:W-:Y:S02]  /*7080*/  CS2R R24, SRZ ;  /* 0x0000000000187805 */ /* 0x000fe4000001ff00 */
[----:B------:R-:W-:Y:S02]  /*7090*/  CS2R R26, SRZ ;  /* 0x00000000001a7805 */ /* 0x000fe4000001ff00 */
[----:B------:R-:W-:Y:S01]  /*70a0*/  MOV R28, RZ ;  /* 0x000000ff001c7202 */ /* 0x000fe20000000f00 */
[----:B------:R-:W-:Y:S01]  /*70b0*/  UMOV UR6, 0x400 ;  /* 0x0000040000067882 */ /* 0x000fe20000000000 */
[----:B0-----:R-:W-:Y:S02]  /*70c0*/  LEA R48, R13, R12, 0x18 ;  /* 0x0000000c0d307211 */ /* 0x001fe400078ec0ff */
[----:B-1----:R-:W-:-:S07]  /*70d0*/  CS2R R12, SRZ ;  /* 0x00000000000c7805 */ /* 0x002fce000001ff00 */
.L_x_72:
[----:B------:R-:W-:Y:S01]  /*70e0*/  IMAD.U32 R78, RZ, RZ, UR6 ;  /* 0x00000006ff4e7e24 */ /* 0x000fe2000f8e00ff */
[C---:B------:R-:W-:Y:S01]  /*70f0*/  ISETP.LT.AND P4, PT, R13.reuse, UR15, !P0 ;  /* 0x0000000f0d007c0c */ /* 0x040fe2000c781270 */
[----:B------:R-:W-:Y:S01]  /*7100*/  IMAD.U32 R77, RZ, RZ, UR17 ;  /* 0x00000011ff4d7e24 */ /* 0x000fe2000f8e00ff */
[C---:B------:R-:W-:Y:S02]  /*7110*/  IADD3 R29, PT, PT, R13.reuse, 0x1, RZ ;  /* 0x000000010d1d7810 */ /* 0x040fe40007ffe0ff */
[----:B------:R-:W-:Y:S02]  /*7120*/  CS2R R32, SRZ ;  /* 0x0000000000207805 */ /* 0x000fe4000001ff00 */
[----:B------:R-:W-:Y:S02]  /*7130*/  IADD3 R30, PT, PT, R78, 0x2000, RZ ;  /* 0x000020004e1e7810 */ /* 0x000fe40007ffe0ff */
[----:B------:R-:W-:Y:S02]  /*7140*/  CS2R R36, SRZ ;  /* 0x0000000000247805 */ /* 0x000fe4000001ff00 */
[----:B------:R-:W-:Y:S01]  /*7150*/  PLOP3.LUT P0, PT, P1, PT, PT, 0x80, 0x8 ;  /* 0x000000000008781c */ /* 0x000fe20000f0f070 */
[----:B------:R-:W-:Y:S01]  /*7160*/  HFMA2 R44, -RZ, RZ, 0, 0 ;  /* 0x00000000ff2c7431 */ /* 0x000fe200000001ff */
[----:B------:R-:W-:-:S02]  /*7170*/  ISETP.GE.AND P2, PT, R13, UR15, PT ;  /* 0x0000000f0d007c0c */ /* 0x000fc4000bf46270 */
[----:B------:R-:W-:Y:S02]  /*7180*/  CS2R R40, SRZ ;  /* 0x0000000000287805 */ /* 0x000fe4000001ff00 */
[----:B------:R-:W-:Y:S02]  /*7190*/  LEA R34, R77, R30, 0x18 ;  /* 0x0000001e4d227211 */ /* 0x000fe400078ec0ff */
[----:B------:R-:W-:Y:S02]  /*71a0*/  CS2R R30, SRZ ;  /* 0x00000000001e7805 */ /* 0x000fe4000001ff00 */
[C---:B------:R-:W-:Y:S02]  /*71b0*/  ISETP.GE.AND P3, PT, R29.reuse, UR15, PT ;  /* 0x0000000f1d007c0c */ /* 0x040fe4000bf66270 */
[----:B------:R-:W-:Y:S02]  /*71c0*/  CS2R R38, SRZ ;  /* 0x0000000000267805 */ /* 0x000fe4000001ff00 */
[----:B------:R-:W-:Y:S01]  /*71d0*/  ISETP.LT.AND P5, PT, R29, UR15, !P0 ;  /* 0x0000000f1d007c0c */ /* 0x000fe2000c7a1270 */
[C---:B------:R-:W-:Y:S01]  /*71e0*/  IMAD R29, R13.reuse, 0x4, R48 ;  /* 0x000000040d1d7824 */ /* 0x040fe200078e0230 */
[----:B------:R-:W-:-:S02]  /*71f0*/  LEA R34, R13, R34, 0x2 ;  /* 0x000000220d227211 */ /* 0x000fc400078e10ff */
[----:B------:R-:W-:Y:S01]  /*7200*/  CS2R R42, SRZ ;  /* 0x00000000002a7805 */ /* 0x000fe2000001ff00 */
[----:B------:R-:W-:Y:S02]  /*7210*/  VIADD R13, R13, 0x2 ;  /* 0x000000020d0d7836 */ /* 0x000fe40000000000 */
[----:B------:R-:W-:Y:S01]  /*7220*/  IMAD R45, R114, 0x400, R29 ;  /* 0x00000400722d7824 */ /* 0x000fe200078e021d */
[----:B------:R-:W-:Y:S01]  /*7230*/  LEA R46, R111, R34, 0x8 ;  /* 0x000000226f2e7211 */ /* 0x000fe200078e40ff */
[----:B------:R-:W-:Y:S01]  /*7240*/  IMAD.MOV.U32 R29, RZ, RZ, RZ ;  /* 0x000000ffff1d7224 */ /* 0x000fe200078e00ff */
[----:B------:R-:W-:Y:S02]  /*7250*/  CS2R R34, SRZ ;  /* 0x0000000000227805 */ /* 0x000fe4000001ff00 */
[----:B------:R-:W-:Y:S04]  /*7260*/  @P4 LDS R30, [R45] ;  /* 0x000000002d1e4984 */ /* 0x000fe80000000800 */
[----:B------:R-:W0:Y:S04]  /*7270*/  @!P2 LDS R33, [R46] ;  /* 0x000000002e21a984 */ /* 0x000e280000000800 */
[----:B------:R-:W1:Y:S04]  /*7280*/  @P4 LDS R31, [R45+0x100] ;  /* 0x000100002d1f4984 */ /* 0x000e680000000800 */
[----:B------:R-:W2:Y:S04]  /*7290*/  @P4 LDS R32, [R45+0x200] ;  /* 0x000200002d204984 */ /* 0x000ea80000000800 */
[----:B------:R-:W3:Y:S04]  /*72a0*/  @P4 LDS R29, [R45+0x300] ;  /* 0x000300002d1d4984 */ /* 0x000ee80000000800 */
[----:B------:R-:W4:Y:S04]  /*72b0*/  @!P2 LDS R34, [R46+0x100] ;  /* 0x000100002e22a984 */ /* 0x000f280000000800 */
[----:B------:R-:W5:Y:S04]  /*72c0*/  @!P2 LDS R35, [R46+0x200] ;  /* 0x000200002e23a984 */ /* 0x000f680000000800 */
[----:B------:R-:W5:Y:S01]  /*72d0*/  @!P2 LDS R36, [R46+0x300] ;  /* 0x000300002e24a984 */ /* 0x000f620000000800 */
[----:B------:R-:W-:-:S03]  /*72e0*/  ISETP.NE.AND P2, PT, R13, 0x40, PT ;  /* 0x000000400d00780c */ /* 0x000fc60003f45270 */
[----:B------:R-:W-:Y:S04]  /*72f0*/  @P5 LDS R37, [R45+0x4] ;  /* 0x000004002d255984 */ /* 0x000fe80000000800 */
[----:B------:R-:W5:Y:S04]  /*7300*/  @!P3 LDS R41, [R46+0x104] ;  /* 0x000104002e29b984 */ /* 0x000f680000000800 */
[----:B------:R-:W5:Y:S04]  /*7310*/  @P5 LDS R38, [R45+0x104] ;  /* 0x000104002d265984 */ /* 0x000f680000000800 */
[----:B------:R-:W5:Y:S01]  /*7320*/  @!P3 LDS R42, [R46+0x4] ;  /* 0x000004002e2ab984 */ /* 0x000f620000000800 */
[----:B0-----:R-:W-:-:S03]  /*7330*/  FFMA R47, R33, R30, R28 ;  /* 0x0000001e212f7223 */ /* 0x001fc6000000001c */
[----:B------:R-:W0:Y:S01]  /*7340*/  @!P3 LDS R43, [R46+0x204] ;  /* 0x000204002e2bb984 */ /* 0x000e220000000800 */
[----:B-1----:R-:W-:-:S03]  /*7350*/  FFMA R49, R33, R31, R24 ;  /* 0x0000001f21317223 */ /* 0x002fc60000000018 */
[----:B------:R1:W0:Y:S01]  /*7360*/  @!P3 LDS R44, [R46+0x304] ;  /* 0x000304002e2cb984 */ /* 0x0002220000000800 */
[----:B--2---:R-:W-:-:S03]  /*7370*/  FFMA R51, R33, R32, R20 ;  /* 0x0000002021337223 */ /* 0x004fc60000000014 */
[----:B------:R-:W2:Y:S01]  /*7380*/  @P5 LDS R39, [R45+0x204] ;  /* 0x000204002d275984 */ /* 0x000ea20000000800 */
[----:B---3--:R-:W-:-:S03]  /*7390*/  FFMA R33, R33, R29, R16 ;  /* 0x0000001d21217223 */ /* 0x008fc60000000010 */
[----:B------:R-:W3:Y:S01]  /*73a0*/  @P5 LDS R40, [R45+0x304] ;  /* 0x000304002d285984 */ /* 0x000ee20000000800 */
[C---:B----4-:R-:W-:Y:S01]  /*73b0*/  FFMA R16, R34.reuse, R30, R27 ;  /* 0x0000001e22107223 */ /* 0x050fe2000000001b */
[C---:B------:R-:W-:Y:S01]  /*73c0*/  FFMA R20, R34.reuse, R31, R23 ;  /* 0x0000001f22147223 */ /* 0x040fe20000000017 */
[C---:B-1----:R-:W-:Y:S01]  /*73d0*/  FFMA R46, R34.reuse, R32, R19 ;  /* 0x00000020222e7223 */ /* 0x042fe20000000013 */
[-C--:B------:R-:W-:Y:S01]  /*73e0*/  FFMA R34, R34, R29.reuse, R15 ;  /* 0x0000001d22227223 */ /* 0x080fe2000000000f */
[C---:B-----5:R-:W-:Y:S01]  /*73f0*/  FFMA R14, R35.reuse, R29, R14 ;  /* 0x0000001d230e7223 */ /* 0x060fe2000000000e */
[C---:B------:R-:W-:Y:S01]  /*7400*/  FFMA R26, R35.reuse, R30, R26 ;  /* 0x0000001e231a7223 */ /* 0x040fe2000000001a */
[CC--:B------:R-:W-:Y:S01]  /*7410*/  FFMA R22, R35.reuse, R31.reuse, R22 ;  /* 0x0000001f23167223 */ /* 0x0c0fe20000000016 */
[----:B------:R-:W-:Y:S01]  /*7420*/  FFMA R18, R35, R32, R18 ;  /* 0x0000002023127223 */ /* 0x000fe20000000012 */
[C---:B------:R-:W-:Y:S01]  /*7430*/  FFMA R25, R36.reuse, R30, R25 ;  /* 0x0000001e24197223 */ /* 0x040fe20000000019 */
[C---:B------:R-:W-:Y:S01]  /*7440*/  FFMA R21, R36.reuse, R31, R21 ;  /* 0x0000001f24157223 */ /* 0x040fe20000000015 */
[C---:B------:R-:W-:Y:S01]  /*7450*/  FFMA R17, R36.reuse, R32, R17 ;  /* 0x0000002024117223 */ /* 0x040fe20000000011 */
[----:B------:R-:W-:Y:S01]  /*7460*/  FFMA R29, R36, R29, R12 ;  /* 0x0000001d241d7223 */ /* 0x000fe2000000000c */
[CC--:B------:R-:W-:Y:S01]  /*7470*/  FFMA R27, R41.reuse, R37.reuse, R16 ;  /* 0x00000025291b7223 */ /* 0x0c0fe20000000010 */
[-C--:B------:R-:W-:Y:S01]  /*7480*/  FFMA R23, R41, R38.reuse, R20 ;  /* 0x0000002629177223 */ /* 0x080fe20000000014 */
[CC--:B------:R-:W-:Y:S01]  /*7490*/  FFMA R28, R42.reuse, R37.reuse, R47 ;  /* 0x000000252a1c7223 */ /* 0x0c0fe2000000002f */
[-C--:B------:R-:W-:Y:S01]  /*74a0*/  FFMA R24, R42, R38.reuse, R49 ;  /* 0x000000262a187223 */ /* 0x080fe20000000031 */
[CC--:B0-----:R-:W-:Y:S01]  /*74b0*/  FFMA R26, R43.reuse, R37.reuse, R26 ;  /* 0x000000252b1a7223 */ /* 0x0c1fe2000000001a */
[-C--:B------:R-:W-:Y:S01]  /*74c0*/  FFMA R22, R43, R38.reuse, R22 ;  /* 0x000000262b167223 */ /* 0x080fe20000000016 */
[C---:B------:R-:W-:Y:S01]  /*74d0*/  FFMA R25, R44.reuse, R37, R25 ;  /* 0x000000252c197223 */ /* 0x040fe20000000019 */
[----:B------:R-:W-:Y:S01]  /*74e0*/  FFMA R21, R44, R38, R21 ;  /* 0x000000262c157223 */ /* 0x000fe20000000015 */
[-C--:B--2---:R-:W-:Y:S01]  /*74f0*/  FFMA R20, R42, R39.reuse, R51 ;  /* 0x000000272a147223 */ /* 0x084fe20000000033 */
[-C--:B------:R-:W-:Y:S01]  /*7500*/  FFMA R19, R41, R39.reuse, R46 ;  /* 0x0000002729137223 */ /* 0x080fe2000000002e */
[-C--:B------:R-:W-:Y:S01]  /*7510*/  FFMA R18, R43, R39.reuse, R18 ;  /* 0x000000272b127223 */ /* 0x080fe20000000012 */
[----:B------:R-:W-:Y:S01]  /*7520*/  FFMA R17, R44, R39, R17 ;  /* 0x000000272c117223 */ /* 0x000fe20000000011 */
[-C--:B---3--:R-:W-:Y:S01]  /*7530*/  FFMA R16, R42, R40.reuse, R33 ;  /* 0x000000282a107223 */ /* 0x088fe20000000021 */
[-C--:B------:R-:W-:Y:S01]  /*7540*/  FFMA R15, R41, R40.reuse, R34 ;  /* 0x00000028290f7223 */ /* 0x080fe20000000022 */
[-C--:B------:R-:W-:Y:S01]  /*7550*/  FFMA R14, R43, R40.reuse, R14 ;  /* 0x000000282b0e7223 */ /* 0x080fe2000000000e */
[----:B------:R-:W-:Y:S01]  /*7560*/  FFMA R12, R44, R40, R29 ;  /* 0x000000282c0c7223 */ /* 0x000fe2000000001d */
[----:B------:R-:W-:Y:S06]  /*7570*/  @P2 BRA `(.L_x_72) ;  /* 0xfffffff800d82947 */ /* 0x000fec000383ffff */
[----:B------:R-:W-:Y:S01]  /*7580*/  BAR.SYNC.DEFER_BLOCKING 0x0 ;  /* 0x0000000000007b1d */ /* 0x000fe20000010000 */
[----:B------:R-:W-:Y:S01]  /*7590*/  ISETP.GE.AND P2, PT, R111, UR22, PT ;  /* 0x000000166f007c0c */ /* 0x000fe2000bf46270 */
[----:B------:R-:W-:Y:S01]  /*75a0*/  FMUL R28, R28, UR13 ;  /* 0x0000000d1c1c7c20 */ /* 0x000fe20008400000 */
[----:B------:R-:W-:Y:S02]  /*75b0*/  ISETP.GE.AND P3, PT, R105, UR22, PT ;  /* 0x0000001669007c0c */ /* 0x000fe4000bf66270 */
[C---:B------:R-:W-:Y:S01]  /*75c0*/  ISETP.LT.AND P4, PT, R108.reuse, UR9, !P2 ;  /* 0x000000096c007c0c */ /* 0x040fe2000d781270 */
[----:B------:R-:W-:Y:S01]  /*75d0*/  BSSY.RECONVERGENT B0, `(.L_x_73) ;  /* 0x000009d000007945 */ /* 0x000fe20003800200 */
[----:B------:R-:W-:Y:S02]  /*75e0*/  ISETP.LT.AND P1, PT, R113, UR9, !P3 ;  /* 0x0000000971007c0c */ /* 0x000fe4000df21270 */
[----:B------:R-:W-:Y:S02]  /*75f0*/  ISETP.LT.AND P5, PT, R108, UR9, !P3 ;  /* 0x000000096c007c0c */ /* 0x000fe4000dfa1270 */
[----:B------:R-:W-:-:S04]  /*7600*/  ISETP.GE.AND P0, PT, R104, UR22, PT ;  /* 0x0000001668007c0c */ /* 0x000fc8000bf06270 */
[----:B------:R-:W-:-:S03]  /*7610*/  ISETP.LT.AND P6, PT, R108, UR9, !P0 ;  /* 0x000000096c007c0c */ /* 0x000fc6000c7c1270 */
[----:B------:R-:W-:Y:S01]  /*7620*/  @P4 FMUL R30, R24, UR13 ;  /* 0x0000000d181e4c20 */ /* 0x000fe20008400000 */
[----:B------:R-:W-:Y:S01]  /*7630*/  @!P4 MOV R36, 0xff800000 ;  /* 0xff8000000024c802 */ /* 0x000fe20000000f00 */
[----:B------:R-:W-:Y:S02]  /*7640*/  @!P1 IMAD.MOV.U32 R34, RZ, RZ, -0x800000 ;  /* 0xff800000ff229424 */ /* 0x000fe400078e00ff */
[----:B------:R-:W-:Y:S01]  /*7650*/  @P1 FMUL R24, R27, UR13 ;  /* 0x0000000d1b181c20 */ /* 0x000fe20008400000 */
[----:B------:R-:W-:Y:S01]  /*7660*/  @!P5 MOV R38, 0xff800000 ;  /* 0xff8000000026d802 */ /* 0x000fe20000000f00 */
[----:B------:R-:W-:Y:S01]  /*7670*/  @P5 FMUL R32, R23, UR13 ;  /* 0x0000000d17205c20 */ /* 0x000fe20008400000 */
[----:B------:R-:W-:Y:S04]  /*7680*/  @!P4 STS [R109+0x84], R36 ;  /* 0x000084246d00c388 */ /* 0x000fe80000000800 */
[----:B------:R-:W-:Y:S01]  /*7690*/  @!P1 STS [R109+0x4], R34 ;  /* 0x000004226d009388 */ /* 0x000fe20000000800 */
[----:B------:R-:W-:-:S03]  /*76a0*/  @!P6 MOV R40, 0xff800000 ;  /* 0xff8000000028e802 */ /* 0x000fc60000000f00 */
[----:B------:R-:W-:Y:S01]  /*76b0*/  @P1 STS [R109+0x4], R24 ;  /* 0x000004186d001388 */ /* 0x000fe20000000800 */
[----:B------:R-:W-:-:S03]  /*76c0*/  ISETP.GE.AND P1, PT, R102, UR22, PT ;  /* 0x0000001666007c0c */ /* 0x000fc6000bf26270 */
[----:B------:R-:W-:Y:S04]  /*76d0*/  @!P5 STS [R109+0x88], R38 ;  /* 0x000088266d00d388 */ /* 0x000fe80000000800 */
[----:B------:R-:W-:Y:S01]  /*76e0*/  @P5 STS [R109+0x88], R32 ;  /* 0x000088206d005388 */ /* 0x000fe20000000800 */
[----:B------:R-:W-:-:S03]  /*76f0*/  ISETP.LT.AND P5, PT, R113, UR9, !P1 ;  /* 0x0000000971007c0c */ /* 0x000fc6000cfa1270 */
[----:B------:R0:W-:Y:S01]  /*7700*/  @P4 STS [R109+0x84], R30 ;  /* 0x0000841e6d004388 */ /* 0x0001e20000000800 */
[----:B------:R-:W-:-:S03]  /*7710*/  ISETP.LT.AND P4, PT, R113, UR9, !P0 ;  /* 0x0000000971007c0c */ /* 0x000fc6000c781270 */
[----:B------:R-:W-:Y:S01]  /*7720*/  @!P6 STS [R109+0x8c], R40 ;  /* 0x00008c286d00e388 */ /* 0x000fe20000000800 */
[----:B0-----:R-:W-:-:S05]  /*7730*/  @P6 FMUL R30, R22, UR13 ;  /* 0x0000000d161e6c20 */ /* 0x001fca0008400000 */
[----:B------:R-:W-:Y:S02]  /*7740*/  @!P5 IMAD.MOV.U32 R32, RZ, RZ, -0x800000 ;  /* 0xff800000ff20d424 */ /* 0x000fe400078e00ff */
[----:B------:R-:W-:Y:S02]  /*7750*/  @P5 FMUL R22, R25, UR13 ;  /* 0x0000000d19165c20 */ /* 0x000fe40008400000 */
[----:B------:R-:W-:Y:S02]  /*7760*/  @!P4 IMAD.MOV.U32 R36, RZ, RZ, -0x800000 ;  /* 0xff800000ff24c424 */ /* 0x000fe400078e00ff */
[----:B------:R-:W-:Y:S01]  /*7770*/  @P4 FMUL R26, R26, UR13 ;  /* 0x0000000d1a1a4c20 */ /* 0x000fe20008400000 */
[----:B------:R-:W-:Y:S04]  /*7780*/  @!P5 STS [R109+0xc], R32 ;  /* 0x00000c206d00d388 */ /* 0x000fe80000000800 */
[----:B------:R-:W-:Y:S01]  /*7790*/  @P5 STS [R109+0xc], R22 ;  /* 0x00000c166d005388 */ /* 0x000fe20000000800 */
[----:B------:R-:W-:-:S03]  /*77a0*/  ISETP.LT.AND P5, PT, R113, UR9, !P2 ;  /* 0x0000000971007c0c */ /* 0x000fc6000d7a1270 */
[----:B------:R0:W-:Y:S04]  /*77b0*/  @!P4 STS [R109+0x8], R36 ;  /* 0x000008246d00c388 */ /* 0x0001e80000000800 */
[----:B------:R-:W-:Y:S01]  /*77c0*/  @P4 STS [R109+0x8], R26 ;  /* 0x0000081a6d004388 */ /* 0x000fe20000000800 */
[----:B------:R-:W-:-:S03]  /*77d0*/  ISETP.LT.AND P4, PT, R108, UR9, !P1 ;  /* 0x000000096c007c0c */ /* 0x000fc6000cf81270 */
[----:B------:R1:W-:Y:S01]  /*77e0*/  @P6 STS [R109+0x8c], R30 ;  /* 0x00008c1e6d006388 */ /* 0x0003e20000000800 */
[C---:B------:R-:W-:Y:S02]  /*77f0*/  ISETP.LT.AND P6, PT, R107.reuse, UR9, !P2 ;  /* 0x000000096b007c0c */ /* 0x040fe4000d7c1270 */
[----:B------:R-:W-:Y:S02]  /*7800*/  @!P5 MOV R28, 0xff800000 ;  /* 0xff800000001cd802 */ /* 0x000fe40000000f00 */
[----:B------:R-:W-:Y:S02]  /*7810*/  ISETP.LT.AND P5, PT, R107, UR9, !P0 ;  /* 0x000000096b007c0c */ /* 0x000fe4000c7a1270 */
[C---:B------:R-:W-:Y:S01]  /*7820*/  ISETP.LT.AND P0, PT, R106.reuse, UR9, !P0 ;  /* 0x000000096a007c0c */ /* 0x040fe2000c701270 */
[----:B------:R-:W-:Y:S01]  /*7830*/  STS [R109], R28 ;  /* 0x0000001c6d007388 */ /* 0x000fe20000000800 */
[----:B------:R-:W-:Y:S01]  /*7840*/  ISETP.LT.AND P2, PT, R106, UR9, !P2 ;  /* 0x000000096a007c0c */ /* 0x000fe2000d741270 */
[----:B------:R-:W-:Y:S01]  /*7850*/  @P4 FMUL R24, R21, UR13 ;  /* 0x0000000d15184c20 */ /* 0x000fe20008400000 */
[----:B------:R-:W-:-:S03]  /*7860*/  @!P4 MOV R34, 0xff800000 ;  /* 0xff8000000022c802 */ /* 0x000fc60000000f00 */
[----:B0-----:R-:W-:Y:S02]  /*7870*/  @!P6 IMAD.MOV.U32 R36, RZ, RZ, -0x800000 ;  /* 0xff800000ff24e424 */ /* 0x001fe400078e00ff */
[----:B------:R-:W-:Y:S01]  /*7880*/  @P6 FMUL R20, R20, UR13 ;  /* 0x0000000d14146c20 */ /* 0x000fe20008400000 */
[----:B------:R0:W-:Y:S01]  /*7890*/  @!P4 STS [R109+0x90], R34 ;  /* 0x000090226d00c388 */ /* 0x0001e20000000800 */
[----:B------:R-:W-:-:S03]  /*78a0*/  @P5 FMUL R18, R18, UR13 ;  /* 0x0000000d12125c20 */ /* 0x000fc60008400000 */
[----:B------:R2:W-:Y:S01]  /*78b0*/  @P4 STS [R109+0x90], R24 ;  /* 0x000090186d004388 */ /* 0x0005e20000000800 */
[C---:B------:R-:W-:Y:S01]  /*78c0*/  ISETP.LT.AND P4, PT, R107.reuse, UR9, !P3 ;  /* 0x000000096b007c0c */ /* 0x040fe2000df81270 */
[----:B------:R-:W-:Y:S01]  /*78d0*/  @P0 FMUL R14, R14, UR13 ;  /* 0x0000000d0e0e0c20 */ /* 0x000fe20008400000 */
[----:B------:R-:W-:Y:S01]  /*78e0*/  ISETP.LT.AND P3, PT, R106, UR9, !P3 ;  /* 0x000000096a007c0c */ /* 0x000fe2000df61270 */
[----:B------:R-:W-:Y:S01]  /*78f0*/  @!P6 STS [R109+0x108], R36 ;  /* 0x000108246d00e388 */ /* 0x000fe20000000800 */
[----:B-1----:R-:W-:Y:S01]  /*7900*/  @!P2 MOV R30, 0xff800000 ;  /* 0xff800000001ea802 */ /* 0x002fe20000000f00 */
[----:B------:R-:W-:Y:S01]  /*7910*/  @P2 FMUL R16, R16, UR13 ;  /* 0x0000000d10102c20 */ /* 0x000fe20008400000 */
[----:B0-----:R-:W-:Y:S01]  /*7920*/  @!P0 MOV R34, 0xff800000 ;  /* 0xff80000000228802 */ /* 0x001fe20000000f00 */
[----:B------:R0:W-:Y:S01]  /*7930*/  @P6 STS [R109+0x108], R20 ;  /* 0x000108146d006388 */ /* 0x0001e20000000800 */
[----:B------:R-:W-:Y:S02]  /*7940*/  ISETP.LT.AND P6, PT, R107, UR9, !P1 ;  /* 0x000000096b007c0c */ /* 0x000fe4000cfc1270 */
[----:B------:R-:W-:Y:S01]  /*7950*/  ISETP.LT.AND P1, PT, R106, UR9, !P1 ;  /* 0x000000096a007c0c */ /* 0x000fe2000cf21270 */
[----:B------:R-:W-:Y:S01]  /*7960*/  @!P0 STS [R109+0x194], R34 ;  /* 0x000194226d008388 */ /* 0x000fe20000000800 */
[----:B--2---:R-:W-:Y:S01]  /*7970*/  @!P5 MOV R24, 0xff800000 ;  /* 0xff8000000018d802 */ /* 0x004fe20000000f00 */
[----:B------:R-:W-:-:S02]  /*7980*/  @!P4 IMAD.MOV.U32 R22, RZ, RZ, -0x800000 ;  /* 0xff800000ff16c424 */ /* 0x000fc400078e00ff */
[----:B------:R-:W-:Y:S01]  /*7990*/  @P0 STS [R109+0x194], R14 ;  /* 0x0001940e6d000388 */ /* 0x000fe20000000800 */
[----:B------:R-:W-:Y:S01]  /*79a0*/  ISETP.GE.AND P0, PT, R113, UR9, PT ;  /* 0x0000000971007c0c */ /* 0x000fe2000bf06270 */
[----:B------:R-:W-:Y:S02]  /*79b0*/  @!P3 IMAD.MOV.U32 R32, RZ, RZ, -0x800000 ;  /* 0xff800000ff20b424 */ /* 0x000fe400078e00ff */
[----:B0-----:R-:W-:Y:S01]  /*79c0*/  @P4 FMUL R20, R19, UR13 ;  /* 0x0000000d13144c20 */ /* 0x001fe20008400000 */
[----:B------:R0:W-:Y:S01]  /*79d0*/  @!P4 STS [R109+0x10c], R22 ;  /* 0x00010c166d00c388 */ /* 0x0001e20000000800 */
[----:B------:R-:W-:-:S03]  /*79e0*/  @!P6 IMAD.MOV.U32 R26, RZ, RZ, -0x800000 ;  /* 0xff800000ff1ae424 */ /* 0x000fc600078e00ff */
[----:B------:R1:W-:Y:S01]  /*79f0*/  @!P5 STS [R109+0x110], R24 ;  /* 0x000110186d00d388 */ /* 0x0003e20000000800 */
[----:B------:R-:W-:Y:S02]  /*7a00*/  @!P1 IMAD.MOV.U32 R36, RZ, RZ, -0x800000 ;  /* 0xff800000ff249424 */ /* 0x000fe400078e00ff */
[----:B------:R-:W-:Y:S01]  /*7a10*/  @P1 FMUL R12, R12, UR13 ;  /* 0x0000000d0c0c1c20 */ /* 0x000fe20008400000 */
[----:B------:R2:W-:Y:S01]  /*7a20*/  @!P6 STS [R109+0x114], R26 ;  /* 0x0001141a6d00e388 */ /* 0x0005e20000000800 */
[----:B0-----:R-:W-:-:S03]  /*7a30*/  @P6 FMUL R22, R17, UR13 ;  /* 0x0000000d11166c20 */ /* 0x001fc60008400000 */
[----:B------:R2:W-:Y:S01]  /*7a40*/  @!P2 STS [R109+0x18c], R30 ;  /* 0x00018c1e6d00a388 */ /* 0x0005e20000000800 */
[----:B-1----:R-:W-:-:S03]  /*7a50*/  @P3 FMUL R24, R15, UR13 ;  /* 0x0000000d0f183c20 */ /* 0x002fc60008400000 */
[----:B------:R2:W-:Y:S04]  /*7a60*/  @!P3 STS [R109+0x190], R32 ;  /* 0x000190206d00b388 */ /* 0x0005e80000000800 */
[----:B------:R2:W-:Y:S04]  /*7a70*/  @!P1 STS [R109+0x198], R36 ;  /* 0x000198246d009388 */ /* 0x0005e80000000800 */
[----:B------:R2:W-:Y:S04]  /*7a80*/  @P4 STS [R109+0x10c], R20 ;  /* 0x00010c146d004388 */ /* 0x0005e80000000800 */
[----:B------:R2:W-:Y:S04]  /*7a90*/  @P5 STS [R109+0x110], R18 ;  /* 0x000110126d005388 */ /* 0x0005e80000000800 */
[----:B------:R2:W-:Y:S04]  /*7aa0*/  @P6 STS [R109+0x114], R22 ;  /* 0x000114166d006388 */ /* 0x0005e80000000800 */
[----:B------:R2:W-:Y:S04]  /*7ab0*/  @P2 STS [R109+0x18c], R16 ;  /* 0x00018c106d002388 */ /* 0x0005e80000000800 */
[----:B------:R2:W-:Y:S04]  /*7ac0*/  @P3 STS [R109+0x190], R24 ;  /* 0x000190186d003388 */ /* 0x0005e80000000800 */
[----:B------:R2:W-:Y:S01]  /*7ad0*/  @P1 STS [R109+0x198], R12 ;  /* 0x0001980c6d001388 */ /* 0x0005e20000000800 */
[----:B------:R-:W-:Y:S06]  /*7ae0*/  BAR.SYNC.DEFER_BLOCKING 0x0 ;  /* 0x0000000000007b1d */ /* 0x000fec0000010000 */
[----:B------:R-:W-:Y:S05]  /*7af0*/  @P0 BRA `(.L_x_74) ;  /* 0x0000000400280947 */ /* 0x000fea0003800000 */
[----:B------:R-:W-:Y:S01]  /*7b00*/  UISETP.GE.AND UP1, UPT, UR22, 0x1, UPT ;  /* 0x000000011600788c */ /* 0x000fe2000bf26270 */
[----:B------:R-:W-:-:S08]  /*7b10*/  MOV R11, R116 ;  /* 0x00000074000b7202 */ /* 0x000fd00000000f00 */
[----:B------:R-:W-:Y:S05]  /*7b20*/  BRA.U !UP1, `(.L_x_75) ;  /* 0x0000000509107547 */ /* 0x000fea000b800000 */
[----:B------:R-:W-:Y:S01]  /*7b30*/  UISETP.GE.U32.AND UP1, UPT, UR26, 0xf, UPT ;  /* 0x0000000f1a00788c */ /* 0x000fe2000bf26070 */
[----:B------:R-:W-:Y:S01]  /*7b40*/  IMAD.MOV.U32 R29, RZ, RZ, RZ ;  /* 0x000000ffff1d7224 */ /* 0x000fe200078e00ff */
[----:B------:R-:W-:Y:S01]  /*7b50*/  MOV R11, R116 ;  /* 0x00000074000b7202 */ /* 0x000fe20000000f00 */
[----:B------:R-:W-:-:S06]  /*7b60*/  UISETP.NE.AND UP2, UPT, UR25, URZ, UPT ;  /* 0x000000ff1900728c */ /* 0x000fcc000bf45270 */
[----:B------:R-:W-:Y:S05]  /*7b70*/  BRA.U !UP1, `(.L_x_76) ;  /* 0x0000000109507547 */ /* 0x000fea000b800000 */
[----:B------:R-:W-:Y:S01]  /*7b80*/  UIADD3 UR6, UPT, UPT, UR22, -UR25, URZ ;  /* 0x8000001916067290 */ /* 0x000fe2000fffe0ff */
[----:B------:R-:W-:Y:S01]  /*7b90*/  IMAD.MOV.U32 R10, RZ, RZ, RZ ;  /* 0x000000ffff0a7224 */ /* 0x000fe200078e00ff */
[----:B------:R-:W-:-:S04]  /*7ba0*/  MOV R11, R116 ;  /* 0x00000074000b7202 */ /* 0x000fc80000000f00 */
[----:B------:R-:W-:-:S07]  /*7bb0*/  IMAD.U32 R29, RZ, RZ, UR6 ;  /* 0x00000006ff1d7e24 */ /* 0x000fce000f8e00ff */
.L_x_77:
[C---:B------:R-:W-:Y:S01]  /*7bc0*/  LEA R28, R10.reuse, R110, 0x2 ;  /* 0x0000006e0a1c7211 */ /* 0x040fe200078e10ff */
[----:B------:R-:W-:-:S04]  /*7bd0*/  VIADD R10, R10, 0x10 ;  /* 0x000000100a0a7836 */ /* 0x000fc80000000000 */
[----:B--2---:R-:W0:Y:S01]  /*7be0*/  LDS.128 R12, [R28] ;  /* 0x000000001c0c7984 */ /* 0x004e220000000c00 */
[----:B------:R-:W-:-:S03]  /*7bf0*/  ISETP.NE.AND P1, PT, R10, R29, PT ;  /* 0x0000001d0a00720c */ /* 0x000fc60003f25270 */
[----:B------:R-:W1:Y:S04]  /*7c00*/  LDS.128 R16, [R28+0x10] ;  /* 0x000010001c107984 */ /* 0x000e680000000c00 */
[----:B------:R-:W2:Y:S04]  /*7c10*/  LDS.128 R20, [R28+0x20] ;  /* 0x000020001c147984 */ /* 0x000ea80000000c00 */
[----:B------:R-:W3:Y:S01]  /*7c20*/  LDS.128 R24, [R28+0x30] ;  /* 0x000030001c187984 */ /* 0x000ee20000000c00 */
[----:B0-----:R-:W-:-:S04]  /*7c30*/  FMNMX3 R12, R11, R12, R13, !PT ;  /* 0x0000000c0b0c7276 */ /* 0x001fc8000780000d */
[----:B------:R-:W-:-:S04]  /*7c40*/  FMNMX3 R12, R12, R14, R15, !PT ;  /* 0x0000000e0c0c7276 */ /* 0x000fc8000780000f */
[----:B-1----:R-:W-:-:S04]  /*7c50*/  FMNMX3 R12, R12, R16, R17, !PT ;  /* 0x000000100c0c7276 */ /* 0x002fc80007800011 */
[----:B------:R-:W-:-:S04]  /*7c60*/  FMNMX3 R12, R12, R18, R19, !PT ;  /* 0x000000120c0c7276 */ /* 0x000fc80007800013 */
[----:B--2---:R-:W-:-:S04]  /*7c70*/  FMNMX3 R12, R12, R20, R21, !PT ;  /* 0x000000140c0c7276 */ /* 0x004fc80007800015 */
[----:B------:R-:W-:-:S04]  /*7c80*/  FMNMX3 R12, R12, R22, R23, !PT ;  /* 0x000000160c0c7276 */ /* 0x000fc80007800017 */
[----:B---3--:R-:W-:-:S04]  /*7c90*/  FMNMX3 R12, R12, R24, R25, !PT ;  /* 0x000000180c0c7276 */ /* 0x008fc80007800019 */
[----:B------:R-:W-:Y:S01]  /*7ca0*/  FMNMX3 R11, R12, R26, R27, !PT ;  /* 0x0000001a0c0b7276 */ /* 0x000fe2000780001b */
[----:B------:R-:W-:Y:S06]  /*7cb0*/  @P1 BRA `(.L_x_77) ;  /* 0xfffffffc00c01947 */ /* 0x000fec000383ffff */
.L_x_76:
[----:B------:R-:W-:Y:S05]  /*7cc0*/  BRA.U !UP2, `(.L_x_75) ;  /* 0x000000010aa87547 */ /* 0x000fea000b800000 */
[----:B------:R-:W-:Y:S02]  /*7cd0*/  UISETP.GE.U32.AND UP1, UPT, UR25, 0x8, UPT ;  /* 0x000000081900788c */ /* 0x000fe4000bf26070 */
[----:B------:R-:W-:-:S07]  /*7ce0*/  UISETP.NE.AND UP2, UPT, UR24, URZ, UPT ;  /* 0x000000ff1800728c */ /* 0x000fce000bf45270 */
[----:B------:R-:W-:Y:S05]  /*7cf0*/  BRA.U !UP1, `(.L_x_78) ;  /* 0x0000000109387547 */ /* 0x000fea000b800000 */
[C---:B------:R-:W-:Y:S01]  /*7d00*/  LEA R10, R29.reuse, R110, 0x2 ;  /* 0x0000006e1d0a7211 */ /* 0x040fe200078e10ff */
[----:B------:R-:W-:-:S04]  /*7d10*/  VIADD R29, R29, 0x8 ;  /* 0x000000081d1d7836 */ /* 0x000fc80000000000 */
[----:B--2---:R-:W-:Y:S04]  /*7d20*/  LDS R12, [R10] ;  /* 0x000000000a0c7984 */ /* 0x004fe80000000800 */
[----:B------:R-:W0:Y:S04]  /*7d30*/  LDS R13, [R10+0x4] ;  /* 0x000004000a0d7984 */ /* 0x000e280000000800 */
[----:B------:R-:W-:Y:S04]  /*7d40*/  LDS R15, [R10+0x8] ;  /* 0x000008000a0f7984 */ /* 0x000fe80000000800 */
[----:B------:R-:W1:Y:S04]  /*7d50*/  LDS R14, [R10+0xc] ;  /* 0x00000c000a0e7984 */ /* 0x000e680000000800 */
[----:B------:R-:W-:Y:S04]  /*7d60*/  LDS R17, [R10+0x10] ;  /* 0x000010000a117984 */ /* 0x000fe80000000800 */
[----:B------:R-:W2:Y:S04]  /*7d70*/  LDS R16, [R10+0x14] ;  /* 0x000014000a107984 */ /* 0x000ea80000000800 */
[----:B------:R-:W-:Y:S04]  /*7d80*/  LDS R19, [R10+0x18] ;  /* 0x000018000a137984 */ /* 0x000fe80000000800 */
[----:B------:R-:W3:Y:S01]  /*7d90*/  LDS R18, [R10+0x1c] ;  /* 0x00001c000a127984 */ /* 0x000ee20000000800 */
[----:B0-----:R-:W-:-:S04]  /*7da0*/  FMNMX3 R12, R11, R12, R13, !PT ;  /* 0x0000000c0b0c7276 */ /* 0x001fc8000780000d */
[----:B-1----:R-:W-:-:S04]  /*7db0*/  FMNMX3 R12, R12, R15, R14, !PT ;  /* 0x0000000f0c0c7276 */ /* 0x002fc8000780000e */
[----:B--2---:R-:W-:-:S04]  /*7dc0*/  FMNMX3 R12, R12, R17, R16, !PT ;  /* 0x000000110c0c7276 */ /* 0x004fc80007800010 */
[----:B---3--:R-:W-:-:S07]  /*7dd0*/  FMNMX3 R11, R12, R19, R18, !PT ;  /* 0x000000130c0b7276 */ /* 0x008fce0007800012 */
.L_x_78:
[----:B------:R-:W-:Y:S05]  /*7de0*/  BRA.U !UP2, `(.L_x_75) ;  /* 0x000000010a607547 */ /* 0x000fea000b800000 */
[----:B------:R-:W-:Y:S02]  /*7df0*/  UISETP.GE.U32.AND UP1, UPT, UR24, 0x4, UPT ;  /* 0x000000041800788c */ /* 0x000fe4000bf26070 */
[----:B------:R-:W-:-:S04]  /*7e00*/  ULOP3.LUT UR6, UR7, 0x3, URZ, 0xc0, !UPT ;  /* 0x0000000307067892 */ /* 0x000fc8000f8ec0ff */
[----:B------:R-:W-:-:S03]  /*7e10*/  UISETP.NE.AND UP2, UPT, UR6, URZ, UPT ;  /* 0x000000ff0600728c */ /* 0x000fc6000bf45270 */
[----:B------:R-:W-:Y:S08]  /*7e20*/  BRA.U !UP1, `(.L_x_79) ;  /* 0x0000000109207547 */ /* 0x000ff0000b800000 */
[C---:B------:R-:W-:Y:S01]  /*7e30*/  LEA R10, R29.reuse, R110, 0x2 ;  /* 0x0000006e1d0a7211 */ /* 0x040fe200078e10ff */
[----:B------:R-:W-:-:S04]  /*7e40*/  VIADD R29, R29, 0x4 ;  /* 0x000000041d1d7836 */ /* 0x000fc80000000000 */
[----:B--2---:R-:W-:Y:S04]  /*7e50*/  LDS R12, [R10] ;  /* 0x000000000a0c7984 */ /* 0x004fe80000000800 */
[----:B------:R-:W0:Y:S04]  /*7e60*/  LDS R13, [R10+0x4] ;  /* 0x000004000a0d7984 */ /* 0x000e280000000800 */
[----:B------:R-:W-:Y:S04]  /*7e70*/  LDS R15, [R10+0x8] ;  /* 0x000008000a0f7984 */ /* 0x000fe80000000800 */
[----:B------:R-:W1:Y:S01]  /*7e80*/  LDS R14, [R10+0xc] ;  /* 0x00000c000a0e7984 */ /* 0x000e620000000800 */
[----:B0-----:R-:W-:-:S04]  /*7e90*/  FMNMX3 R12, R11, R12, R13, !PT ;  /* 0x0000000c0b0c7276 */ /* 0x001fc8000780000d */
[----:B-1----:R-:W-:-:S07]  /*7ea0*/  FMNMX3 R11, R12, R15, R14, !PT ;  /* 0x0000000f0c0b7276 */ /* 0x002fce000780000e */
.L_x_79:
[----:B------:R-:W-:Y:S05]  /*7eb0*/  BRA.U !UP2, `(.L_x_75) ;  /* 0x000000010a2c7547 */ /* 0x000fea000b800000 */
[----:B------:R-:W-:Y:S01]  /*7ec0*/  LEA R29, R29, R110, 0x2 ;  /* 0x0000006e1d1d7211 */ /* 0x000fe200078e10ff */
[----:B------:R-:W-:-:S04]  /*7ed0*/  UISETP.NE.AND UP1, UPT, UR6, 0x1, UPT ;  /* 0x000000010600788c */ /* 0x000fc8000bf25270 */
[----:B------:R-:W0:Y:S02]  /*7ee0*/  LDS R10, [R29] ;  /* 0x000000001d0a7984 */ /* 0x000e240000000800 */
[----:B0-----:R-:W-:-:S03]  /*7ef0*/  FMNMX R11, R11, R10, !PT ;  /* 0x0000000a0b0b7209 */ /* 0x001fc60007800000 */
[----:B------:R-:W-:Y:S05]  /*7f00*/  BRA.U !UP1, `(.L_x_75) ;  /* 0x0000000109187547 */ /* 0x000fea000b800000 */
[----:B------:R-:W-:Y:S01]  /*7f10*/  UISETP.NE.AND UP1, UPT, UR6, 0x2, UPT ;  /* 0x000000020600788c */ /* 0x000fe2000bf25270 */
[----:B------:R-:W0:Y:S05]  /*7f20*/  LDS R10, [R29+0x4] ;  /* 0x000004001d0a7984 */ /* 0x000e2a0000000800 */
[----:B------:R-:W-:-:S13]  /*7f30*/  PLOP3.LUT P1, PT, PT, PT, UP1, 0x80, 0x8 ;  /* 0x000000000008781c */ /* 0x000fda0003f2f018 */
[----:B--2---:R-:W1:Y:S01]  /*7f40*/  @P1 LDS R12, [R29+0x8] ;  /* 0x000008001d0c1984 */ /* 0x004e620000000800 */
[----:B0-----:R-:W-:-:S04]  /*7f50*/  FMNMX R11, R11, R10, !PT ;  /* 0x0000000a0b0b7209 */ /* 0x001fc80007800000 */
[----:B-1----:R-:W-:-:S07]  /*7f60*/  @P1 FMNMX R11, R11, R12, !PT ;  /* 0x0000000c0b0b1209 */ /* 0x002fce0007800000 */
.L_x_75:
[----:B------:R0:W-:Y:S01]  /*7f70*/  STL [R1+0x10], R11 ;  /* 0x0000100b01007387 */ /* 0x0001e20000100800 */
[----:B------:R-:W-:Y:S01]  /*7f80*/  IMAD.MOV.U32 R10, RZ, RZ, R116 ;  /* 0x000000ffff0a7224 */ /* 0x000fe200078e0074 */
[----:B------:R-:W-:-:S07]  /*7f90*/  MOV R116, R11 ;  /* 0x0000000b00747202 */ /* 0x000fce0000000f00 */
.L_x_74:
[----:B------:R-:W-:Y:S05]  /*7fa0*/  BSYNC.RECONVERGENT B0 ;  /* 0x0000000000007941 */ /* 0x000fea0003800200 */
.L_x_73:
[----:B------:R-:W-:Y:S01]  /*7fb0*/  ISETP.GE.AND P1, PT, R108, UR9, PT ;  /* 0x000000096c007c0c */ /* 0x000fe2000bf26270 */
[----:B------:R-:W-:-:S12]  /*7fc0*/  BSSY.RECONVERGENT B0, `(.L_x_80) ;  /* 0x000004d000007945 */ /* 0x000fd80003800200 */
[----:B------:R-:W-:Y:S05]  /*7fd0*/  @P1 BRA `(.L_x_81) ;  /* 0x00000004002c1947 */ /* 0x000fea0003800000 */
[----:B------:R-:W-:Y:S01]  /*7fe0*/  UISETP.GE.AND UP1, UPT, UR22, 0x1, UPT ;  /* 0x000000011600788c */ /* 0x000fe2000bf26270 */
[----:B------:R-:W-:-:S08]  /*7ff0*/  IMAD.MOV.U32 R100, RZ, RZ, R117 ;  /* 0x000000ffff647224 */ /* 0x000fd000078e0075 */
[----:B------:R-:W-:Y:S05]  /*8000*/  BRA.U !UP1, `(.L_x_82) ;  /* 0x0000000509147547 */ /* 0x000fea000b800000 */
[----:B------:R-:W-:Y:S01]  /*8010*/  UISETP.GE.U32.AND UP1, UPT, UR26, 0xf, UPT ;  /* 0x0000000f1a00788c */ /* 0x000fe2000bf26070 */
[----:B------:R-:W-:Y:S02]  /*8020*/  HFMA2 R9, -RZ, RZ, 0, 0 ;  /* 0x00000000ff097431 */ /* 0x000fe400000001ff */
[----:B------:R-:W-:Y:S01]  /*8030*/  IMAD.MOV.U32 R100, RZ, RZ, R117 ;  /* 0x000000ffff647224 */ /* 0x000fe200078e0075 */
[----:B------:R-:W-:-:S05]  /*8040*/  UISETP.NE.AND UP2, UPT, UR25, URZ, UPT ;  /* 0x000000ff1900728c */ /* 0x000fca000bf45270 */
[----:B------:R-:W-:Y:S06]  /*8050*/  BRA.U !UP1, `(.L_x_83) ;  /* 0x0000000109547547 */ /* 0x000fec000b800000 */
[----:B------:R-:W-:Y:S01]  /*8060*/  UIADD3 UR6, UPT, UPT, UR22, -UR25, URZ ;  /* 0x8000001916067290 */ /* 0x000fe2000fffe0ff */
[----:B------:R-:W-:Y:S01]  /*8070*/  MOV R28, RZ ;  /* 0x000000ff001c7202 */ /* 0x000fe20000000f00 */
[----:B------:R-:W-:-:S04]  /*8080*/  IMAD.MOV.U32 R100, RZ, RZ, R117 ;  /* 0x000000ffff647224 */ /* 0x000fc800078e0075 */
[----:B------:R-:W-:-:S07]  /*8090*/  MOV R9, UR6 ;  /* 0x0000000600097c02 */ /* 0x000fce0008000f00 */
.L_x_84:
[C---:B------:R-:W-:Y:S01]  /*80a0*/  IMAD R29, R28.reuse, 0x4, R110 ;  /* 0x000000041c1d7824 */ /* 0x040fe200078e026e */
[----:B------:R-:W-:-:S04]  /*80b0*/  IADD3 R28, PT, PT, R28, 0x10, RZ ;  /* 0x000000101c1c7810 */ /* 0x000fc80007ffe0ff */
[----:B--2---:R-:W1:Y:S01]  /*80c0*/  LDS.128 R12, [R29+0x80] ;  /* 0x000080001d0c7984 */ /* 0x004e620000000c00 */
[----:B------:R-:W-:-:S03]  /*80d0*/  ISETP.NE.AND P2, PT, R28, R9, PT ;  /* 0x000000091c00720c */ /* 0x000fc60003f45270 */
[----:B------:R-:W2:Y:S04]  /*80e0*/  LDS.128 R16, [R29+0x90] ;  /* 0x000090001d107984 */ /* 0x000ea80000000c00 */
[----:B------:R-:W3:Y:S04]  /*80f0*/  LDS.128 R20, [R29+0xa0] ;  /* 0x0000a0001d147984 */ /* 0x000ee80000000c00 */
[----:B------:R-:W4:Y:S04]  /*8100*/  LDS.128 R24, [R29+0xb0] ;  /* 0x0000b0001d187984 */ /* 0x000f280000000c00 */
[----:B------:R-:W5:Y:S01]  /*8110*/  LDS R30, [R29+0xc0] ;  /* 0x0000c0001d1e7984 */ /* 0x000f620000000800 */
[----:B-1----:R-:W-:-:S04]  /*8120*/  FMNMX3 R13, R100, R13, R14, !PT ;  /* 0x0000000d640d7276 */ /* 0x002fc8000780000e */
[----:B--2---:R-:W-:-:S04]  /*8130*/  FMNMX3 R13, R13, R15, R16, !PT ;  /* 0x0000000f0d0d7276 */ /* 0x004fc80007800010 */
[----:B------:R-:W-:-:S04]  /*8140*/  FMNMX3 R13, R13, R17, R18, !PT ;  /* 0x000000110d0d7276 */ /* 0x000fc80007800012 */
[----:B---3--:R-:W-:-:S04]  /*8150*/  FMNMX3 R13, R13, R19, R20, !PT ;  /* 0x000000130d0d7276 */ /* 0x008fc80007800014 */
[----:B------:R-:W-:-:S04]  /*8160*/  FMNMX3 R13, R13, R21, R22, !PT ;  /* 0x000000150d0d7276 */ /* 0x000fc80007800016 */
[----:B----4-:R-:W-:-:S04]  /*8170*/  FMNMX3 R13, R13, R23, R24, !PT ;  /* 0x000000170d0d7276 */ /* 0x010fc80007800018 */
[----:B------:R-:W-:-:S04]  /*8180*/  FMNMX3 R26, R13, R25, R26, !PT ;  /* 0x000000190d1a7276 */ /* 0x000fc8000780001a */
[----:B-----5:R-:W-:Y:S01]  /*8190*/  FMNMX3 R100, R26, R27, R30, !PT ;  /* 0x0000001b1a647276 */ /* 0x020fe2000780001e */
[----:B------:R-:W-:Y:S06]  /*81a0*/  @P2 BRA `(.L_x_84) ;  /* 0xfffffffc00bc2947 */ /* 0x000fec000383ffff */
.L_x_83:
[----:B------:R-:W-:Y:S05]  /*81b0*/  BRA.U !UP2, `(.L_x_82) ;  /* 0x000000010aa87547 */ /* 0x000fea000b800000 */
[----:B------:R-:W-:Y:S02]  /*81c0*/  UISETP.GE.U32.AND UP1, UPT, UR25, 0x8, UPT ;  /* 0x000000081900788c */ /* 0x000fe4000bf26070 */
[----:B------:R-:W-:-:S07]  /*81d0*/  UISETP.NE.AND UP2, UPT, UR24, URZ, UPT ;  /* 0x000000ff1800728c */ /* 0x000fce000bf45270 */
[----:B------:R-:W-:Y:S05]  /*81e0*/  BRA.U !UP1, `(.L_x_85) ;  /* 0x0000000109387547 */ /* 0x000fea000b800000 */
[C---:B--2---:R-:W-:Y:S01]  /*81f0*/  IMAD R12, R9.reuse, 0x4, R110 ;  /* 0x00000004090c7824 */ /* 0x044fe200078e026e */
[----:B------:R-:W-:-:S04]  /*8200*/  IADD3 R9, PT, PT, R9, 0x8, RZ ;  /* 0x0000000809097810 */ /* 0x000fc80007ffe0ff */
[----:B------:R-:W-:Y:S04]  /*8210*/  LDS R13, [R12+0x84] ;  /* 0x000084000c0d7984 */ /* 0x000fe80000000800 */
[----:B------:R-:W1:Y:S04]  /*8220*/  LDS R14, [R12+0x88] ;  /* 0x000088000c0e7984 */ /* 0x000e680000000800 */
[----:B------:R-:W-:Y:S04]  /*8230*/  LDS R16, [R12+0x8c] ;  /* 0x00008c000c107984 */ /* 0x000fe80000000800 */
[----:B------:R-:W2:Y:S04]  /*8240*/  LDS R15, [R12+0x90] ;  /* 0x000090000c0f7984 */ /* 0x000ea80000000800 */
[----:B------:R-:W-:Y:S04]  /*8250*/  LDS R18, [R12+0x94] ;  /* 0x000094000c127984 */ /* 0x000fe80000000800 */
[----:B------:R-:W3:Y:S04]  /*8260*/  LDS R17, [R12+0x98] ;  /* 0x000098000c117984 */ /* 0x000ee80000000800 */
[----:B------:R-:W-:Y:S04]  /*8270*/  LDS R20, [R12+0x9c] ;  /* 0x00009c000c147984 */ /* 0x000fe80000000800 */
[----:B------:R-:W4:Y:S01]  /*8280*/  LDS R19, [R12+0xa0] ;  /* 0x0000a0000c137984 */ /* 0x000f220000000800 */
[----:B-1----:R-:W-:-:S04]  /*8290*/  FMNMX3 R13, R100, R13, R14, !PT ;  /* 0x0000000d640d7276 */ /* 0x002fc8000780000e */
[----:B--2---:R-:W-:-:S04]  /*82a0*/  FMNMX3 R13, R13, R16, R15, !PT ;  /* 0x000000100d0d7276 */ /* 0x004fc8000780000f */
[----:B---3--:R-:W-:-:S04]  /*82b0*/  FMNMX3 R13, R13, R18, R17, !PT ;  /* 0x000000120d0d7276 */ /* 0x008fc80007800011 */
[----:B----4-:R-:W-:-:S07]  /*82c0*/  FMNMX3 R100, R13, R20, R19, !PT ;  /* 0x000000140d647276 */ /* 0x010fce0007800013 */
.L_x_85:
[----:B------:R-:W-:Y:S05]  /*82d0*/  BRA.U !UP2, `(.L_x_82) ;  /* 0x000000010a607547 */ /* 0x000fea000b800000 */
[----:B------:R-:W-:Y:S02]  /*82e0*/  UISETP.GE.U32.AND UP2, UPT, UR24, 0x4, UPT ;  /* 0x000000041800788c */ /* 0x000fe4000bf46070 */
[----:B------:R-:W-:-:S04]  /*82f0*/  ULOP3.LUT UR6, UR7, 0x3, URZ, 0xc0, !UPT ;  /* 0x0000000307067892 */ /* 0x000fc8000f8ec0ff */
[----:B------:R-:W-:-:S03]  /*8300*/  UISETP.NE.AND UP1, UPT, UR6, URZ, UPT ;  /* 0x000000ff0600728c */ /* 0x000fc6000bf25270 */
[----:B------:R-:W-:Y:S08]  /*8310*/  BRA.U !UP2, `(.L_x_86) ;  /* 0x000000010a207547 */ /* 0x000ff0000b800000 */
[C---:B--2---:R-:W-:Y:S01]  /*8320*/  IMAD R12, R9.reuse, 0x4, R110 ;  /* 0x00000004090c7824 */ /* 0x044fe200078e026e */
[----:B------:R-:W-:-:S04]  /*8330*/  IADD3 R9, PT, PT, R9, 0x4, RZ ;  /* 0x0000000409097810 */ /* 0x000fc80007ffe0ff */
[----:B------:R-:W-:Y:S04]  /*8340*/  LDS R13, [R12+0x84] ;  /* 0x000084000c0d7984 */ /* 0x000fe80000000800 */
[----:B------:R-:W1:Y:S04]  /*8350*/  LDS R14, [R12+0x88] ;  /* 0x000088000c0e7984 */ /* 0x000e680000000800 */
[----:B------:R-:W-:Y:S04]  /*8360*/  LDS R16, [R12+0x8c] ;  /* 0x00008c000c107984 */ /* 0x000fe80000000800 */
[----:B------:R-:W2:Y:S01]  /*8370*/  LDS R15, [R12+0x90] ;  /* 0x000090000c0f7984 */ /* 0x000ea20000000800 */
[----:B-1----:R-:W-:-:S04]  /*8380*/  FMNMX3 R13, R100, R13, R14, !PT ;  /* 0x0000000d640d7276 */ /* 0x002fc8000780000e */
[----:B--2---:R-:W-:-:S07]  /*8390*/  FMNMX3 R100, R13, R16, R15, !PT ;  /* 0x000000100d647276 */ /* 0x004fce000780000f */
.L_x_86:
[----:B------:R-:W-:Y:S05]  /*83a0*/  BRA.U !UP1, `(.L_x_82) ;  /* 0x00000001092c7547 */ /* 0x000fea000b800000 */
[----:B--2---:R-:W-:Y:S01]  /*83b0*/  IMAD R12, R9, 0x4, R110 ;  /* 0x00000004090c7824 */ /* 0x004fe200078e026e */
[----:B------:R-:W-:-:S04]  /*83c0*/  UISETP.NE.AND UP1, UPT, UR6, 0x1, UPT ;  /* 0x000000010600788c */ /* 0x000fc8000bf25270 */
[----:B------:R-:W1:Y:S02]  /*83d0*/  LDS R9, [R12+0x84] ;  /* 0x000084000c097984 */ /* 0x000e640000000800 */
[----:B-1----:R-:W-:-:S03]  /*83e0*/  FMNMX R100, R100, R9, !PT ;  /* 0x0000000964647209 */ /* 0x002fc60007800000 */
[----:B------:R-:W-:Y:S05]  /*83f0*/  BRA.U !UP1, `(.L_x_82) ;  /* 0x0000000109187547 */ /* 0x000fea000b800000 */
[----:B------:R-:W-:Y:S01]  /*8400*/  UISETP.NE.AND UP1, UPT, UR6, 0x2, UPT ;  /* 0x000000020600788c */ /* 0x000fe2000bf25270 */
[----:B------:R-:W1:Y:S05]  /*8410*/  LDS R9, [R12+0x88] ;  /* 0x000088000c097984 */ /* 0x000e6a0000000800 */
[----:B------:R-:W-:-:S13]  /*8420*/  PLOP3.LUT P2, PT, PT, PT, UP1, 0x80, 0x8 ;  /* 0x000000000008781c */ /* 0x000fda0003f4f018 */
[----:B------:R-:W2:Y:S01]  /*8430*/  @P2 LDS R13, [R12+0x8c] ;  /* 0x00008c000c0d2984 */ /* 0x000ea20000000800 */
[----:B-1----:R-:W-:-:S04]  /*8440*/  FMNMX R100, R100, R9, !PT ;  /* 0x0000000964647209 */ /* 0x002fc80007800000 */
[----:B--2---:R-:W-:-:S07]  /*8450*/  @P2 FMNMX R100, R100, R13, !PT ;  /* 0x0000000d64642209 */ /* 0x004fce0007800000 */
.L_x_82:
[----:B------:R1:W-:Y:S01]  /*8460*/  STL [R1+0x14], R100 ;  /* 0x0000146401007387 */ /* 0x0003e20000100800 */
[----:B------:R-:W-:Y:S01]  /*8470*/  MOV R9, R117 ;  /* 0x0000007500097202 */ /* 0x000fe20000000f00 */
[----:B------:R-:W-:-:S07]  /*8480*/  IMAD.MOV.U32 R117, RZ, RZ, R100 ;  /* 0x000000ffff757224 */ /* 0x000fce00078e0064 */
.L_x_81:
[----:B------:R-:W-:Y:S05]  /*8490*/  BSYNC.RECONVERGENT B0 ;  /* 0x0000000000007941 */ /* 0x000fea0003800200 */
.L_x_80:
[----:B------:R-:W-:Y:S01]  /*84a0*/  ISETP.GE.AND P2, PT, R107, UR9, PT ;  /* 0x000000096b007c0c */ /* 0x000fe2000bf46270 */
[----:B------:R-:W-:-:S12]  /*84b0*/  BSSY.RECONVERGENT B0, `(.L_x_87) ;  /* 0x000004d000007945 */ /* 0x000fd80003800200 */
        /* <DEDUP_REMOVED lines=13> */
.L_x_91:
[C---:B--2---:R-:W-:Y:S01]  /*8590*/  LEA R24, R0.reuse, R110, 0x2 ;  /* 0x0000006e00187211 */ /* 0x044fe200078e10ff */
[----:B------:R-:W-:-:S04]  /*85a0*/  VIADD R0, R0, 0x10 ;  /* 0x0000001000007836 */ /* 0x000fc80000000000 */
[----:B------:R-:W2:Y:S01]  /*85b0*/  LDS.64 R26, [R24+0x108] ;  /* 0x00010800181a7984 */ /* 0x000ea20000000a00 */
[----:B------:R-:W-:-:S03]  /*85c0*/  ISETP.NE.AND P3, PT, R0, R25, PT ;  /* 0x000000190000720c */ /* 0x000fc60003f65270 */
[----:B------:R-:W3:Y:S04]  /*85d0*/  LDS.128 R12, [R24+0x110] ;  /* 0x00011000180c7984 */ /* 0x000ee80000000c00 */
[----:B------:R-:W4:Y:S04]  /*85e0*/  LDS.128 R16, [R24+0x120] ;  /* 0x0001200018107984 */ /* 0x000f280000000c00 */
[----:B------:R-:W5:Y:S04]  /*85f0*/  LDS.128 R20, [R24+0x130] ;  /* 0x0001300018147984 */ /* 0x000f680000000c00 */
[----:B------:R-:W0:Y:S01]  /*8600*/  LDS.64 R28, [R24+0x140] ;  /* 0x00014000181c7984 */ /* 0x000e220000000a00 */
[----:B--2---:R-:W-:-:S04]  /*8610*/  FMNMX3 R26, R101, R26, R27, !PT ;  /* 0x0000001a651a7276 */ /* 0x004fc8000780001b */
[----:B---3--:R-:W-:-:S04]  /*8620*/  FMNMX3 R12, R26, R12, R13, !PT ;  /* 0x0000000c1a0c7276 */ /* 0x008fc8000780000d */
[----:B------:R-:W-:-:S04]  /*8630*/  FMNMX3 R12, R12, R14, R15, !PT ;  /* 0x0000000e0c0c7276 */ /* 0x000fc8000780000f */
[----:B----4-:R-:W-:-:S04]  /*8640*/  FMNMX3 R12, R12, R16, R17, !PT ;  /* 0x000000100c0c7276 */ /* 0x010fc80007800011 */
[----:B------:R-:W-:-:S04]  /*8650*/  FMNMX3 R12, R12, R18, R19, !PT ;  /* 0x000000120c0c7276 */ /* 0x000fc80007800013 */
[----:B-----5:R-:W-:-:S04]  /*8660*/  FMNMX3 R12, R12, R20, R21, !PT ;  /* 0x000000140c0c7276 */ /* 0x020fc80007800015 */
[----:B------:R-:W-:-:S04]  /*8670*/  FMNMX3 R12, R12, R22, R23, !PT ;  /* 0x000000160c0c7276 */ /* 0x000fc80007800017 */
[----:B0-----:R-:W-:Y:S01]  /*8680*/  FMNMX3 R101, R12, R28, R29, !PT ;  /* 0x0000001c0c657276 */ /* 0x001fe2000780001d */
[----:B------:R-:W-:Y:S06]  /*8690*/  @P3 BRA `(.L_x_91) ;  /* 0xfffffffc00bc3947 */ /* 0x000fec000383ffff */
.L_x_90:
[----:B------:R-:W-:Y:S05]  /*86a0*/  BRA.U !UP2, `(.L_x_89) ;  /* 0x000000010aa87547 */ /* 0x000fea000b800000 */
[----:B------:R-:W-:Y:S02]  /*86b0*/  UISETP.GE.U32.AND UP1, UPT, UR25, 0x8, UPT ;  /* 0x000000081900788c */ /* 0x000fe4000bf26070 */
[----:B------:R-:W-:-:S07]  /*86c0*/  UISETP.NE.AND UP2, UPT, UR24, URZ, UPT ;  /* 0x000000ff1800728c */ /* 0x000fce000bf45270 */
[----:B------:R-:W-:Y:S05]  /*86d0*/  BRA.U !UP1, `(.L_x_92) ;  /* 0x0000000109387547 */ /* 0x000fea000b800000 */
[C---:B------:R-:W-:Y:S01]  /*86e0*/  LEA R0, R25.reuse, R110, 0x2 ;  /* 0x0000006e19007211 */ /* 0x040fe200078e10ff */
[----:B------:R-:W-:-:S04]  /*86f0*/  VIADD R25, R25, 0x8 ;  /* 0x0000000819197836 */ /* 0x000fc80000000000 */
[----:B--2---:R-:W-:Y:S04]  /*8700*/  LDS R12, [R0+0x108] ;  /* 0x00010800000c7984 */ /* 0x004fe80000000800 */
[----:B------:R-:W2:Y:S04]  /*8710*/  LDS R13, [R0+0x10c] ;  /* 0x00010c00000d7984 */ /* 0x000ea80000000800 */
[----:B------:R-:W-:Y:S04]  /*8720*/  LDS R15, [R0+0x110] ;  /* 0x00011000000f7984 */ /* 0x000fe80000000800 */
[----:B------:R-:W3:Y:S04]  /*8730*/  LDS R14, [R0+0x114] ;  /* 0x00011400000e7984 */ /* 0x000ee80000000800 */
[----:B------:R-:W-:Y:S04]  /*8740*/  LDS R17, [R0+0x118] ;  /* 0x0001180000117984 */ /* 0x000fe80000000800 */
[----:B------:R-:W4:Y:S04]  /*8750*/  LDS R16, [R0+0x11c] ;  /* 0x00011c0000107984 */ /* 0x000f280000000800 */
[----:B------:R-:W-:Y:S04]  /*8760*/  LDS R19, [R0+0x120] ;  /* 0x0001200000137984 */ /* 0x000fe80000000800 */
[----:B------:R-:W5:Y:S01]  /*8770*/  LDS R18, [R0+0x124] ;  /* 0x0001240000127984 */ /* 0x000f620000000800 */
[----:B--2---:R-:W-:-:S04]  /*8780*/  FMNMX3 R12, R101, R12, R13, !PT ;  /* 0x0000000c650c7276 */ /* 0x004fc8000780000d */
[----:B---3--:R-:W-:-:S04]  /*8790*/  FMNMX3 R12, R12, R15, R14, !PT ;  /* 0x0000000f0c0c7276 */ /* 0x008fc8000780000e */
[----:B----4-:R-:W-:-:S04]  /*87a0*/  FMNMX3 R12, R12, R17, R16, !PT ;  /* 0x000000110c0c7276 */ /* 0x010fc80007800010 */
[----:B-----5:R-:W-:-:S07]  /*87b0*/  FMNMX3 R101, R12, R19, R18, !PT ;  /* 0x000000130c657276 */ /* 0x020fce0007800012 */
.L_x_92:
[----:B------:R-:W-:Y:S05]  /*87c0*/  BRA.U !UP2, `(.L_x_89) ;  /* 0x000000010a607547 */ /* 0x000fea000b800000 */
[----:B------:R-:W-:Y:S02]  /*87d0*/  UISETP.GE.U32.AND UP2, UPT, UR24, 0x4, UPT ;  /* 0x000000041800788c */ /* 0x000fe4000bf46070 */
[----:B------:R-:W-:-:S04]  /*87e0*/  ULOP3.LUT UR6, UR7, 0x3, URZ, 0xc0, !UPT ;  /* 0x0000000307067892 */ /* 0x000fc8000f8ec0ff */
[----:B------:R-:W-:-:S03]  /*87f0*/  UISETP.NE.AND UP1, UPT, UR6, URZ, UPT ;  /* 0x000000ff0600728c */ /* 0x000fc6000bf25270 */
[----:B------:R-:W-:Y:S08]  /*8800*/  BRA.U !UP2, `(.L_x_93) ;  /* 0x000000010a207547 */ /* 0x000ff0000b800000 */
[C---:B------:R-:W-:Y:S01]  /*8810*/  LEA R0, R25.reuse, R110, 0x2 ;  /* 0x0000006e19007211 */ /* 0x040fe200078e10ff */
[----:B------:R-:W-:-:S04]  /*8820*/  VIADD R25, R25, 0x4 ;  /* 0x0000000419197836 */ /* 0x000fc80000000000 */
[----:B--2---:R-:W-:Y:S04]  /*8830*/  LDS R12, [R0+0x108] ;  /* 0x00010800000c7984 */ /* 0x004fe80000000800 */
[----:B------:R-:W2:Y:S04]  /*8840*/  LDS R13, [R0+0x10c] ;  /* 0x00010c00000d7984 */ /* 0x000ea80000000800 */
[----:B------:R-:W-:Y:S04]  /*8850*/  LDS R15, [R0+0x110] ;  /* 0x00011000000f7984 */ /* 0x000fe80000000800 */
[----:B------:R-:W3:Y:S01]  /*8860*/  LDS R14, [R0+0x114] ;  /* 0x00011400000e7984 */ /* 0x000ee20000000800 */
[----:B--2---:R-:W-:-:S04]  /*8870*/  FMNMX3 R12, R101, R12, R13, !PT ;  /* 0x0000000c650c7276 */ /* 0x004fc8000780000d */
[----:B---3--:R-:W-:-:S07]  /*8880*/  FMNMX3 R101, R12, R15, R14, !PT ;  /* 0x0000000f0c657276 */ /* 0x008fce000780000e */
.L_x_93:
[----:B------:R-:W-:Y:S05]  /*8890*/  BRA.U !UP1, `(.L_x_89) ;  /* 0x00000001092c7547 */ /* 0x000fea000b800000 */
[----:B------:R-:W-:Y:S01]  /*88a0*/  LEA R25, R25, R110, 0x2 ;  /* 0x0000006e19197211 */ /* 0x000fe200078e10ff */
[----:B------:R-:W-:-:S04]  /*88b0*/  UISETP.NE.AND UP1, UPT, UR6, 0x1, UPT ;  /* 0x000000010600788c */ /* 0x000fc8000bf25270 */
[----:B------:R-:W3:Y:S02]  /*88c0*/  LDS R0, [R25+0x108] ;  /* 0x0001080019007984 */ /* 0x000ee40000000800 */
[----:B---3--:R-:W-:-:S03]  /*88d0*/  FMNMX R101, R101, R0, !PT ;  /* 0x0000000065657209 */ /* 0x008fc60007800000 */
[----:B------:R-:W-:Y:S05]  /*88e0*/  BRA.U !UP1, `(.L_x_89) ;  /* 0x0000000109187547 */ /* 0x000fea000b800000 */
[----:B------:R-:W-:Y:S01]  /*88f0*/  UISETP.NE.AND UP1, UPT, UR6, 0x2, UPT ;  /* 0x000000020600788c */ /* 0x000fe2000bf25270 */
[----:B------:R-:W3:Y:S05]  /*8900*/  LDS R0, [R25+0x10c] ;  /* 0x00010c0019007984 */ /* 0x000eea0000000800 */
[----:B------:R-:W-:-:S13]  /*8910*/  PLOP3.LUT P3, PT, PT, PT, UP1, 0x80, 0x8 ;  /* 0x000000000008781c */ /* 0x000fda0003f6f018 */
[----:B--2---:R-:W2:Y:S01]  /*8920*/  @P3 LDS R12, [R25+0x110] ;  /* 0x00011000190c3984 */ /* 0x004ea20000000800 */
[----:B---3--:R-:W-:-:S04]  /*8930*/  FMNMX R101, R101, R0, !PT ;  /* 0x0000000065657209 */ /* 0x008fc80007800000 */
[----:B--2---:R-:W-:-:S07]  /*8940*/  @P3 FMNMX R101, R101, R12, !PT ;  /* 0x0000000c65653209 */ /* 0x004fce0007800000 */
.L_x_89:
[----:B------:R3:W-:Y:S01]  /*8950*/  STL [R1+0x18], R101 ;  /* 0x0000186501007387 */ /* 0x0007e20000100800 */
[----:B------:R-:W-:Y:S01]  /*8960*/  IMAD.MOV.U32 R0, RZ, RZ, R118 ;  /* 0x000000ffff007224 */ /* 0x000fe200078e0076 */
[----:B------:R-:W-:-:S07]  /*8970*/  MOV R118, R101 ;  /* 0x0000006500767202 */ /* 0x000fce0000000f00 */
.L_x_88:
[----:B------:R-:W-:Y:S05]  /*8980*/  BSYNC.RECONVERGENT B0 ;  /* 0x0000000000007941 */ /* 0x000fea0003800200 */
.L_x_87:
        /* <DEDUP_REMOVED lines=15> */
.L_x_98:
[C---:B------:R-:W-:Y:S01]  /*8a80*/  IMAD R28, R2.reuse, 0x4, R110 ;  /* 0x00000004021c7824 */ /* 0x040fe200078e026e */
[----:B------:R-:W-:-:S04]  /*8a90*/  IADD3 R2, PT, PT, R2, 0x10, RZ ;  /* 0x0000001002027810 */ /* 0x000fc80007ffe0ff */
[----:B--2---:R-:W-:Y:S01]  /*8aa0*/  LDS R30, [R28+0x18c] ;  /* 0x00018c001c1e7984 */ /* 0x004fe20000000800 */
[----:B------:R-:W-:-:S03]  /*8ab0*/  ISETP.NE.AND P4, PT, R2, R29, PT ;  /* 0x0000001d0200720c */ /* 0x000fc60003f85270 */
[----:B------:R-:W2:Y:S04]  /*8ac0*/  LDS.128 R12, [R28+0x190] ;  /* 0x000190001c0c7984 */ /* 0x000ea80000000c00 */
[----:B------:R-:W4:Y:S04]  /*8ad0*/  LDS.128 R16, [R28+0x1a0] ;  /* 0x0001a0001c107984 */ /* 0x000f280000000c00 */
[----:B------:R-:W5:Y:S04]  /*8ae0*/  LDS.128 R20, [R28+0x1b0] ;  /* 0x0001b0001c147984 */ /* 0x000f680000000c00 */
[----:B------:R-:W0:Y:S01]  /*8af0*/  LDS.128 R24, [R28+0x1c0] ;  /* 0x0001c0001c187984 */ /* 0x000e220000000c00 */
[----:B--2---:R-:W-:-:S04]  /*8b00*/  FMNMX3 R12, R103, R30, R12, !PT ;  /* 0x0000001e670c7276 */ /* 0x004fc8000780000c */
[----:B------:R-:W-:-:S04]  /*8b10*/  FMNMX3 R12, R12, R13, R14, !PT ;  /* 0x0000000d0c0c7276 */ /* 0x000fc8000780000e */
[----:B----4-:R-:W-:-:S04]  /*8b20*/  FMNMX3 R12, R12, R15, R16, !PT ;  /* 0x0000000f0c0c7276 */ /* 0x010fc80007800010 */
[----:B------:R-:W-:-:S04]  /*8b30*/  FMNMX3 R12, R12, R17, R18, !PT ;  /* 0x000000110c0c7276 */ /* 0x000fc80007800012 */
[----:B-----5:R-:W-:-:S04]  /*8b40*/  FMNMX3 R12, R12, R19, R20, !PT ;  /* 0x000000130c0c7276 */ /* 0x020fc80007800014 */
[----:B------:R-:W-:-:S04]  /*8b50*/  FMNMX3 R12, R12, R21, R22, !PT ;  /* 0x000000150c0c7276 */ /* 0x000fc80007800016 */
[----:B0-----:R-:W-:-:S04]  /*8b60*/  FMNMX3 R12, R12, R23, R24, !PT ;  /* 0x000000170c0c7276 */ /* 0x001fc80007800018 */
[----:B------:R-:W-:Y:S01]  /*8b70*/  FMNMX3 R103, R12, R25, R26, !PT ;  /* 0x000000190c677276 */ /* 0x000fe2000780001a */
[----:B------:R-:W-:Y:S06]  /*8b80*/  @P4 BRA `(.L_x_98) ;  /* 0xfffffffc00bc4947 */ /* 0x000fec000383ffff */
.L_x_97:
[----:B------:R-:W-:Y:S05]  /*8b90*/  BRA.U !UP2, `(.L_x_96) ;  /* 0x000000010aa87547 */ /* 0x000fea000b800000 */
[----:B------:R-:W-:Y:S02]  /*8ba0*/  UISETP.GE.U32.AND UP1, UPT, UR25, 0x8, UPT ;  /* 0x000000081900788c */ /* 0x000fe4000bf26070 */
[----:B------:R-:W-:-:S07]  /*8bb0*/  UISETP.NE.AND UP2, UPT, UR24, URZ, UPT ;  /* 0x000000ff1800728c */ /* 0x000fce000bf45270 */
[----:B------:R-:W-:Y:S05]  /*8bc0*/  BRA.U !UP1, `(.L_x_99) ;  /* 0x0000000109387547 */ /* 0x000fea000b800000 */
[C---:B------:R-:W-:Y:S01]  /*8bd0*/  IMAD R2, R29.reuse, 0x4, R110 ;  /* 0x000000041d027824 */ /* 0x040fe200078e026e */
[----:B------:R-:W-:-:S04]  /*8be0*/  IADD3 R29, PT, PT, R29, 0x8, RZ ;  /* 0x000000081d1d7810 */ /* 0x000fc80007ffe0ff */
[----:B--2---:R-:W-:Y:S04]  /*8bf0*/  LDS R12, [R2+0x18c] ;  /* 0x00018c00020c7984 */ /* 0x004fe80000000800 */
[----:B------:R-:W2:Y:S04]  /*8c00*/  LDS R13, [R2+0x190] ;  /* 0x00019000020d7984 */ /* 0x000ea80000000800 */
[----:B------:R-:W-:Y:S04]  /*8c10*/  LDS R15, [R2+0x194] ;  /* 0x00019400020f7984 */ /* 0x000fe80000000800 */
[----:B------:R-:W4:Y:S04]  /*8c20*/  LDS R14, [R2+0x198] ;  /* 0x00019800020e7984 */ /* 0x000f280000000800 */
[----:B------:R-:W-:Y:S04]  /*8c30*/  LDS R17, [R2+0x19c] ;  /* 0x00019c0002117984 */ /* 0x000fe80000000800 */
[----:B------:R-:W5:Y:S04]  /*8c40*/  LDS R16, [R2+0x1a0] ;  /* 0x0001a00002107984 */ /* 0x000f680000000800 */
[----:B------:R-:W-:Y:S04]  /*8c50*/  LDS R19, [R2+0x1a4] ;  /* 0x0001a40002137984 */ /* 0x000fe80000000800 */
[----:B------:R-:W0:Y:S01]  /*8c60*/  LDS R18, [R2+0x1a8] ;  /* 0x0001a80002127984 */ /* 0x000e220000000800 */
[----:B--2---:R-:W-:-:S04]  /*8c70*/  FMNMX3 R12, R103, R12, R13, !PT ;  /* 0x0000000c670c7276 */ /* 0x004fc8000780000d */
[----:B----4-:R-:W-:-:S04]  /*8c80*/  FMNMX3 R12, R12, R15, R14, !PT ;  /* 0x0000000f0c0c7276 */ /* 0x010fc8000780000e */
[----:B-----5:R-:W-:-:S04]  /*8c90*/  FMNMX3 R12, R12, R17, R16, !PT ;  /* 0x000000110c0c7276 */ /* 0x020fc80007800010 */
[----:B0-----:R-:W-:-:S07]  /*8ca0*/  FMNMX3 R103, R12, R19, R18, !PT ;  /* 0x000000130c677276 */ /* 0x001fce0007800012 */
.L_x_99:
[----:B------:R-:W-:Y:S05]  /*8cb0*/  BRA.U !UP2, `(.L_x_96) ;  /* 0x000000010a607547 */ /* 0x000fea000b800000 */
[----:B------:R-:W-:Y:S02]  /*8cc0*/  UISETP.GE.U32.AND UP2, UPT, UR24, 0x4, UPT ;  /* 0x000000041800788c */ /* 0x000fe4000bf46070 */
[----:B------:R-:W-:-:S04]  /*8cd0*/  ULOP3.LUT UR6, UR7, 0x3, URZ, 0xc0, !UPT ;  /* 0x0000000307067892 */ /* 0x000fc8000f8ec0ff */
[----:B------:R-:W-:-:S03]  /*8ce0*/  UISETP.NE.AND UP1, UPT, UR6, URZ, UPT ;  /* 0x000000ff0600728c */ /* 0x000fc6000bf25270 */
[----:B------:R-:W-:Y:S08]  /*8cf0*/  BRA.U !UP2, `(.L_x_100) ;  /* 0x000000010a207547 */ /* 0x000ff0000b800000 */
[C---:B------:R-:W-:Y:S01]  /*8d00*/  IMAD R2, R29.reuse, 0x4, R110 ;  /* 0x000000041d027824 */ /* 0x040fe200078e026e */
[----:B------:R-:W-:-:S04]  /*8d10*/  IADD3 R29, PT, PT, R29, 0x4, RZ ;  /* 0x000000041d1d7810 */ /* 0x000fc80007ffe0ff */
[----:B--2---:R-:W-:Y:S04]  /*8d20*/  LDS R12, [R2+0x18c] ;  /* 0x00018c00020c7984 */ /* 0x004fe80000000800 */
[----:B------:R-:W2:Y:S04]  /*8d30*/  LDS R13, [R2+0x190] ;  /* 0x00019000020d7984 */ /* 0x000ea80000000800 */
[----:B------:R-:W-:Y:S04]  /*8d40*/  LDS R15, [R2+0x194] ;  /* 0x00019400020f7984 */ /* 0x000fe80000000800 */
[----:B------:R-:W4:Y:S01]  /*8d50*/  LDS R14, [R2+0x198] ;  /* 0x00019800020e7984 */ /* 0x000f220000000800 */
[----:B--2---:R-:W-:-:S04]  /*8d60*/  FMNMX3 R12, R103, R12, R13, !PT ;  /* 0x0000000c670c7276 */ /* 0x004fc8000780000d */
[----:B----4-:R-:W-:-:S07]  /*8d70*/  FMNMX3 R103, R12, R15, R14, !PT ;  /* 0x0000000f0c677276 */ /* 0x010fce000780000e */
.L_x_100:
[----:B------:R-:W-:Y:S05]  /*8d80*/  BRA.U !UP1, `(.L_x_96) ;  /* 0x00000001092c7547 */ /* 0x000fea000b800000 */
[----:B------:R-:W-:Y:S01]  /*8d90*/  IMAD R29, R29, 0x4, R110 ;  /* 0x000000041d1d7824 */ /* 0x000fe200078e026e */
[----:B------:R-:W-:-:S04]  /*8da0*/  UISETP.NE.AND UP1, UPT, UR6, 0x1, UPT ;  /* 0x000000010600788c */ /* 0x000fc8000bf25270 */
[----:B------:R-:W4:Y:S02]  /*8db0*/  LDS R2, [R29+0x18c] ;  /* 0x00018c001d027984 */ /* 0x000f240000000800 */
[----:B----4-:R-:W-:-:S03]  /*8dc0*/  FMNMX R103, R103, R2, !PT ;  /* 0x0000000267677209 */ /* 0x010fc60007800000 */
[----:B------:R-:W-:Y:S05]  /*8dd0*/  BRA.U !UP1, `(.L_x_96) ;  /* 0x0000000109187547 */ /* 0x000fea000b800000 */
[----:B------:R-:W-:Y:S01]  /*8de0*/  UISETP.NE.AND UP1, UPT, UR6, 0x2, UPT ;  /* 0x000000020600788c */ /* 0x000fe2000bf25270 */
[----:B------:R-:W4:Y:S05]  /*8df0*/  LDS R2, [R29+0x190] ;  /* 0x000190001d027984 */ /* 0x000f2a0000000800 */
[----:B------:R-:W-:-:S13]  /*8e00*/  PLOP3.LUT P4, PT, PT, PT, UP1, 0x80, 0x8 ;  /* 0x000000000008781c */ /* 0x000fda0003f8f018 */
[----:B--2---:R-:W2:Y:S01]  /*8e10*/  @P4 LDS R12, [R29+0x194] ;  /* 0x000194001d0c4984 */ /* 0x004ea20000000800 */
[----:B----4-:R-:W-:-:S04]  /*8e20*/  FMNMX R103, R103, R2, !PT ;  /* 0x0000000267677209 */ /* 0x010fc80007800000 */
[----:B--2---:R-:W-:-:S07]  /*8e30*/  @P4 FMNMX R103, R103, R12, !PT ;  /* 0x0000000c67674209 */ /* 0x004fce0007800000 */
.L_x_96:
[----:B------:R4:W-:Y:S01]  /*8e40*/  STL [R1+0x1c], R103 ;  /* 0x00001c6701007387 */ /* 0x0009e20000100800 */
[----:B------:R-:W-:Y:S01]  /*8e50*/  MOV R2, R119 ;  /* 0x0000007700027202 */ /* 0x000fe20000000f00 */
[----:B------:R-:W-:-:S07]  /*8e60*/  IMAD.MOV.U32 R119, RZ, RZ, R103 ;  /* 0x000000ffff777224 */ /* 0x000fce00078e0067 */
.L_x_95:
[----:B------:R-:W-:Y:S05]  /*8e70*/  BSYNC.RECONVERGENT B0 ;  /* 0x0000000000007941 */ /* 0x000fea0003800200 */
.L_x_94:
[----:B------:R-:W-:Y:S06]  /*8e80*/  BAR.SYNC.DEFER_BLOCKING 0x0 ;  /* 0x0000000000007b1d */ /* 0x000fec0000010000 */
[----:B------:R-:W-:Y:S04]  /*8e90*/  BSSY.RECONVERGENT B0, `(.L_x_101) ;  /* 0x0000071000007945 */ /* 0x000fe80003800200 */
[----:B------:R-:W-:Y:S05]  /*8ea0*/  @P0 BRA `(.L_x_102) ;  /* 0x0000000400bc0947 */ /* 0x000fea0003800000 */
[----:B------:R-:W5:Y:S01]  /*8eb0*/  LDL R17, [UR21] ;  /* 0x00000015ff117983 */ /* 0x000f620008100800 */
[----:B------:R-:W-:Y:S02]  /*8ec0*/  HFMA2 R13, -RZ, RZ, 0.96630859375, -0.0022525787353515625 ;  /* 0x3bbb989dff0d7431 */ /* 0x000fe400000001ff */
[----:B--2---:R-:W-:Y:S01]  /*8ed0*/  FADD R12, -R11, R10 ;  /* 0x0000000a0b0c7221 */ /* 0x004fe20000000100 */
[----:B------:R-:W-:-:S03]  /*8ee0*/  IMAD.MOV.U32 R14, RZ, RZ, 0x437c0000 ;  /* 0x437c0000ff0e7424 */ /* 0x000fc600078e00ff */
[----:B------:R-:W-:-:S04]  /*8ef0*/  FFMA.SAT R13, R12, R13, 0.5 ;  /* 0x3f0000000c0d7423 */ /* 0x000fc8000000200d */
[----:B------:R-:W-:-:S04]  /*8f00*/  FFMA.RM R13, R13, R14, 12582913 ;  /* 0x4b4000010d0d7423 */ /* 0x000fc8000000400e */
[C---:B------:R-:W-:Y:S01]  /*8f10*/  FADD R15, R13.reuse, -12583039 ;  /* 0xcb40007f0d0f7421 */ /* 0x040fe20000000000 */
[----:B------:R-:W-:-:S03]  /*8f20*/  SHF.L.U32 R84, R13, 0x17, RZ ;  /* 0x000000170d547819 */ /* 0x000fc600000006ff */
[----:B------:R-:W-:-:S04]  /*8f30*/  FFMA R15, R12, 1.4426950216293334961, -R15 ;  /* 0x3fb8aa3b0c0f7823 */ /* 0x000fc8000000080f */
[----:B------:R-:W-:-:S04]  /*8f40*/  FFMA R32, R12, 1.925963033500011079e-08, R15 ;  /* 0x32a570600c207823 */ /* 0x000fc8000000000f */
[----:B------:R-:W2:Y:S02]  /*8f50*/  MUFU.EX2 R15, R32 ;  /* 0x00000020000f7308 */ /* 0x000ea40000000800 */
[----:B--2---:R-:W-:-:S04]  /*8f60*/  FMUL R84, R84, R15 ;  /* 0x0000000f54547220 */ /* 0x004fc80000400000 */
[----:B-----5:R-:W-:-:S05]  /*8f70*/  FMUL R48, R84, R17 ;  /* 0x0000001154307220 */ /* 0x020fca0000400000 */
[----:B------:R2:W-:Y:S04]  /*8f80*/  STL [UR21], R48 ;  /* 0x00000030ff007987 */ /* 0x0005e80008100815 */
[----:B------:R-:W5:Y:S04]  /*8f90*/  LDL.128 R72, [R1+0x110] ;  /* 0x0001100001487983 */ /* 0x000f680000100c00 */
[----:B------:R-:W3:Y:S04]  /*8fa0*/  LDL.128 R12, [R1+0x20] ;  /* 0x00002000010c7983 */ /* 0x000ee80000100c00 */
[----:B------:R-:W4:Y:S04]  /*8fb0*/  LDL.128 R16, [R1+0x30] ;  /* 0x0000300001107983 */ /* 0x000f280000100c00 */
[----:B------:R-:W4:Y:S04]  /*8fc0*/  LDL.128 R20, [R1+0x40] ;  /* 0x0000400001147983 */ /* 0x000f280000100c00 */
[----:B------:R-:W4:Y:S04]  /*8fd0*/  LDL.128 R24, [R1+0x50] ;  /* 0x0000500001187983 */ /* 0x000f280000100c00 */
[----:B------:R-:W4:Y:S04]  /*8fe0*/  LDL.128 R28, [R1+0x60] ;  /* 0x00006000011c7983 */ /* 0x000f280000100c00 */
[----:B------:R-:W4:Y:S04]  /*8ff0*/  LDL.128 R32, [R1+0x70] ;  /* 0x0000700001207983 */ /* 0x000f280000100c00 */
[----:B------:R-:W4:Y:S04]  /*9000*/  LDL.128 R36, [R1+0x80] ;  /* 0x0000800001247983 */ /* 0x000f280000100c00 */
[----:B------:R-:W4:Y:S04]  /*9010*/  LDL.128 R40, [R1+0x90] ;  /* 0x0000900001287983 */ /* 0x000f280000100c00 */
[----:B------:R-:W4:Y:S04]  /*9020*/  LDL.128 R44, [R1+0xa0] ;  /* 0x0000a000012c7983 */ /* 0x000f280000100c00 */
[----:B--2---:R-:W2:Y:S04]  /*9030*/  LDL.128 R48, [R1+0xb0] ;  /* 0x0000b00001307983 */ /* 0x004ea80000100c00 */
[----:B------:R-:W2:Y:S04]  /*9040*/  LDL.128 R52, [R1+0xc0] ;  /* 0x0000c00001347983 */ /* 0x000ea80000100c00 */
[----:B------:R-:W2:Y:S04]  /*9050*/  LDL.128 R56, [R1+0xd0] ;  /* 0x0000d00001387983 */ /* 0x000ea80000100c00 */
[----:B------:R-:W2:Y:S04]  /*9060*/  LDL.128 R60, [R1+0xe0] ;  /* 0x0000e000013c7983 */ /* 0x000ea80000100c00 */
[----:B------:R-:W2:Y:S04]  /*9070*/  LDL.128 R64, [R1+0xf0] ;  /* 0x0000f00001407983 */ /* 0x000ea80000100c00 */
[----:B------:R-:W2:Y:S01]  /*9080*/  LDL.128 R68, [R1+0x100] ;  /* 0x0001000001447983 */ /* 0x000ea20000100c00 */
[----:B------:R-:W-:-:S02]  /*9090*/  IMAD.MOV.U32 R116, RZ, RZ, R11 ;  /* 0x000000ffff747224 */ /* 0x000fc400078e000b */
[C---:B-----5:R-:W-:Y:S01]  /*90a0*/  FMUL R72, R84.reuse, R72 ;  /* 0x0000004854487220 */ /* 0x060fe20000400000 */
[C---:B------:R-:W-:Y:S01]  /*90b0*/  FMUL R73, R84.reuse, R73 ;  /* 0x0000004954497220 */ /* 0x040fe20000400000 */
[C---:B------:R-:W-:Y:S01]  /*90c0*/  FMUL R74, R84.reuse, R74 ;  /* 0x0000004a544a7220 */ /* 0x040fe20000400000 */
[C---:B------:R-:W-:Y:S01]  /*90d0*/  FMUL R75, R84.reuse, R75 ;  /* 0x0000004b544b7220 */ /* 0x040fe20000400000 */
[C---:B---3--:R-:W-:Y:S01]  /*90e0*/  FMUL R12, R84.reuse, R12 ;  /* 0x0000000c540c7220 */ /* 0x048fe20000400000 */
[C---:B------:R-:W-:Y:S01]  /*90f0*/  FMUL R13, R84.reuse, R13 ;  /* 0x0000000d540d7220 */ /* 0x040fe20000400000 */
[C---:B------:R-:W-:Y:S01]  /*9100*/  FMUL R14, R84.reuse, R14 ;  /* 0x0000000e540e7220 */ /* 0x040fe20000400000 */
[C---:B------:R-:W-:Y:S01]  /*9110*/  FMUL R15, R84.reuse, R15 ;  /* 0x0000000f540f7220 */ /* 0x040fe20000400000 */
[C---:B----4-:R-:W-:Y:S01]  /*9120*/  FMUL R16, R84.reuse, R16 ;  /* 0x0000001054107220 */ /* 0x050fe20000400000 */
[C---:B------:R-:W-:Y:S01]  /*9130*/  FMUL R17, R84.reuse, R17 ;  /* 0x0000001154117220 */ /* 0x040fe20000400000 */
        /* <DEDUP_REMOVED lines=30> */
[C---:B--2---:R-:W-:Y:S01]  /*9320*/  FMUL R48, R84.reuse, R48 ;  /* 0x0000003054307220 */ /* 0x044fe20000400000 */
        /* <DEDUP_REMOVED lines=22> */
[----:B------:R-:W-:Y:S01]  /*9490*/  FMUL R71, R84, R71 ;  /* 0x0000004754477220 */ /* 0x000fe20000400000 */
[----:B------:R2:W-:Y:S04]  /*94a0*/  STL.128 [R1+0x110], R72 ;  /* 0x0001104801007387 */ /* 0x0005e80000100c00 */
        /* <DEDUP_REMOVED lines=14> */
[----:B------:R2:W-:Y:S02]  /*9590*/  STL.128 [R1+0x100], R68 ;  /* 0x0001004401007387 */ /* 0x0005e40000100c00 */
.L_x_102:
[----:B------:R-:W-:Y:S05]  /*95a0*/  BSYNC.RECONVERGENT B0 ;  /* 0x0000000000007941 */ /* 0x000fea0003800200 */
.L_x_101:
[----:B------:R-:W-:Y:S04]  /*95b0*/  BSSY.RECONVERGENT B0, `(.L_x_103) ;  /* 0x0000071000007945 */ /* 0x000fe80003800200 */
[----:B------:R-:W-:Y:S05]  /*95c0*/  @P1 BRA `(.L_x_104) ;  /* 0x0000000400bc1947 */ /* 0x000fea0003800000 */
[----:B--2---:R-:W2:Y:S01]  /*95d0*/  LDL R17, [UR21+0x4] ;  /* 0x00000415ff117983 */ /* 0x004ea20008100800 */
[----:B------:R-:W-:Y:S01]  /*95e0*/  MOV R13, 0x3bbb989d ;  /* 0x3bbb989d000d7802 */ /* 0x000fe20000000f00 */
[----:B------:R-:W-:Y:S01]  /*95f0*/  FADD R12, -R100, R9 ;  /* 0x00000009640c7221 */ /* 0x000fe20000000100 */
[----:B------:R-:W-:-:S03]  /*9600*/  IMAD.MOV.U32 R14, RZ, RZ, 0x437c0000 ;  /* 0x437c0000ff0e7424 */ /* 0x000fc600078e00ff */
[----:B------:R-:W-:-:S04]  /*9610*/  FFMA.SAT R13, R12, R13, 0.5 ;  /* 0x3f0000000c0d7423 */ /* 0x000fc8000000200d */
[----:B------:R-:W-:-:S04]  /*9620*/  FFMA.RM R13, R13, R14, 12582913 ;  /* 0x4b4000010d0d7423 */ /* 0x000fc8000000400e */
[C---:B------:R-:W-:Y:S01]  /*9630*/  FADD R15, R13.reuse, -12583039 ;  /* 0xcb40007f0d0f7421 */ /* 0x040fe20000000000 */
[----:B------:R-:W-:-:S03]  /*9640*/  SHF.L.U32 R84, R13, 0x17, RZ ;  /* 0x000000170d547819 */ /* 0x000fc600000006ff */
[----:B------:R-:W-:-:S04]  /*9650*/  FFMA R15, R12, 1.4426950216293334961, -R15 ;  /* 0x3fb8aa3b0c0f7823 */ /* 0x000fc8000000080f */
[----:B------:R-:W-:-:S04]  /*9660*/  FFMA R32, R12, 1.925963033500011079e-08, R15 ;  /* 0x32a570600c207823 */ /* 0x000fc8000000000f */
[----:B------:R-:W5:Y:S02]  /*9670*/  MUFU.EX2 R15, R32 ;  /* 0x00000020000f7308 */ /* 0x000f640000000800 */
[----:B-----5:R-:W-:-:S04]  /*9680*/  FMUL R84, R84, R15 ;  /* 0x0000000f54547220 */ /* 0x020fc80000400000 */
[----:B--2---:R-:W-:-:S05]  /*9690*/  FMUL R48, R84, R17 ;  /* 0x0000001154307220 */ /* 0x004fca0000400000 */
[----:B------:R2:W-:Y:S04]  /*96a0*/  STL [UR21+0x4], R48 ;  /* 0x00000430ff007987 */ /* 0x0005e80008100815 */
        /* <DEDUP_REMOVED lines=97> */
.L_x_104:
[----:B------:R-:W-:Y:S05]  /*9cc0*/  BSYNC.RECONVERGENT B0 ;  /* 0x0000000000007941 */ /* 0x000fea0003800200 */
.L_x_103:
[----:B------:R-:W-:Y:S04]  /*9cd0*/  BSSY.RECONVERGENT B0, `(.L_x_105) ;  /* 0x0000071000007945 */ /* 0x000fe80003800200 */
[----:B------:R-:W-:Y:S05]  /*9ce0*/  @P2 BRA `(.L_x_106) ;  /* 0x0000000400bc2947 */ /* 0x000fea0003800000 */
[----:B--2---:R-:W2:Y:S01]  /*9cf0*/  LDL R17, [UR21+0x8] ;  /* 0x00000815ff117983 */ /* 0x004ea20008100800 */
[----:B------:R-:W-:Y:S02]  /*9d00*/  HFMA2 R13, -RZ, RZ, 0.96630859375, -0.0022525787353515625 ;  /* 0x3bbb989dff0d7431 */ /* 0x000fe400000001ff */
        /* <DEDUP_REMOVED lines=109> */
.L_x_106:
[----:B------:R-:W-:Y:S05]  /*a3e0*/  BSYNC.RECONVERGENT B0 ;  /* 0x0000000000007941 */ /* 0x000fea0003800200 */
.L_x_105:
        /* <DEDUP_REMOVED lines=113> */
.L_x_108:
[----:B------:R-:W-:Y:S05]  /*ab00*/  BSYNC.RECONVERGENT B0 ;  /* 0x0000000000007941 */ /* 0x000fea0003800200 */
.L_x_107:
[----:B------:R-:W-:Y:S01]  /*ab10*/  BAR.SYNC.DEFER_BLOCKING 0x0 ;  /* 0x0000000000007b1d */ /* 0x000fe20000010000 */
[----:B------:R-:W-:-:S05]  /*ab20*/  ISETP.GE.AND P0, PT, R115, UR23, PT ;  /* 0x0000001773007c0c */ /* 0x000fca000bf06270 */
[----:B------:R-:W0:Y:S01]  /*ab30*/  LDCU UR6, c[0x0][0x3a4] ;  /* 0x00007480ff0677ac */ /* 0x000e220008000800 */
[----:B------:R-:W-:Y:S07]  /*ab40*/  BSSY.RECONVERGENT B0, `(.L_x_109) ;  /* 0x00000fc000007945 */ /* 0x000fee0003800200 */
[----:B------:R-:W-:Y:S05]  /*ab50*/  @P0 BRA `(.L_x_110) ;  /* 0x0000000c00e80947 */ /* 0x000fea0003800000 */
[----:B--2---:R-:W-:Y:S01]  /*ab60*/  MOV R14, R115 ;  /* 0x00000073000e7202 */ /* 0x004fe20000000f00 */
[----:B------:R-:W-:Y:S01]  /*ab70*/  BSSY.RECONVERGENT B1, `(.L_x_111) ;  /* 0x0000087000017945 */ /* 0x000fe20003800200 */
[----:B------:R-:W-:Y:S02]  /*ab80*/  PLOP3.LUT P0, PT, PT, PT, PT, 0x80, 0x8 ;  /* 0x000000000008781c */ /* 0x000fe40003f0f070 */
[----:B------:R-:W-:-:S04]  /*ab90*/  IADD3 R12, PT, PT, -R14, UR23, RZ ;  /* 0x000000170e0c7c10 */ /* 0x000fc8000fffe1ff */
[----:B------:R-:W-:-:S13]  /*aba0*/  ISETP.GT.AND P1, PT, R12, 0xc0, PT ;  /* 0x000000c00c00780c */ /* 0x000fda0003f24270 */
[----:B------:R-:W-:Y:S05]  /*abb0*/  @!P1 BRA `(.L_x_112) ;  /* 0x0000000800089947 */ /* 0x000fea0003800000 */
[----:B------:R-:W-:Y:S01]  /*abc0*/  IABS R15, UR15 ;  /* 0x0000000f000f7c13 */ /* 0x000fe20008000000 */
[----:B------:R-:W-:Y:S01]  /*abd0*/  IMAD.U32 R18, RZ, RZ, UR23 ;  /* 0x00000017ff127e24 */ /* 0x000fe2000f8e00ff */
[----:B------:R-:W-:Y:S02]  /*abe0*/  PLOP3.LUT P0, PT, PT, PT, PT, 0x8, 0x80 ;  /* 0x000000000080781c */ /* 0x000fe40003f0e170 */
[----:B------:R-:W2:Y:S01]  /*abf0*/  I2F.RP R12, R15 ;  /* 0x0000000f000c7306 */ /* 0x000ea20000209400 */
[----:B------:R-:W-:-:S07]  /*ac00*/  ISETP.NE.AND P1, PT, RZ, UR15, PT ;  /* 0x0000000fff007c0c */ /* 0x000fce000bf25270 */
[----:B--2---:R-:W2:Y:S02]  /*ac10*/  MUFU.RCP R12, R12 ;  /* 0x0000000c000c7308 */ /* 0x004ea40000001000 */
[----:B--2---:R-:W-:-:S06]  /*ac20*/  VIADD R13, R12, 0xffffffe ;  /* 0x0ffffffe0c0d7836 */ /* 0x004fcc0000000000 */
[----:B------:R-:W2:Y:S02]  /*ac30*/  F2I.FTZ.U32.TRUNC.NTZ R17, R13 ;  /* 0x0000000d00117305 */ /* 0x000ea4000021f000 */
[----:B--2---:R-:W-:-:S05]  /*ac40*/  IADD3 R16, PT, PT, RZ, -R17, RZ ;  /* 0x80000011ff107210 */ /* 0x004fca0007ffe0ff */
[----:B------:R-:W-:Y:S02]  /*ac50*/  IMAD R19, R16, R15, RZ ;  /* 0x0000000f10137224 */ /* 0x000fe400078e02ff */
[----:B------:R-:W-:-:S05]  /*ac60*/  HFMA2 R16, -RZ, RZ, 0, 0 ;  /* 0x00000000ff107431 */ /* 0x000fca00000001ff */
[----:B------:R-:W-:Y:S01]  /*ac70*/  IMAD.HI.U32 R16, R17, R19, R16 ;  /* 0x0000001311107227 */ /* 0x000fe200078e0010 */
[----:B------:R-:W-:-:S03]  /*ac80*/  LOP3.LUT R17, RZ, UR15, RZ, 0x33, !PT ;  /* 0x0000000fff117c12 */ /* 0x000fc6000f8e33ff */
[----:B------:R-:W-:-:S07]  /*ac90*/  VIADD R19, R18, 0xffffff40 ;  /* 0xffffff4012137836 */ /* 0x000fce0000000000 */
.L_x_113:
[----:B--2---:R-:W-:Y:S01]  /*aca0*/  IABS R27, UR15 ;  /* 0x0000000f001b7c13 */ /* 0x004fe20008000000 */
[C---:B------:R-:W-:Y:S01]  /*acb0*/  VIADD R35, R14.reuse, 0x40 ;  /* 0x000000400e237836 */ /* 0x040fe20000000000 */
[----:B------:R-:W-:Y:S01]  /*acc0*/  IABS R18, UR15 ;  /* 0x0000000f00127c13 */ /* 0x000fe20008000000 */
[C---:B------:R-:W-:Y:S01]  /*acd0*/  VIADD R39, R14.reuse, 0xc0 ;  /* 0x000000c00e277836 */ /* 0x040fe20000000000 */
[----:B------:R-:W2:Y:S01]  /*ace0*/  I2F.RP R22, R27 ;  /* 0x0000001b00167306 */ /* 0x000ea20000209400 */
        /* <DEDUP_REMOVED lines=8> */
[----:B--2---:R-:W2:Y:S03]  /*ad70*/  MUFU.RCP R22, R22 ;  /* 0x0000001600167308 */ /* 0x004ea60000001000 */
[----:B------:R-:W-:-:S13]  /*ad80*/  ISETP.GT.U32.AND P2, PT, R15, R20, PT ;  /* 0x000000140f00720c */ /* 0x000fda0003f44070 */
[----:B------:R-:W-:Y:S01]  /*ad90*/  @!P2 IADD3 R20, PT, PT, R20, -R27, RZ ;  /* 0x8000001b1414a210 */ /* 0x000fe20007ffe0ff */
[----:B------:R-:W-:Y:S01]  /*ada0*/  @!P2 VIADD R18, R18, 0x1 ;  /* 0x000000011212a836 */ /* 0x000fe20000000000 */
[----:B--2---:R-:W-:Y:S02]  /*adb0*/  IADD3 R12, PT, PT, R22, 0xffffffe, RZ ;  /* 0x0ffffffe160c7810 */ /* 0x004fe40007ffe0ff */
[----:B------:R-:W-:Y:S02]  /*adc0*/  ISETP.GE.U32.AND P4, PT, R20, R15, PT ;  /* 0x0000000f1400720c */ /* 0x000fe40003f86070 */
[----:B------:R2:W5:Y:S02]  /*add0*/  F2I.FTZ.U32.TRUNC.NTZ R13, R12 ;  /* 0x0000000c000d7305 */ /* 0x000564000021f000 */
[----:B--2---:R-:W-:-:S09]  /*ade0*/  MOV R12, RZ ;  /* 0x000000ff000c7202 */ /* 0x004fd20000000f00 */
[----:B------:R-:W-:Y:S02]  /*adf0*/  @P4 IADD3 R18, PT, PT, R18, 0x1, RZ ;  /* 0x0000000112124810 */ /* 0x000fe40007ffe0ff */
[----:B-----5:R-:W-:-:S05]  /*ae00*/  IADD3 R22, PT, PT, RZ, -R13, RZ ;  /* 0x8000000dff167210 */ /* 0x020fca0007ffe0ff */
        /* <DEDUP_REMOVED lines=40> */
[----:B------:R-:W2:Y:S01]  /*b090*/  LDC.64 R12, c[0x0][0x398] ;  /* 0x0000e600ff0c7b82 */ /* 0x000ea20000000a00 */
        /* <DEDUP_REMOVED lines=19> */
[----:B0-----:R-:W-:Y:S02]  /*b1d0*/  IMAD R21, R20, UR6, R21 ;  /* 0x0000000614157c24 */ /* 0x001fe4000f8e0215 */
[----:B------:R-:W-:Y:S02]  /*b1e0*/  IMAD R23, R22, UR6, R23 ;  /* 0x0000000616177c24 */ /* 0x000fe4000f8e0217 */
[----:B------:R-:W-:Y:S02]  /*b1f0*/  IMAD R25, R24, UR6, R25 ;  /* 0x0000000618197c24 */ /* 0x000fe4000f8e0219 */
[----:B------:R-:W-:-:S02]  /*b200*/  IMAD R35, R32, UR6, R35 ;  /* 0x0000000620237c24 */ /* 0x000fc4000f8e0223 */
[----:B--2---:R-:W-:-:S04]  /*b210*/  IMAD.WIDE R20, R21, 0x4, R12 ;  /* 0x0000000415147825 */ /* 0x004fc800078e020c */
[--C-:B------:R-:W-:Y:S02]  /*b220*/  IMAD.WIDE R22, R23, 0x4, R12.reuse ;  /* 0x0000000417167825 */ /* 0x100fe400078e020c */
[----:B------:R-:W2:Y:S02]  /*b230*/  LDG.E R20, desc[UR18][R20.64] ;  /* 0x0000001214147981 */ /* 0x000ea4000c1e1900 */
[--C-:B------:R-:W-:Y:S02]  /*b240*/  IMAD.WIDE R24, R25, 0x4, R12.reuse ;  /* 0x0000000419187825 */ /* 0x100fe400078e020c */
[----:B------:R-:W5:Y:S02]  /*b250*/  LDG.E R22, desc[UR18][R22.64] ;  /* 0x0000001216167981 */ /* 0x000f64000c1e1900 */
[----:B------:R-:W-:Y:S02]  /*b260*/  IMAD.WIDE R12, R35, 0x4, R12 ;  /* 0x00000004230c7825 */ /* 0x000fe400078e020c */
[----:B------:R-:W3:Y:S04]  /*b270*/  LDG.E R24, desc[UR18][R24.64] ;  /* 0x0000001218187981 */ /* 0x000ee8000c1e1900 */
[----:B------:R-:W4:Y:S01]  /*b280*/  LDG.E R12, desc[UR18][R12.64] ;  /* 0x000000120c0c7981 */ /* 0x000f22000c1e1900 */
[----:B------:R-:W0:Y:S01]  /*b290*/  S2UR UR17, SR_CgaCtaId ;  /* 0x00000000001179c3 */ /* 0x000e220000008800 */
[----:B------:R-:W-:-:S02]  /*b2a0*/  UMOV UR7, 0x400 ;  /* 0x0000040000077882 */ /* 0x000fc40000000000 */
[----:B------:R-:W-:-:S04]  /*b2b0*/  IMAD.U32 R78, RZ, RZ, UR7 ;  /* 0x00000007ff4e7e24 */ /* 0x000fc8000f8e00ff */
[----:B------:R-:W-:Y:S01]  /*b2c0*/  VIADD R32, R78, 0x4000 ;  /* 0x000040004e207836 */ /* 0x000fe20000000000 */
[----:B0-----:R-:W-:-:S04]  /*b2d0*/  MOV R77, UR17 ;  /* 0x00000011004d7c02 */ /* 0x001fc80008000f00 */
[----:B------:R-:W-:-:S04]  /*b2e0*/  LEA R32, R77, R32, 0x18 ;  /* 0x000000204d207211 */ /* 0x000fc800078ec0ff */
[-C--:B------:R-:W-:Y:S01]  /*b2f0*/  LEA R27, R27, R32.reuse, 0x8 ;  /* 0x000000201b1b7211 */ /* 0x080fe200078e40ff */
[--C-:B------:R-:W-:Y:S01]  /*b300*/  IMAD R29, R29, 0x100, R32.reuse ;  /* 0x000001001d1d7824 */ /* 0x100fe200078e0220 */
[----:B------:R-:W-:Y:S01]  /*b310*/  LEA R31, R31, R32, 0x8 ;  /* 0x000000201f1f7211 */ /* 0x000fe200078e40ff */
[----:B------:R-:W-:Y:S01]  /*b320*/  IMAD R33, R33, 0x100, R32 ;  /* 0x0000010021217824 */ /* 0x000fe200078e0220 */
[----:B------:R-:W-:Y:S01]  /*b330*/  LEA R27, R18, R27, 0x2 ;  /* 0x0000001b121b7211 */ /* 0x000fe200078e10ff */
[----:B------:R-:W-:Y:S01]  /*b340*/  IMAD R29, R26, 0x4, R29 ;  /* 0x000000041a1d7824 */ /* 0x000fe200078e021d */
[----:B------:R-:W-:Y:S01]  /*b350*/  LEA R31, R28, R31, 0x2 ;  /* 0x0000001f1c1f7211 */ /* 0x000fe200078e10ff */
[----:B------:R-:W-:Y:S01]  /*b360*/  IMAD R33, R30, 0x4, R33 ;  /* 0x000000041e217824 */ /* 0x000fe200078e0221 */
[----:B------:R-:W-:-:S04]  /*b370*/  IADD3 R14, PT, PT, R14, 0x100, RZ ;  /* 0x000001000e0e7810 */ /* 0x000fc80007ffe0ff */
[----:B------:R-:W-:Y:S01]  /*b380*/  ISETP.GE.AND P2, PT, R14, R19, PT ;  /* 0x000000130e00720c */ /* 0x000fe20003f46270 */
[----:B--2---:R2:W-:Y:S04]  /*b390*/  STS [R27], R20 ;  /* 0x000000141b007388 */ /* 0x0045e80000000800 */
[----:B-----5:R2:W-:Y:S04]  /*b3a0*/  STS [R29], R22 ;  /* 0x000000161d007388 */ /* 0x0205e80000000800 */
[----:B---3--:R2:W-:Y:S04]  /*b3b0*/  STS [R31], R24 ;  /* 0x000000181f007388 */ /* 0x0085e80000000800 */
[----:B----4-:R2:W-:Y:S01]  /*b3c0*/  STS [R33], R12 ;  /* 0x0000000c21007388 */ /* 0x0105e20000000800 */
[----:B------:R-:W-:Y:S05]  /*b3d0*/  @!P2 BRA `(.L_x_113) ;  /* 0xfffffff80030a947 */ /* 0x000fea000383ffff */
.L_x_112:
[----:B0-----:R-:W-:Y:S05]  /*b3e0*/  BSYNC.RECONVERGENT B1 ;  /* 0x0000000000017941 */ /* 0x001fea0003800200 */
.L_x_111:
[----:B--2---:R-:W-:Y:S01]  /*b3f0*/  IADD3 R12, PT, PT, -R14, UR23, RZ ;  /* 0x000000170e0c7c10 */ /* 0x004fe2000fffe1ff */
[----:B------:R-:W-:Y:S03]  /*b400*/  BSSY.RECONVERGENT B1, `(.L_x_114) ;  /* 0x0000046000017945 */ /* 0x000fe60003800200 */
[----:B------:R-:W-:-:S13]  /*b410*/  ISETP.GT.AND P1, PT, R12, 0x40, PT ;  /* 0x000000400c00780c */ /* 0x000fda0003f24270 */
[----:B------:R-:W-:Y:S05]  /*b420*/  @!P1 BRA `(.L_x_115) ;  /* 0x00000004000c9947 */ /* 0x000fea0003800000 */
[----:B------:R-:W-:Y:S01]  /*b430*/  IABS R17, UR15 ;  /* 0x0000000f00117c13 */ /* 0x000fe20008000000 */
[----:B------:R-:W-:Y:S01]  /*b440*/  VIADD R23, R14, 0x40 ;  /* 0x000000400e177836 */ /* 0x000fe20000000000 */
[----:B------:R-:W-:Y:S01]  /*b450*/  IABS R18, UR15 ;  /* 0x0000000f00127c13 */ /* 0x000fe20008000000 */
[----:B------:R-:W0:Y:S01]  /*b460*/  LDCU UR7, c[0x0][0x3a4] ;  /* 0x00007480ff0777ac */ /* 0x000e220008000800 */
[----:B------:R-:W2:Y:S02]  /*b470*/  I2F.RP R15, R17 ;  /* 0x00000011000f7306 */ /* 0x000ea40000209400 */
[----:B------:R-:W-:Y:S01]  /*b480*/  IABS R20, R23 ;  /* 0x0000001700147213 */ /* 0x000fe20000000000 */
[----:B------:R-:W-:-:S05]  /*b490*/  IMAD.MOV R18, RZ, RZ, -R18 ;  /* 0x000000ffff127224 */ /* 0x000fca00078e0a12 */
[----:B--2---:R-:W2:Y:S02]  /*b4a0*/  MUFU.RCP R15, R15 ;  /* 0x0000000f000f7308 */ /* 0x004ea40000001000 */
[----:B--2---:R-:W-:-:S06]  /*b4b0*/  VIADD R12, R15, 0xffffffe ;  /* 0x0ffffffe0f0c7836 */ /* 0x004fcc0000000000 */
[----:B------:R2:W5:Y:S02]  /*b4c0*/  F2I.FTZ.U32.TRUNC.NTZ R13, R12 ;  /* 0x0000000c000d7305 */ /* 0x000564000021f000 */
[----:B--2---:R-:W-:Y:S02]  /*b4d0*/  MOV R12, RZ ;  /* 0x000000ff000c7202 */ /* 0x004fe40000000f00 */
[----:B-----5:R-:W-:-:S05]  /*b4e0*/  IADD3 R16, PT, PT, RZ, -R13, RZ ;  /* 0x8000000dff107210 */ /* 0x020fca0007ffe0ff */
        /* <DEDUP_REMOVED lines=23> */
[----:B------:R-:W2:Y:S01]  /*b660*/  LDC.64 R16, c[0x0][0x398] ;  /* 0x0000e600ff107b82 */ /* 0x000ea20000000a00 */
[----:B------:R-:W-:Y:S02]  /*b670*/  @P0 IADD3 R12, PT, PT, R12, 0x1, RZ ;  /* 0x000000010c0c0810 */ /* 0x000fe40007ffe0ff */
[----:B------:R-:W-:-:S02]  /*b680*/  ISETP.NE.AND P0, PT, RZ, UR15, PT ;  /* 0x0000000fff007c0c */ /* 0x000fc4000bf05270 */
[----:B------:R-:W-:Y:S02]  /*b690*/  MOV R19, R15 ;  /* 0x0000000f00137202 */ /* 0x000fe40000000f00 */
[----:B------:R-:W-:Y:S02]  /*b6a0*/  @!P3 IMAD.MOV R12, RZ, RZ, -R12 ;  /* 0x000000ffff0cb224 */ /* 0x000fe400078e0a0c */
[----:B------:R-:W-:-:S03]  /*b6b0*/  @!P5 IADD3 R19, PT, PT, -R19, RZ, RZ ;  /* 0x000000ff1313d210 */ /* 0x000fc60007ffe1ff */
[C---:B------:R-:W-:Y:S02]  /*b6c0*/  SEL R15, R13.reuse, R12, !P0 ;  /* 0x0000000c0d0f7207 */ /* 0x040fe40004000000 */
[----:B------:R-:W-:-:S03]  /*b6d0*/  SEL R19, R13, R19, !P0 ;  /* 0x000000130d137207 */ /* 0x000fc60004000000 */
[--C-:B------:R-:W-:Y:S01]  /*b6e0*/  IMAD.MOV R13, RZ, RZ, -R15.reuse ;  /* 0x000000ffff0d7224 */ /* 0x100fe200078e0a0f */
[----:B------:R-:W-:Y:S01]  /*b6f0*/  IADD3 R18, PT, PT, -R19, RZ, RZ ;  /* 0x000000ff13127210 */ /* 0x000fe20007ffe1ff */
[C---:B------:R-:W-:Y:S01]  /*b700*/  IMAD R12, R76.reuse, 0x20, R15 ;  /* 0x000000204c0c7824 */ /* 0x040fe200078e020f */
[----:B------:R-:W-:Y:S01]  /*b710*/  LEA R20, R76, R19, 0x5 ;  /* 0x000000134c147211 */ /* 0x000fe200078e28ff */
[----:B------:R-:W-:Y:S02]  /*b720*/  IMAD R14, R13, UR15, R14 ;  /* 0x0000000f0d0e7c24 */ /* 0x000fe4000f8e020e */
[----:B------:R-:W-:Y:S02]  /*b730*/  IMAD R18, R18, UR15, R23 ;  /* 0x0000000f12127c24 */ /* 0x000fe4000f8e0217 */
[----:B------:R-:W-:-:S03]  /*b740*/  VIADD R13, R14, UR16 ;  /* 0x000000100e0d7c36 */ /* 0x000fc60008000000 */
[----:B------:R-:W-:Y:S01]  /*b750*/  IADD3 R21, PT, PT, R18, UR16, RZ ;  /* 0x0000001012157c10 */ /* 0x000fe2000fffe0ff */
[----:B0-----:R-:W-:-:S04]  /*b760*/  IMAD R13, R12, UR7, R13 ;  /* 0x000000070c0d7c24 */ /* 0x001fc8000f8e020d */
[----:B------:R-:W-:Y:S02]  /*b770*/  IMAD R21, R20, UR7, R21 ;  /* 0x0000000714157c24 */ /* 0x000fe4000f8e0215 */
[----:B--2---:R-:W-:-:S04]  /*b780*/  IMAD.WIDE R12, R13, 0x4, R16 ;  /* 0x000000040d0c7825 */ /* 0x004fc800078e0210 */
[----:B------:R-:W-:Y:S02]  /*b790*/  IMAD.WIDE R16, R21, 0x4, R16 ;  /* 0x0000000415107825 */ /* 0x000fe400078e0210 */
[----:B------:R-:W2:Y:S04]  /*b7a0*/  LDG.E R12, desc[UR18][R12.64] ;  /* 0x000000120c0c7981 */ /* 0x000ea8000c1e1900 */
[----:B------:R-:W5:Y:S01]  /*b7b0*/  LDG.E R16, desc[UR18][R16.64] ;  /* 0x0000001210107981 */ /* 0x000f62000c1e1900 */
[----:B------:R-:W-:Y:S01]  /*b7c0*/  VIADD R20, R78, 0x4000 ;  /* 0x000040004e147836 */ /* 0x000fe20000000000 */
[----:B------:R-:W-:-:S04]  /*b7d0*/  PLOP3.LUT P0, PT, PT, PT, PT, 0x8, 0x80 ;  /* 0x000000000080781c */ /* 0x000fc80003f0e170 */
[----:B------:R-:W-:-:S04]  /*b7e0*/  LEA R20, R77, R20, 0x18 ;  /* 0x000000144d147211 */ /* 0x000fc800078ec0ff */
[----:B------:R-:W-:Y:S01]  /*b7f0*/  LEA R15, R15, R20, 0x8 ;  /* 0x000000140f0f7211 */ /* 0x000fe200078e40ff */
[----:B------:R-:W-:-:S03]  /*b800*/  IMAD R19, R19, 0x100, R20 ;  /* 0x0000010013137824 */ /* 0x000fc600078e0214 */
[----:B------:R-:W-:Y:S01]  /*b810*/  LEA R15, R14, R15, 0x2 ;  /* 0x0000000f0e0f7211 */ /* 0x000fe200078e10ff */
[----:B------:R-:W-:Y:S01]  /*b820*/  IMAD R19, R18, 0x4, R19 ;  /* 0x0000000412137824 */ /* 0x000fe200078e0213 */
[----:B------:R-:W-:-:S03]  /*b830*/  IADD3 R14, PT, PT, R23, 0x40, RZ ;  /* 0x00000040170e7810 */ /* 0x000fc60007ffe0ff */
[----:B--2---:R0:W-:Y:S04]  /*b840*/  STS [R15], R12 ;  /* 0x0000000c0f007388 */ /* 0x0041e80000000800 */
[----:B-----5:R0:W-:Y:S02]  /*b850*/  STS [R19], R16 ;  /* 0x0000001013007388 */ /* 0x0201e40000000800 */
.L_x_115:
[----:B------:R-:W-:Y:S05]  /*b860*/  BSYNC.RECONVERGENT B1 ;  /* 0x0000000000017941 */ /* 0x000fea0003800200 */
.L_x_114:
[----:B------:R-:W-:-:S13]  /*b870*/  ISETP.LT.OR P0, PT, R14, UR23, P0 ;  /* 0x000000170e007c0c */ /* 0x000fda0008701670 */
[----:B------:R-:W-:Y:S05]  /*b880*/  @!P0 BRA `(.L_x_110) ;  /* 0x00000000009c8947 */ /* 0x000fea0003800000 */
[----:B0-----:R-:W-:Y:S01]  /*b890*/  IABS R16, UR15 ;  /* 0x0000000f00107c13 */ /* 0x001fe20008000000 */
[----:B------:R-:W0:Y:S01]  /*b8a0*/  LDCU UR7, c[0x0][0x3a4] ;  /* 0x00007480ff0777ac */ /* 0x000e220008000800 */
[----:B------:R-:W-:Y:S02]  /*b8b0*/  IABS R15, R14 ;  /* 0x0000000e000f7213 */ /* 0x000fe40000000000 */
[----:B------:R-:W2:Y:S01]  /*b8c0*/  I2F.RP R17, R16 ;  /* 0x0000001000117306 */ /* 0x000ea20000209400 */
[----:B------:R-:W-:-:S07]  /*b8d0*/  IABS R20, UR15 ;  /* 0x0000000f00147c13 */ /* 0x000fce0008000000 */
[----:B--2---:R-:W2:Y:S02]  /*b8e0*/  MUFU.RCP R17, R17 ;  /* 0x0000001100117308 */ /* 0x004ea40000001000 */
[----:B--2---:R-:W-:-:S06]  /*b8f0*/  VIADD R12, R17, 0xffffffe ;  /* 0x0ffffffe110c7836 */ /* 0x004fcc0000000000 */
[----:B------:R2:W5:Y:S02]  /*b900*/  F2I.FTZ.U32.TRUNC.NTZ R13, R12 ;  /* 0x0000000c000d7305 */ /* 0x000564000021f000 */
[----:B--2---:R-:W-:Y:S01]  /*b910*/  IMAD.MOV.U32 R12, RZ, RZ, RZ ;  /* 0x000000ffff0c7224 */ /* 0x004fe200078e00ff */
[----:B-----5:R-:W-:-:S05]  /*b920*/  IADD3 R19, PT, PT, RZ, -R13, RZ ;  /* 0x8000000dff137210 */ /* 0x020fca0007ffe0ff */
        /* <DEDUP_REMOVED lines=8> */
[----:B------:R-:W-:Y:S02]  /*b9b0*/  ISETP.NE.AND P1, PT, RZ, UR15, PT ;  /* 0x0000000fff007c0c */ /* 0x000fe4000bf25270 */
[----:B------:R-:W-:Y:S02]  /*b9c0*/  ISETP.GE.U32.AND P0, PT, R13, R16, PT ;  /* 0x000000100d00720c */ /* 0x000fe40003f06070 */
[----:B------:R-:W-:-:S04]  /*b9d0*/  LOP3.LUT R13, R14, UR15, RZ, 0x3c, !PT ;  /* 0x0000000f0e0d7c12 */ /* 0x000fc8000f8e3cff */
[----:B------:R-:W-:-:S07]  /*b9e0*/  ISETP.GE.AND P2, PT, R13, RZ, PT ;  /* 0x000000ff0d00720c */ /* 0x000fce0003f46270 */
[----:B------:R-:W-:-:S05]  /*b9f0*/  @P0 VIADD R12, R12, 0x1 ;  /* 0x000000010c0c0836 */ /* 0x000fca0000000000 */
[----:B------:R-:W-:Y:S02]  /*ba00*/  MOV R15, R12 ;  /* 0x0000000c000f7202 */ /* 0x000fe40000000f00 */
[----:B------:R-:W2:Y:S03]  /*ba10*/  LDC.64 R12, c[0x0][0x398] ;  /* 0x0000e600ff0c7b82 */ /* 0x000ea60000000a00 */
[----:B------:R-:W-:Y:S01]  /*ba20*/  @!P2 IMAD.MOV R15, RZ, RZ, -R15 ;  /* 0x000000ffff0fa224 */ /* 0x000fe200078e0a0f */
[----:B------:R-:W-:-:S04]  /*ba30*/  @!P1 LOP3.LUT R15, RZ, UR15, RZ, 0x33, !PT ;  /* 0x0000000fff0f9c12 */ /* 0x000fc8000f8e33ff */
[----:B------:R-:W-:Y:S01]  /*ba40*/  IADD3 R17, PT, PT, -R15, RZ, RZ ;  /* 0x000000ff0f117210 */ /* 0x000fe20007ffe1ff */
[----:B------:R-:W-:-:S04]  /*ba50*/  IMAD R76, R76, 0x20, R15 ;  /* 0x000000204c4c7824 */ /* 0x000fc800078e020f */
[----:B------:R-:W-:-:S05]  /*ba60*/  IMAD R14, R17, UR15, R14 ;  /* 0x0000000f110e7c24 */ /* 0x000fca000f8e020e */
[----:B------:R-:W-:-:S05]  /*ba70*/  IADD3 R17, PT, PT, R14, UR16, RZ ;  /* 0x000000100e117c10 */ /* 0x000fca000fffe0ff */
[----:B0-----:R-:W-:-:S04]  /*ba80*/  IMAD R17, R76, UR7, R17 ;  /* 0x000000074c117c24 */ /* 0x001fc8000f8e0211 */
[----:B--2---:R-:W-:-:S06]  /*ba90*/  IMAD.WIDE R12, R17, 0x4, R12 ;  /* 0x00000004110c7825 */ /* 0x004fcc00078e020c */
[----:B------:R-:W2:Y:S01]  /*baa0*/  LDG.E R12, desc[UR18][R12.64] ;  /* 0x000000120c0c7981 */ /* 0x000ea2000c1e1900 */
[----:B------:R-:W-:-:S05]  /*bab0*/  VIADD R78, R78, 0x4000 ;  /* 0x000040004e4e7836 */ /* 0x000fca0000000000 */
[----:B------:R-:W-:-:S04]  /*bac0*/  LEA R78, R77, R78, 0x18 ;  /* 0x0000004e4d4e7211 */ /* 0x000fc800078ec0ff */
[----:B------:R-:W-:-:S05]  /*bad0*/  LEA R15, R15, R78, 0x8 ;  /* 0x0000004e0f0f7211 */ /* 0x000fca00078e40ff */
[----:B------:R-:W-:-:S05]  /*bae0*/  IMAD R15, R14, 0x4, R15 ;  /* 0x000000040e0f7824 */ /* 0x000fca00078e020f */
[----:B--2---:R0:W-:Y:S02]  /*baf0*/  STS [R15], R12 ;  /* 0x0000000c0f007388 */ /* 0x0041e40000000800 */
.L_x_110:
[----:B0-----:R-:W-:Y:S05]  /*bb00*/  BSYNC.RECONVERGENT B0 ;  /* 0x0000000000007941 */ /* 0x001fea0003800200 */
.L_x_109:
[----:B------:R-:W-:Y:S01]  /*bb10*/  ISETP.GE.AND P0, PT, R85, R4, PT ;  /* 0x000000045500720c */ /* 0x000fe20003f06270 */
[----:B------:R-:W-:-:S12]  /*bb20*/  BSSY.RECONVERGENT B0, `(.L_x_116) ;  /* 0x0000120000007945 */ /* 0x000fd80003800200 */
[----:B------:R-:W-:Y:S05]  /*bb30*/  @P0 BRA `(.L_x_117) ;  /* 0x0000001000780947 */ /* 0x000fea0003800000 */
[----:B------:R-:W-:Y:S01]  /*bb40*/  ISETP.GE.U32.AND P0, PT, R83, 0xc0, PT ;  /* 0x000000c05300780c */ /* 0x000fe20003f06070 */
[----:B------:R-:W-:-:S12]  /*bb50*/  BSSY.RECONVERGENT B1, `(.L_x_118) ;  /* 0x00000a0000017945 */ /* 0x000fd80003800200 */
[----:B------:R-:W-:Y:S05]  /*bb60*/  @!P0 BRA `(.L_x_119) ;  /* 0x0000000800788947 */ /* 0x000fea0003800000 */
[----:B--2---:R-:W-:Y:S01]  /*bb70*/  IABS R24, UR15 ;  /* 0x0000000f00187c13 */ /* 0x004fe20008000000 */
[----:B------:R-:W-:Y:S01]  /*bb80*/  HFMA2 R14, -RZ, RZ, 0, 0 ;  /* 0x00000000ff0e7431 */ /* 0x000fe200000001ff */
[----:B------:R-:W-:Y:S02]  /*bb90*/  LOP3.LUT R25, R82, 0x7fffffc, RZ, 0xc0, !PT ;  /* 0x07fffffc52197812 */ /* 0x000fe400078ec0ff */
[----:B------:R-:W0:Y:S08]  /*bba0*/  I2F.RP R15, R24 ;  /* 0x00000018000f7306 */ /* 0x000e300000209400 */
[----:B0-----:R-:W0:Y:S02]  /*bbb0*/  MUFU.RCP R15, R15 ;  /* 0x0000000f000f7308 */ /* 0x001e240000001000 */
[----:B0-----:R-:W-:-:S06]  /*bbc0*/  IADD3 R12, PT, PT, R15, 0xffffffe, RZ ;  /* 0x0ffffffe0f0c7810 */ /* 0x001fcc0007ffe0ff */
[----:B------:R0:W2:Y:S02]  /*bbd0*/  F2I.FTZ.U32.TRUNC.NTZ R13, R12 ;  /* 0x0000000c000d7305 */ /* 0x0000a4000021f000 */
[----:B0-----:R-:W-:Y:S02]  /*bbe0*/  IMAD.MOV.U32 R12, RZ, RZ, RZ ;  /* 0x000000ffff0c7224 */ /* 0x001fe400078e00ff */
[----:B--2---:R-:W-:-:S04]  /*bbf0*/  IMAD.MOV R17, RZ, RZ, -R13 ;  /* 0x000000ffff117224 */ /* 0x004fc800078e0a0d */
[----:B------:R-:W-:-:S04]  /*bc00*/  IMAD R17, R17, R24, RZ ;  /* 0x0000001811117224 */ /* 0x000fc800078e02ff */
[----:B------:R-:W-:-:S07]  /*bc10*/  IMAD.HI.U32 R26, R13, R17, R12 ;  /* 0x000000110d1a7227 */ /* 0x000fce00078e000c */
.L_x_128:
[----:B------:R-:W-:Y:S01]  /*bc20*/  IABS R29, UR15 ;  /* 0x0000000f001d7c13 */ /* 0x000fe20008000000 */
[C---:B------:R-:W-:Y:S01]  /*bc30*/  VIADD R23, R85.reuse, 0x40 ;  /* 0x0000004055177836 */ /* 0x040fe20000000000 */
[----:B------:R-:W-:Y:S01]  /*bc40*/  IABS R21, R85 ;  /* 0x0000005500157213 */ /* 0x000fe20000000000 */
[C---:B------:R-:W-:Y:S01]  /*bc50*/  VIADD R32, R85.reuse, 0x80 ;  /* 0x0000008055207836 */ /* 0x040fe20000000000 */
[----:B0-----:R-:W0:Y:S01]  /*bc60*/  I2F.RP R15, R29 ;  /* 0x0000001d000f7306 */ /* 0x001e220000209400 */
[----:B------:R-:W-:Y:S01]  /*bc70*/  IADD3 R33, PT, PT, R85, 0xc0, RZ ;  /* 0x000000c055217810 */ /* 0x000fe20007ffe0ff */
[----:B------:R-:W-:Y:S01]  /*bc80*/  BSSY.RECONVERGENT B2, `(.L_x_120) ;  /* 0x000005a000027945 */ /* 0x000fe20003800200 */
[----:B------:R-:W-:Y:S02]  /*bc90*/  LOP3.LUT R28, RZ, UR15, RZ, 0x33, !PT ;  /* 0x0000000fff1c7c12 */ /* 0x000fe4000f8e33ff */
[----:B------:R-:W-:Y:S02]  /*bca0*/  IABS R18, R32 ;  /* 0x0000002000127213 */ /* 0x000fe40000000000 */
[----:B------:R-:W-:-:S02]  /*bcb0*/  IABS R20, R33 ;  /* 0x0000002100147213 */ /* 0x000fc40000000000 */
[----:B------:R-:W-:Y:S02]  /*bcc0*/  LOP3.LUT R22, R32, UR15, RZ, 0x3c, !PT ;  /* 0x0000000f20167c12 */ /* 0x000fe4000f8e3cff */
[----:B------:R-:W-:Y:S01]  /*bcd0*/  IADD3 R14, PT, PT, R14, 0x4, RZ ;  /* 0x000000040e0e7810 */ /* 0x000fe20007ffe0ff */
[----:B0-----:R-:W0:Y:S02]  /*bce0*/  MUFU.RCP R15, R15 ;  /* 0x0000000f000f7308 */ /* 0x001e240000001000 */
[----:B0-----:R-:W-:-:S06]  /*bcf0*/  IADD3 R12, PT, PT, R15, 0xffffffe, RZ ;  /* 0x0ffffffe0f0c7810 */ /* 0x001fcc0007ffe0ff */
[----:B--2---:R0:W2:Y:S02]  /*bd00*/  F2I.FTZ.U32.TRUNC.NTZ R13, R12 ;  /* 0x0000000c000d7305 */ /* 0x0040a4000021f000 */
[----:B0-----:R-:W-:Y:S01]  /*bd10*/  MOV R12, RZ ;  /* 0x000000ff000c7202 */ /* 0x001fe20000000f00 */
[----:B--2---:R-:W-:-:S04]  /*bd20*/  IMAD.MOV R16, RZ, RZ, -R13 ;  /* 0x000000ffff107224 */ /* 0x004fc800078e0a0d */
[----:B------:R-:W-:Y:S01]  /*bd30*/  IMAD R17, R16, R29, RZ ;  /* 0x0000001d10117224 */ /* 0x000fe200078e02ff */
[----:B------:R-:W-:-:S03]  /*bd40*/  IABS R16, UR15 ;  /* 0x0000000f00107c13 */ /* 0x000fc60008000000 */
[----:B------:R-:W-:Y:S01]  /*bd50*/  IMAD.HI.U32 R19, R13, R17, R12 ;  /* 0x000000110d137227 */ /* 0x000fe200078e000c */
[----:B------:R-:W-:Y:S02]  /*bd60*/  IADD3 R27, PT, PT, RZ, -R16, RZ ;  /* 0x80000010ff1b7210 */ /* 0x000fe40007ffe0ff */
        /* <DEDUP_REMOVED lines=11> */
[----:B------:R-:W-:Y:S01]  /*be20*/  @!P4 IADD3 R12, PT, PT, R12, 0x1, RZ ;  /* 0x000000010c0cc810 */ /* 0x000fe20007ffe0ff */
[----:B------:R-:W-:Y:S01]  /*be30*/  @!P4 IMAD.IADD R13, R13, 0x1, -R29 ;  /* 0x000000010d0dc824 */ /* 0x000fe200078e0a1d */
[C---:B------:R-:W-:Y:S02]  /*be40*/  ISETP.GT.U32.AND P5, PT, R29.reuse, R20, PT ;  /* 0x000000141d00720c */ /* 0x040fe40003fa4070 */
[----:B------:R-:W-:Y:S01]  /*be50*/  ISETP.GT.U32.AND P6, PT, R29, R18, PT ;  /* 0x000000121d00720c */ /* 0x000fe20003fc4070 */
[----:B------:R-:W-:Y:S01]  /*be60*/  @!P1 VIADD R15, R15, 0x1 ;  /* 0x000000010f0f9836 */ /* 0x000fe20000000000 */
[----:B------:R-:W-:Y:S02]  /*be70*/  ISETP.GE.U32.AND P3, PT, R13, R24, PT ;  /* 0x000000180d00720c */ /* 0x000fe40003f66070 */
[----:B------:R-:W-:-:S02]  /*be80*/  LOP3.LUT R13, R85, UR15, RZ, 0x3c, !PT ;  /* 0x0000000f550d7c12 */ /* 0x000fc4000f8e3cff */
[-C--:B------:R-:W-:Y:S02]  /*be90*/  @!P1 IADD3 R16, PT, PT, R16, -R29.reuse, RZ ;  /* 0x8000001d10109210 */ /* 0x080fe40007ffe0ff */
[----:B------:R-:W-:Y:S02]  /*bea0*/  ISETP.GE.AND P0, PT, R13, RZ, PT ;  /* 0x000000ff0d00720c */ /* 0x000fe40003f06270 */
[-C--:B------:R-:W-:Y:S01]  /*beb0*/  ISETP.GE.U32.AND P2, PT, R16, R29.reuse, PT ;  /* 0x0000001d1000720c */ /* 0x080fe20003f46070 */
[--C-:B------:R-:W-:Y:S01]  /*bec0*/  @!P5 IMAD.IADD R20, R20, 0x1, -R29.reuse ;  /* 0x000000011414d824 */ /* 0x100fe200078e0a1d */
[----:B------:R-:W-:Y:S01]  /*bed0*/  LOP3.LUT R13, R23, UR15, RZ, 0x3c, !PT ;  /* 0x0000000f170d7c12 */ /* 0x000fe2000f8e3cff */
[----:B------:R-:W-:Y:S02]  /*bee0*/  @!P6 IMAD.IADD R18, R18, 0x1, -R29 ;  /* 0x000000011212e824 */ /* 0x000fe400078e0a1d */
[----:B------:R-:W-:Y:S01]  /*bef0*/  @P3 IADD3 R12, PT, PT, R12, 0x1, RZ ;  /* 0x000000010c0c3810 */ /* 0x000fe20007ffe0ff */
[----:B------:R-:W-:Y:S01]  /*bf00*/  @!P5 VIADD R19, R19, 0x1 ;  /* 0x000000011313d836 */ /* 0x000fe20000000000 */
[----:B------:R-:W-:Y:S01]  /*bf10*/  ISETP.GE.AND P3, PT, R13, RZ, PT ;  /* 0x000000ff0d00720c */ /* 0x000fe20003f66270 */
[----:B------:R-:W-:Y:S01]  /*bf20*/  @!P6 VIADD R17, R17, 0x1 ;  /* 0x000000011111e836 */ /* 0x000fe20000000000 */
[----:B------:R-:W-:-:S02]  /*bf30*/  ISETP.GE.U32.AND P1, PT, R20, R29, PT ;  /* 0x0000001d1400720c */ /* 0x000fc40003f26070 */
[----:B------:R-:W-:Y:S02]  /*bf40*/  LOP3.LUT R13, R33, UR15, RZ, 0x3c, !PT ;  /* 0x0000000f210d7c12 */ /* 0x000fe4000f8e3cff */
[----:B------:R-:W-:Y:S02]  /*bf50*/  ISETP.GE.U32.AND P4, PT, R18, R29, PT ;  /* 0x0000001d1200720c */ /* 0x000fe40003f86070 */
[----:B------:R-:W-:Y:S02]  /*bf60*/  ISETP.NE.AND P5, PT, RZ, UR15, PT ;  /* 0x0000000fff007c0c */ /* 0x000fe4000bfa5270 */
[----:B------:R-:W-:Y:S02]  /*bf70*/  @!P0 IADD3 R12, PT, PT, -R12, RZ, RZ ;  /* 0x000000ff0c0c8210 */ /* 0x000fe40007ffe1ff */
[----:B------:R-:W-:Y:S02]  /*bf80*/  @P2 IADD3 R15, PT, PT, R15, 0x1, RZ ;  /* 0x000000010f0f2810 */ /* 0x000fe40007ffe0ff */
[----:B------:R-:W-:Y:S01]  /*bf90*/  ISETP.GE.AND P6, PT, R13, RZ, PT ;  /* 0x000000ff0d00720c */ /* 0x000fe20003fc6270 */
[----:B------:R-:W-:Y:S01]  /*bfa0*/  @P1 VIADD R19, R19, 0x1 ;  /* 0x0000000113131836 */ /* 0x000fe20000000000 */
[----:B------:R-:W-:Y:S01]  /*bfb0*/  ISETP.GE.AND P2, PT, R22, RZ, PT ;  /* 0x000000ff1600720c */ /* 0x000fe20003f46270 */
[----:B------:R-:W-:Y:S01]  /*bfc0*/  @!P3 IMAD.MOV R15, RZ, RZ, -R15 ;  /* 0x000000ffff0fb224 */ /* 0x000fe200078e0a0f */
[----:B------:R-:W-:-:S02]  /*bfd0*/  SEL R22, R28, R12, !P5 ;  /* 0x0000000c1c167207 */ /* 0x000fc40006800000 */
[----:B------:R-:W-:Y:S02]  /*bfe0*/  @P4 IADD3 R17, PT, PT, R17, 0x1, RZ ;  /* 0x0000000111114810 */ /* 0x000fe40007ffe0ff */
[----:B------:R-:W-:Y:S02]  /*bff0*/  ISETP.GT.AND P3, PT, R22, 0x1f, PT ;  /* 0x0000001f1600780c */ /* 0x000fe40003f64270 */
[----:B------:R-:W-:Y:S02]  /*c000*/  SEL R15, R28, R15, !P5 ;  /* 0x0000000f1c0f7207 */ /* 0x000fe40006800000 */
[----:B------:R-:W-:Y:S01]  /*c010*/  ISETP.NE.AND P4, PT, R14, R25, PT ;  /* 0x000000190e00720c */ /* 0x000fe20003f85270 */
[----:B------:R-:W-:Y:S01]  /*c020*/  @!P6 IMAD.MOV R19, RZ, RZ, -R19 ;  /* 0x000000ffff13e224 */ /* 0x000fe200078e0a13 */
[----:B------:R-:W-:Y:S02]  /*c030*/  ISETP.GT.AND P0, PT, R15, 0x1f, PT ;  /* 0x0000001f0f00780c */ /* 0x000fe40003f04270 */
[----:B------:R-:W-:-:S02]  /*c040*/  @!P2 IADD3 R17, PT, PT, -R17, RZ, RZ ;  /* 0x000000ff1111a210 */ /* 0x000fc40007ffe1ff */
[C---:B------:R-:W-:Y:S02]  /*c050*/  SEL R19, R28.reuse, R19, !P5 ;  /* 0x000000131c137207 */ /* 0x040fe40006800000 */
[----:B------:R-:W-:Y:S02]  /*c060*/  SEL R17, R28, R17, !P5 ;  /* 0x000000111c117207 */ /* 0x000fe40006800000 */
[----:B------:R-:W-:Y:S02]  /*c070*/  ISETP.GT.AND P2, PT, R19, 0x1f, PT ;  /* 0x0000001f1300780c */ /* 0x000fe40003f44270 */
[----:B------:R-:W-:Y:S01]  /*c080*/  ISETP.GT.AND P1, PT, R17, 0x1f, PT ;  /* 0x0000001f1100780c */ /* 0x000fe20003f24270 */
[----:B------:R-:W-:-:S12]  /*c090*/  @P3 BRA `(.L_x_121) ;  /* 0x0000000000603947 */ /* 0x000fd80003800000 */
[----:B------:R-:W0:Y:S01]  /*c0a0*/  I2F.RP R30, R29 ;  /* 0x0000001d001e7306 */ /* 0x000e220000209400 */
[----:B------:R-:W2:Y:S01]  /*c0b0*/  S2UR UR7, SR_CgaCtaId ;  /* 0x00000000000779c3 */ /* 0x000ea20000008800 */
[----:B------:R-:W-:Y:S01]  /*c0c0*/  ISETP.GE.AND P6, PT, R85, RZ, PT ;  /* 0x000000ff5500720c */ /* 0x000fe20003fc6270 */
[----:B------:R-:W-:Y:S02]  /*c0d0*/  UMOV UR6, 0x400 ;  /* 0x0000040000067882 */ /* 0x000fe40000000000 */
[----:B------:R-:W-:-:S03]  /*c0e0*/  UIADD3 UR6, UPT, UPT, UR6, 0x4000, URZ ;  /* 0x0000400006067890 */ /* 0x000fc6000fffe0ff */
[----:B0-----:R-:W0:Y:S01]  /*c0f0*/  MUFU.RCP R30, R30 ;  /* 0x0000001e001e7308 */ /* 0x001e220000001000 */
[----:B--2---:R-:W-:Y:S01]  /*c100*/  ULEA UR6, UR7, UR6, 0x18 ;  /* 0x0000000607067291 */ /* 0x004fe2000f8ec0ff */
[----:B0-----:R-:W-:-:S06]  /*c110*/  IADD3 R13, PT, PT, R30, 0xffffffe, RZ ;  /* 0x0ffffffe1e0d7810 */ /* 0x001fcc0007ffe0ff */
[----:B------:R-:W0:Y:S02]  /*c120*/  F2I.FTZ.U32.TRUNC.NTZ R13, R13 ;  /* 0x0000000d000d7305 */ /* 0x000e24000021f000 */
[----:B0-----:R-:W-:-:S04]  /*c130*/  IMAD.MOV R12, RZ, RZ, -R13 ;  /* 0x000000ffff0c7224 */ /* 0x001fc800078e0a0d */
[----:B------:R-:W-:Y:S01]  /*c140*/  IMAD R31, R12, R29, RZ ;  /* 0x0000001d0c1f7224 */ /* 0x000fe200078e02ff */
[----:B------:R-:W-:-:S05]  /*c150*/  MOV R12, RZ ;  /* 0x000000ff000c7202 */ /* 0x000fca0000000f00 */
[----:B------:R-:W-:Y:S01]  /*c160*/  IMAD.HI.U32 R12, R13, R31, R12 ;  /* 0x0000001f0d0c7227 */ /* 0x000fe200078e000c */
[----:B------:R-:W-:-:S05]  /*c170*/  LEA R13, R22, UR6, 0x8 ;  /* 0x00000006160d7c11 */ /* 0x000fca000f8e40ff */
[----:B------:R-:W-:-:S04]  /*c180*/  IMAD.HI.U32 R12, R12, R21, RZ ;  /* 0x000000150c0c7227 */ /* 0x000fc800078e00ff */
[----:B------:R-:W-:-:S05]  /*c190*/  IMAD R12, R12, R27, R21 ;  /* 0x0000001b0c0c7224 */ /* 0x000fca00078e0215 */
[----:B------:R-:W-:-:S13]  /*c1a0*/  ISETP.GT.U32.AND P3, PT, R29, R12, PT ;  /* 0x0000000c1d00720c */ /* 0x000fda0003f64070 */
[----:B------:R-:W-:-:S05]  /*c1b0*/  @!P3 IMAD.IADD R12, R12, 0x1, -R29 ;  /* 0x000000010c0cb824 */ /* 0x000fca00078e0a1d */
[----:B------:R-:W-:-:S13]  /*c1c0*/  ISETP.GT.U32.AND P3, PT, R29, R12, PT ;  /* 0x0000000c1d00720c */ /* 0x000fda0003f64070 */
[----:B------:R-:W-:-:S05]  /*c1d0*/  @!P3 IADD3 R12, PT, PT, R12, -R29, RZ ;  /* 0x8000001d0c0cb210 */ /* 0x000fca0007ffe0ff */
[----:B------:R-:W-:-:S05]  /*c1e0*/  @!P6 IMAD.MOV R12, RZ, RZ, -R12 ;  /* 0x000000ffff0ce224 */ /* 0x000fca00078e0a0c */
[----:B------:R-:W-:-:S04]  /*c1f0*/  SEL R12, R28, R12, !P5 ;  /* 0x0000000c1c0c7207 */ /* 0x000fc80006800000 */
[----:B------:R-:W-:-:S05]  /*c200*/  LEA R12, R12, R13, 0x2 ;  /* 0x0000000d0c0c7211 */ /* 0x000fca00078e10ff */
[----:B------:R0:W-:Y:S02]  /*c210*/  STS [R12], RZ ;  /* 0x000000ff0c007388 */ /* 0x0001e40000000800 */
.L_x_121:
[----:B------:R-:W-:Y:S05]  /*c220*/  BSYNC.RECONVERGENT B2 ;  /* 0x0000000000027941 */ /* 0x000fea0003800200 */
.L_x_120:
[----:B------:R-:W-:Y:S04]  /*c230*/  BSSY.RECONVERGENT B2, `(.L_x_122) ;  /* 0x000000f000027945 */ /* 0x000fe80003800200 */
[----:B------:R-:W-:Y:S05]  /*c240*/  @P0 BRA `(.L_x_123) ;  /* 0x0000000000340947 */ /* 0x000fea0003800000 */
[----:B------:R-:W2:Y:S01]  /*c250*/  S2UR UR7, SR_CgaCtaId ;  /* 0x00000000000779c3 */ /* 0x000ea20000008800 */
        /* <DEDUP_REMOVED lines=12> */
.L_x_123:
[----:B------:R-:W-:Y:S05]  /*c320*/  BSYNC.RECONVERGENT B2 ;  /* 0x0000000000027941 */ /* 0x000fea0003800200 */
.L_x_122:
[----:B------:R-:W-:Y:S04]  /*c330*/  BSSY.RECONVERGENT B2, `(.L_x_124) ;  /* 0x000000f000027945 */ /* 0x000fe80003800200 */
[----:B------:R-:W-:Y:S05]  /*c340*/  @P1 BRA `(.L_x_125) ;  /* 0x0000000000341947 */ /* 0x000fea0003800000 */
[----:B------:R-:W5:Y:S01]  /*c350*/  S2UR UR7, SR_CgaCtaId ;  /* 0x00000000000779c3 */ /* 0x000f620000008800 */
[----:B------:R-:W-:Y:S01]  /*c360*/  ISETP.GE.AND P1, PT, R32, RZ, PT ;  /* 0x000000ff2000720c */ /* 0x000fe20003f26270 */
[----:B------:R-:W-:Y:S01]  /*c370*/  UMOV UR6, 0x400 ;  /* 0x0000040000067882 */ /* 0x000fe20000000000 */
[----:B------:R-:W-:Y:S01]  /*c380*/  ISETP.GT.U32.AND P0, PT, R29, R18, PT ;  /* 0x000000121d00720c */ /* 0x000fe20003f04070 */
[----:B------:R-:W-:Y:S01]  /*c390*/  UIADD3 UR6, UPT, UPT, UR6, 0x4000, URZ ;  /* 0x0000400006067890 */ /* 0x000fe2000fffe0ff */
[----:B--2---:R-:W-:-:S04]  /*c3a0*/  IADD3 R13, PT, PT, R18, -R29, RZ ;  /* 0x8000001d120d7210 */ /* 0x004fc80007ffe0ff */
[----:B------:R-:W-:-:S05]  /*c3b0*/  SEL R13, R13, R18, !P0 ;  /* 0x000000120d0d7207 */ /* 0x000fca0004000000 */
[----:B------:R-:W-:-:S05]  /*c3c0*/  @!P1 IMAD.MOV R13, RZ, RZ, -R13 ;  /* 0x000000ffff0d9224 */ /* 0x000fca00078e0a0d */
[----:B------:R-:W-:Y:S01]  /*c3d0*/  SEL R13, R28, R13, !P5 ;  /* 0x0000000d1c0d7207 */ /* 0x000fe20006800000 */
[----:B-----5:R-:W-:-:S06]  /*c3e0*/  ULEA UR6, UR7, UR6, 0x18 ;  /* 0x0000000607067291 */ /* 0x020fcc000f8ec0ff */
[----:B0-----:R-:W-:-:S04]  /*c3f0*/  LEA R12, R17, UR6, 0x8 ;  /* 0x00000006110c7c11 */ /* 0x001fc8000f8e40ff */
[----:B------:R-:W-:-:S05]  /*c400*/  LEA R13, R13, R12, 0x2 ;  /* 0x0000000c0d0d7211 */ /* 0x000fca00078e10ff */
[----:B------:R0:W-:Y:S02]  /*c410*/  STS [R13], RZ ;  /* 0x000000ff0d007388 */ /* 0x0001e40000000800 */
.L_x_125:
[----:B------:R-:W-:Y:S05]  /*c420*/  BSYNC.RECONVERGENT B2 ;  /* 0x0000000000027941 */ /* 0x000fea0003800200 */
.L_x_124:
[----:B------:R-:W-:Y:S04]  /*c430*/  BSSY.RECONVERGENT B2, `(.L_x_126) ;  /* 0x000000f000027945 */ /* 0x000fe80003800200 */
[----:B------:R-:W-:Y:S05]  /*c440*/  @P2 BRA `(.L_x_127) ;  /* 0x0000000000342947 */ /* 0x000fea0003800000 */
[----:B------:R-:W5:Y:S01]  /*c450*/  S2UR UR7, SR_CgaCtaId ;  /* 0x00000000000779c3 */ /* 0x000f620000008800 */
[----:B------:R-:W-:Y:S01]  /*c460*/  ISETP.GE.AND P1, PT, R33, RZ, PT ;  /* 0x000000ff2100720c */ /* 0x000fe20003f26270 */
[----:B0-2---:R-:W-:Y:S01]  /*c470*/  IMAD.IADD R13, R20, 0x1, -R29 ;  /* 0x00000001140d7824 */ /* 0x005fe200078e0a1d */
[-C--:B------:R-:W-:Y:S01]  /*c480*/  ISETP.GT.U32.AND P0, PT, R29, R20.reuse, PT ;  /* 0x000000141d00720c */ /* 0x080fe20003f04070 */
[----:B------:R-:W-:Y:S02]  /*c490*/  UMOV UR6, 0x400 ;  /* 0x0000040000067882 */ /* 0x000fe40000000000 */
[----:B------:R-:W-:Y:S01]  /*c4a0*/  UIADD3 UR6, UPT, UPT, UR6, 0x4000, URZ ;  /* 0x0000400006067890 */ /* 0x000fe2000fffe0ff */
[----:B------:R-:W-:-:S07]  /*c4b0*/  SEL R13, R13, R20, !P0 ;  /* 0x000000140d0d7207 */ /* 0x000fce0004000000 */
[----:B------:R-:W-:-:S04]  /*c4c0*/  @!P1 IADD3 R13, PT, PT, -R13, RZ, RZ ;  /* 0x000000ff0d0d9210 */ /* 0x000fc80007ffe1ff */
[----:B------:R-:W-:Y:S01]  /*c4d0*/  SEL R13, R28, R13, !P5 ;  /* 0x0000000d1c0d7207 */ /* 0x000fe20006800000 */
[----:B-----5:R-:W-:-:S06]  /*c4e0*/  ULEA UR6, UR7, UR6, 0x18 ;  /* 0x0000000607067291 */ /* 0x020fcc000f8ec0ff */
[----:B------:R-:W-:-:S05]  /*c4f0*/  LEA R12, R19, UR6, 0x8 ;  /* 0x00000006130c7c11 */ /* 0x000fca000f8e40ff */
[----:B------:R-:W-:-:S05]  /*c500*/  IMAD R13, R13, 0x4, R12 ;  /* 0x000000040d0d7824 */ /* 0x000fca00078e020c */
[----:B------:R0:W-:Y:S02]  /*c510*/  STS [R13], RZ ;  /* 0x000000ff0d007388 */ /* 0x0001e40000000800 */
.L_x_127:
[----:B------:R-:W-:Y:S05]  /*c520*/  BSYNC.RECONVERGENT B2 ;  /* 0x0000000000027941 */ /* 0x000fea0003800200 */
.L_x_126:
[----:B------:R-:W-:Y:S01]  /*c530*/  IADD3 R85, PT, PT, R85, 0x100, RZ ;  /* 0x0000010055557810 */ /* 0x000fe20007ffe0ff */
[----:B------:R-:W-:Y:S06]  /*c540*/  @P4 BRA `(.L_x_128) ;  /* 0xfffffff400b44947 */ /* 0x000fec000383ffff */
.L_x_119:
[----:B------:R-:W-:Y:S05]  /*c550*/  BSYNC.RECONVERGENT B1 ;  /* 0x0000000000017941 */ /* 0x000fea0003800200 */
.L_x_118:
[----:B------:R-:W-:-:S13]  /*c560*/  LOP3.LUT P0, RZ, R82, 0x3, RZ, 0xc0, !PT ;  /* 0x0000000352ff7812 */ /* 0x000fda000780c0ff */
[----:B------:R-:W-:Y:S05]  /*c570*/  @!P0 BRA `(.L_x_117) ;  /* 0x0000000400e88947 */ /* 0x000fea0003800000 */
[----:B------:R-:W-:Y:S01]  /*c580*/  LOP3.LUT P0, RZ, R83, 0xc0, RZ, 0xc0, !PT ;  /* 0x000000c053ff7812 */ /* 0x000fe2000780c0ff */
[----:B------:R-:W-:-:S12]  /*c590*/  BSSY.RECONVERGENT B1, `(.L_x_129) ;  /* 0x000004e000017945 */ /* 0x000fd80003800200 */
[----:B------:R-:W-:Y:S05]  /*c5a0*/  @!P0 BRA `(.L_x_130) ;  /* 0x0000000400308947 */ /* 0x000fea0003800000 */
[----:B--2---:R-:W-:Y:S01]  /*c5b0*/  IABS R18, UR15 ;  /* 0x0000000f00127c13 */ /* 0x004fe20008000000 */
[----:B------:R-:W-:Y:S01]  /*c5c0*/  VIADD R17, R85, 0x40 ;  /* 0x0000004055117836 */ /* 0x000fe20000000000 */
[----:B------:R-:W-:Y:S01]  /*c5d0*/  IABS R19, UR15 ;  /* 0x0000000f00137c13 */ /* 0x000fe20008000000 */
[----:B------:R-:W-:Y:S01]  /*c5e0*/  BSSY.RECONVERGENT B2, `(.L_x_131) ;  /* 0x0000037000027945 */ /* 0x000fe20003800200 */
[----:B------:R-:W2:Y:S01]  /*c5f0*/  I2F.RP R14, R18 ;  /* 0x00000012000e7306 */ /* 0x000ea20000209400 */
[----:B------:R-:W-:Y:S02]  /*c600*/  IABS R16, R85 ;  /* 0x0000005500107213 */ /* 0x000fe40000000000 */
[----:B------:R-:W-:Y:S01]  /*c610*/  IMAD.MOV R19, RZ, RZ, -R19 ;  /* 0x000000ffff137224 */ /* 0x000fe200078e0a13 */
[----:B------:R-:W-:-:S04]  /*c620*/  IABS R20, R17 ;  /* 0x0000001100147213 */ /* 0x000fc80000000000 */
[----:B--2---:R-:W0:Y:S02]  /*c630*/  MUFU.RCP R14, R14 ;  /* 0x0000000e000e7308 */ /* 0x004e240000001000 */
[----:B0-----:R-:W-:-:S06]  /*c640*/  VIADD R12, R14, 0xffffffe ;  /* 0x0ffffffe0e0c7836 */ /* 0x001fcc0000000000 */
[----:B------:R0:W2:Y:S02]  /*c650*/  F2I.FTZ.U32.TRUNC.NTZ R13, R12 ;  /* 0x0000000c000d7305 */ /* 0x0000a4000021f000 */
[----:B0-----:R-:W-:Y:S01]  /*c660*/  HFMA2 R12, -RZ, RZ, 0, 0 ;  /* 0x00000000ff0c7431 */ /* 0x001fe200000001ff */
[----:B--2---:R-:W-:-:S05]  /*c670*/  IADD3 R15, PT, PT, RZ, -R13, RZ ;  /* 0x8000000dff0f7210 */ /* 0x004fca0007ffe0ff */
[----:B------:R-:W-:-:S04]  /*c680*/  IMAD R15, R15, R18, RZ ;  /* 0x000000120f0f7224 */ /* 0x000fc800078e02ff */
[----:B------:R-:W-:Y:S01]  /*c690*/  IMAD.HI.U32 R14, R13, R15, R12 ;  /* 0x0000000f0d0e7227 */ /* 0x000fe200078e000c */
[----:B------:R-:W-:Y:S02]  /*c6a0*/  MOV R13, R16 ;  /* 0x00000010000d7202 */ /* 0x000fe40000000f00 */
[----:B------:R-:W-:Y:S01]  /*c6b0*/  MOV R16, R19 ;  /* 0x0000001300107202 */ /* 0x000fe20000000f00 */
        /* <DEDUP_REMOVED lines=41> */
.L_x_132:
[----:B------:R-:W-:Y:S05]  /*c950*/  BSYNC.RECONVERGENT B2 ;  /* 0x0000000000027941 */ /* 0x000fea0003800200 */
.L_x_131:
[----:B------:R-:W-:Y:S04]  /*c960*/  BSSY.RECONVERGENT B2, `(.L_x_133) ;  /* 0x000000f000027945 */ /* 0x000fe80003800200 */
[----:B------:R-:W-:Y:S05]  /*c970*/  @P3 BRA `(.L_x_134) ;  /* 0x0000000000343947 */ /* 0x000fea0003800000 */
[----:B------:R-:W2:Y:S01]  /*c980*/  S2UR UR7, SR_CgaCtaId ;  /* 0x00000000000779c3 */ /* 0x000ea20000008800 */
        /* <DEDUP_REMOVED lines=8> */
[----:B--2---:R-:W-:-:S06]  /*ca10*/  ULEA UR6, UR7, UR6, 0x18 ;  /* 0x0000000607067291 */ /* 0x004fcc000f8ec0ff */
[----:B------:R-:W-:-:S04]  /*ca20*/  LEA R13, R14, UR6, 0x8 ;  /* 0x000000060e0d7c11 */ /* 0x000fc8000f8e40ff */
[----:B------:R-:W-:-:S05]  /*ca30*/  LEA R12, R12, R13, 0x2 ;  /* 0x0000000d0c0c7211 */ /* 0x000fca00078e10ff */
[----:B------:R2:W-:Y:S02]  /*ca40*/  STS [R12], RZ ;  /* 0x000000ff0c007388 */ /* 0x0005e40000000800 */
.L_x_134:
[----:B------:R-:W-:Y:S05]  /*ca50*/  BSYNC.RECONVERGENT B2 ;  /* 0x0000000000027941 */ /* 0x000fea0003800200 */
.L_x_133:
[----:B------:R-:W-:-:S07]  /*ca60*/  VIADD R85, R85, 0x80 ;  /* 0x0000008055557836 */ /* 0x000fce0000000000 */
.L_x_130:
[----:B------:R-:W-:Y:S05]  /*ca70*/  BSYNC.RECONVERGENT B1 ;  /* 0x0000000000017941 */ /* 0x000fea0003800200 */
.L_x_129:
[----:B------:R-:W-:-:S13]  /*ca80*/  LOP3.LUT P0, RZ, R83, 0x40, RZ, 0xc0, !PT ;  /* 0x0000004053ff7812 */ /* 0x000fda000780c0ff */
[----:B------:R-:W-:Y:S05]  /*ca90*/  @P0 BRA `(.L_x_117) ;  /* 0x0000000000a00947 */ /* 0x000fea0003800000 */
[----:B--2---:R-:W-:Y:S02]  /*caa0*/  IABS R16, UR15 ;  /* 0x0000000f00107c13 */ /* 0x004fe40008000000 */
[----:B------:R-:W-:Y:S02]  /*cab0*/  IABS R15, R85 ;  /* 0x00000055000f7213 */ /* 0x000fe40000000000 */
[----:B------:R-:W2:Y:S01]  /*cac0*/  I2F.RP R14, R16 ;  /* 0x00000010000e7306 */ /* 0x000ea20000209400 */
[----:B------:R-:W-:Y:S02]  /*cad0*/  IABS R19, UR15 ;  /* 0x0000000f00137c13 */ /* 0x000fe40008000000 */
[----:B------:R-:W-:-:S05]  /*cae0*/  ISETP.NE.AND P3, PT, RZ, UR15, PT ;  /* 0x0000000fff007c0c */ /* 0x000fca000bf65270 */
[----:B--2---:R-:W0:Y:S02]  /*caf0*/  MUFU.RCP R14, R14 ;  /* 0x0000000e000e7308 */ /* 0x004e240000001000 */
[----:B0-----:R-:W-:Y:S02]  /*cb00*/  IADD3 R12, PT, PT, R14, 0xffffffe, RZ ;  /* 0x0ffffffe0e0c7810 */ /* 0x001fe40007ffe0ff */
[----:B------:R-:W-:-:S04]  /*cb10*/  LOP3.LUT R14, R85, UR15, RZ, 0x3c, !PT ;  /* 0x0000000f550e7c12 */ /* 0x000fc8000f8e3cff */
[----:B------:R0:W2:Y:S01]  /*cb20*/  F2I.FTZ.U32.TRUNC.NTZ R13, R12 ;  /* 0x0000000c000d7305 */ /* 0x0000a2000021f000 */
[----:B------:R-:W-:Y:S01]  /*cb30*/  ISETP.GE.AND P2, PT, R14, RZ, PT ;  /* 0x000000ff0e00720c */ /* 0x000fe20003f46270 */
[----:B0-----:R-:W-:Y:S02]  /*cb40*/  HFMA2 R12, -RZ, RZ, 0, 0 ;  /* 0x00000000ff0c7431 */ /* 0x001fe400000001ff */
[----:B--2---:R-:W-:-:S04]  /*cb50*/  IMAD.MOV R17, RZ, RZ, -R13 ;  /* 0x000000ffff117224 */ /* 0x004fc800078e0a0d */
[----:B------:R-:W-:-:S04]  /*cb60*/  IMAD R17, R17, R16, RZ ;  /* 0x0000001011117224 */ /* 0x000fc800078e02ff */
[----:B------:R-:W-:-:S04]  /*cb70*/  IMAD.HI.U32 R18, R13, R17, R12 ;  /* 0x000000110d127227 */ /* 0x000fc800078e000c */
[----:B------:R-:W-:Y:S02]  /*cb80*/  IMAD.MOV R13, RZ, RZ, -R19 ;  /* 0x000000ffff0d7224 */ /* 0x000fe400078e0a13 */
[----:B------:R-:W-:-:S04]  /*cb90*/  IMAD.HI.U32 R12, R18, R15, RZ ;  /* 0x0000000f120c7227 */ /* 0x000fc800078e00ff */
[----:B------:R-:W-:Y:S01]  /*cba0*/  IMAD R13, R12, R13, R15 ;  /* 0x0000000d0c0d7224 */ /* 0x000fe200078e020f */
[----:B------:R-:W-:-:S04]  /*cbb0*/  LOP3.LUT R15, RZ, UR15, RZ, 0x33, !PT ;  /* 0x0000000fff0f7c12 */ /* 0x000fc8000f8e33ff */
[----:B------:R-:W-:-:S13]  /*cbc0*/  ISETP.GT.U32.AND P1, PT, R16, R13, PT ;  /* 0x0000000d1000720c */ /* 0x000fda0003f24070 */
[----:B------:R-:W-:Y:S01]  /*cbd0*/  @!P1 IADD3 R13, PT, PT, R13, -R16, RZ ;  /* 0x800000100d0d9210 */ /* 0x000fe20007ffe0ff */
[----:B------:R-:W-:-:S03]  /*cbe0*/  @!P1 VIADD R12, R12, 0x1 ;  /* 0x000000010c0c9836 */ /* 0x000fc60000000000 */
[----:B------:R-:W-:-:S13]  /*cbf0*/  ISETP.GE.U32.AND P0, PT, R13, R16, PT ;  /* 0x000000100d00720c */ /* 0x000fda0003f06070 */
[----:B------:R-:W-:-:S05]  /*cc00*/  @P0 IADD3 R12, PT, PT, R12, 0x1, RZ ;  /* 0x000000010c0c0810 */ /* 0x000fca0007ffe0ff */
[----:B------:R-:W-:-:S05]  /*cc10*/  @!P2 IMAD.MOV R12, RZ, RZ, -R12 ;  /* 0x000000ffff0ca224 */ /* 0x000fca00078e0a0c */
[----:B------:R-:W-:-:S04]  /*cc20*/  SEL R14, R15, R12, !P3 ;  /* 0x0000000c0f0e7207 */ /* 0x000fc80005800000 */
[----:B------:R-:W-:-:S13]  /*cc30*/  ISETP.GT.AND P0, PT, R14, 0x1f, PT ;  /* 0x0000001f0e00780c */ /* 0x000fda0003f04270 */
[----:B------:R-:W-:Y:S05]  /*cc40*/  @P0 BRA `(.L_x_117) ;  /* 0x0000000000340947 */ /* 0x000fea0003800000 */
[----:B------:R-:W0:Y:S01]  /*cc50*/  S2UR UR7, SR_CgaCtaId ;  /* 0x00000000000779c3 */ /* 0x000e220000008800 */
        /* <DEDUP_REMOVED lines=12> */
.L_x_117:
[----:B------:R-:W-:Y:S05]  /*cd20*/  BSYNC.RECONVERGENT B0 ;  /* 0x0000000000007941 */ /* 0x000fea0003800200 */
.L_x_116:
[----:B------:R-:W-:Y:S01]  /*cd30*/  ISETP.GE.AND P0, PT, R115, R6, PT ;  /* 0x000000067300720c */ /* 0x000fe20003f06270 */
[----:B------:R-:W-:-:S12]  /*cd40*/  BSSY.RECONVERGENT B0, `(.L_x_135) ;  /* 0x00000f5000007945 */ /* 0x000fd80003800200 */
[----:B------:R-:W-:Y:S05]  /*cd50*/  @P0 BRA `(.L_x_136) ;  /* 0x0000000c00cc0947 */ /* 0x000fea0003800000 */
[----:B------:R-:W-:Y:S01]  /*cd60*/  ISETP.GE.U32.AND P0, PT, R5, 0xc0, PT ;  /* 0x000000c00500780c */ /* 0x000fe20003f06070 */
[----:B------:R-:W-:Y:S01]  /*cd70*/  BSSY.RECONVERGENT B1, `(.L_x_137) ;  /* 0x0000084000017945 */ /* 0x000fe20003800200 */
[----:B------:R-:W-:Y:S01]  /*cd80*/  ISETP.NE.AND P4, PT, R81, RZ, PT ;  /* 0x000000ff5100720c */ /* 0x000fe20003f85270 */
[----:B0-2---:R-:W-:-:S10]  /*cd90*/  IMAD.MOV.U32 R13, RZ, RZ, R115 ;  /* 0x000000ffff0d7224 */ /* 0x005fd400078e0073 */
[----:B------:R-:W-:Y:S05]  /*cda0*/  @!P0 BRA `(.L_x_138) ;  /* 0x0000000800008947 */ /* 0x000fea0003800000 */
[----:B------:R-:W-:Y:S01]  /*cdb0*/  IABS R12, R8 ;  /* 0x00000008000c7213 */ /* 0x000fe20000000000 */
[----:B------:R-:W-:Y:S01]  /*cdc0*/  IMAD.MOV.U32 R13, RZ, RZ, R115 ;  /* 0x000000ffff0d7224 */ /* 0x000fe200078e0073 */
[----:B------:R-:W-:Y:S02]  /*cdd0*/  MOV R16, RZ ;  /* 0x000000ff00107202 */ /* 0x000fe40000000f00 */
[----:B------:R-:W0:Y:S08]  /*cde0*/  I2F.RP R17, R12 ;  /* 0x0000000c00117306 */ /* 0x000e300000209400 */
[----:B0-----:R-:W0:Y:S02]  /*cdf0*/  MUFU.RCP R17, R17 ;  /* 0x0000001100117308 */ /* 0x001e240000001000 */
[----:B0-----:R-:W-:-:S06]  /*ce00*/  IADD3 R14, PT, PT, R17, 0xffffffe, RZ ;  /* 0x0ffffffe110e7810 */ /* 0x001fcc0007ffe0ff */
[----:B------:R0:W2:Y:S02]  /*ce10*/  F2I.FTZ.U32.TRUNC.NTZ R15, R14 ;  /* 0x0000000e000f7305 */ /* 0x0000a4000021f000 */
[----:B0-----:R-:W-:Y:S02]  /*ce20*/  HFMA2 R14, -RZ, RZ, 0, 0 ;  /* 0x00000000ff0e7431 */ /* 0x001fe400000001ff */
[----:B--2---:R-:W-:-:S04]  /*ce30*/  IMAD.MOV R19, RZ, RZ, -R15 ;  /* 0x000000ffff137224 */ /* 0x004fc800078e0a0f */
[----:B------:R-:W-:-:S04]  /*ce40*/  IMAD R19, R19, R12, RZ ;  /* 0x0000000c13137224 */ /* 0x000fc800078e02ff */
[----:B------:R-:W-:-:S07]  /*ce50*/  IMAD.HI.U32 R30, R15, R19, R14 ;  /* 0x000000130f1e7227 */ /* 0x000fce00078e000e */
.L_x_139:
[-C--:B------:R-:W-:Y:S01]  /*ce60*/  IABS R29, R8.reuse ;  /* 0x00000008001d7213 */ /* 0x080fe20000000000 */
[C---:B------:R-:W-:Y:S01]  /*ce70*/  VIADD R25, R13.reuse, 0x80 ;  /* 0x000000800d197836 */ /* 0x040fe20000000000 */
[----:B------:R-:W-:Y:S01]  /*ce80*/  IABS R20, R8 ;  /* 0x0000000800147213 */ /* 0x000fe20000000000 */
[----:B------:R-:W-:Y:S01]  /*ce90*/  VIADD R16, R16, 0x4 ;  /* 0x0000000410107836 */ /* 0x000fe20000000000 */
[----:B------:R-:W0:Y:S01]  /*cea0*/  I2F.RP R17, R29 ;  /* 0x0000001d00117306 */ /* 0x000e220000209400 */
[C---:B------:R-:W-:Y:S02]  /*ceb0*/  IADD3 R23, PT, PT, R13.reuse, 0x40, RZ ;  /* 0x000000400d177810 */ /* 0x040fe40007ffe0ff */
[----:B------:R-:W-:Y:S01]  /*cec0*/  IMAD.MOV R24, RZ, RZ, -R20 ;  /* 0x000000ffff187224 */ /* 0x000fe200078e0a14 */
[----:B------:R-:W-:Y:S02]  /*ced0*/  IABS R20, R25 ;  /* 0x0000001900147213 */ /* 0x000fe40000000000 */
[----:B------:R-:W-:-:S04]  /*cee0*/  IADD3 R27, PT, PT, R13, 0xc0, RZ ;  /* 0x000000c00d1b7810 */ /* 0x000fc80007ffe0ff */
[----:B------:R-:W-:Y:S01]  /*cef0*/  IABS R22, R27 ;  /* 0x0000001b00167213 */ /* 0x000fe20000000000 */
[----:B0-----:R-:W0:Y:S02]  /*cf00*/  MUFU.RCP R17, R17 ;  /* 0x0000001100117308 */ /* 0x001e240000001000 */
[----:B0-----:R-:W-:-:S06]  /*cf10*/  VIADD R14, R17, 0xffffffe ;  /* 0x0ffffffe110e7836 */ /* 0x001fcc0000000000 */
[----:B------:R0:W2:Y:S02]  /*cf20*/  F2I.FTZ.U32.TRUNC.NTZ R15, R14 ;  /* 0x0000000e000f7305 */ /* 0x0000a4000021f000 */
[----:B0-----:R-:W-:Y:S01]  /*cf30*/  IMAD.MOV.U32 R14, RZ, RZ, RZ ;  /* 0x000000ffff0e7224 */ /* 0x001fe200078e00ff */
[----:B--2---:R-:W-:-:S05]  /*cf40*/  IADD3 R18, PT, PT, RZ, -R15, RZ ;  /* 0x8000000fff127210 */ /* 0x004fca0007ffe0ff */
[----:B------:R-:W-:Y:S01]  /*cf50*/  IMAD R19, R18, R29, RZ ;  /* 0x0000001d12137224 */ /* 0x000fe200078e02ff */
[----:B------:R-:W-:-:S03]  /*cf60*/  IABS R18, R13 ;  /* 0x0000000d00127213 */ /* 0x000fc60000000000 */
[----:B------:R-:W-:Y:S01]  /*cf70*/  IMAD.HI.U32 R21, R15, R19, R14 ;  /* 0x000000130f157227 */ /* 0x000fe200078e000e */
[----:B------:R-:W-:Y:S02]  /*cf80*/  MOV R15, R18 ;  /* 0x00000012000f7202 */ /* 0x000fe40000000f00 */
[----:B------:R-:W-:-:S03]  /*cf90*/  IABS R18, R23 ;  /* 0x0000001700127213 */ /* 0x000fc60000000000 */
        /* <DEDUP_REMOVED lines=21> */
[-C--:B------:R-:W-:Y:S01]  /*d0f0*/  ISETP.GE.U32.AND P3, PT, R20, R29.reuse, PT ;  /* 0x0000001d1400720c */ /* 0x080fe20003f66070 */
[----:B------:R-:W-:Y:S01]  /*d100*/  @!P1 IMAD.IADD R22, R22, 0x1, -R29 ;  /* 0x0000000116169824 */ /* 0x000fe200078e0a1d */
[-C--:B------:R-:W-:Y:S01]  /*d110*/  LOP3.LUT R18, R25, R8.reuse, RZ, 0x3c, !PT ;  /* 0x0000000819127212 */ /* 0x080fe200078e3cff */
[----:B------:R-:W-:Y:S01]  /*d120*/  @!P1 VIADD R21, R21, 0x1 ;  /* 0x0000000115159836 */ /* 0x000fe20000000000 */
[----:B------:R-:W-:Y:S02]  /*d130*/  @P5 IADD3 R14, PT, PT, R14, 0x1, RZ ;  /* 0x000000010e0e5810 */ /* 0x000fe40007ffe0ff */
[----:B------:R-:W-:Y:S02]  /*d140*/  ISETP.GE.AND P5, PT, R15, RZ, PT ;  /* 0x000000ff0f00720c */ /* 0x000fe40003fa6270 */
[-C--:B------:R-:W-:Y:S02]  /*d150*/  LOP3.LUT R15, R23, R8.reuse, RZ, 0x3c, !PT ;  /* 0x00000008170f7212 */ /* 0x080fe400078e3cff */
        /* <DEDUP_REMOVED lines=10> */
[----:B------:R-:W-:Y:S01]  /*d200*/  LOP3.LUT R18, RZ, R8, RZ, 0x33, !PT ;  /* 0x00000008ff127212 */ /* 0x000fe200078e33ff */
[----:B------:R-:W-:Y:S02]  /*d210*/  @!P0 IMAD.MOV R19, RZ, RZ, -R19 ;  /* 0x000000ffff138224 */ /* 0x000fe400078e0a13 */
[----:B------:R-:W-:Y:S02]  /*d220*/  @!P2 IADD3 R17, PT, PT, -R17, RZ, RZ ;  /* 0x000000ff1111a210 */ /* 0x000fe40007ffe1ff */
[C---:B------:R-:W-:Y:S02]  /*d230*/  SEL R20, R18.reuse, R14, !P1 ;  /* 0x0000000e12147207 */ /* 0x040fe40004800000 */
[----:B------:R-:W-:Y:S02]  /*d240*/  @!P3 IADD3 R21, PT, PT, -R21, RZ, RZ ;  /* 0x000000ff1515b210 */ /* 0x000fe40007ffe1ff */
[C---:B------:R-:W-:Y:S01]  /*d250*/  SEL R22, R18.reuse, R17, !P1 ;  /* 0x0000001112167207 */ /* 0x040fe20004800000 */
        /* <DEDUP_REMOVED lines=26> */
[----:B------:R-:W2:Y:S01]  /*d400*/  @!P2 S2R R18, SR_CgaCtaId ;  /* 0x000000000012a919 */ /* 0x000ea20000008800 */
[----:B------:R-:W-:Y:S01]  /*d410*/  @!P3 MOV R25, 0x400 ;  /* 0x000004000019b802 */ /* 0x000fe20000000f00 */
[----:B------:R-:W-:Y:S01]  /*d420*/  @!P1 VIADD R14, R14, 0x4000 ;  /* 0x000040000e0e9836 */ /* 0x000fe20000000000 */
[----:B------:R-:W-:Y:S01]  /*d430*/  @!P0 MOV R27, 0x400 ;  /* 0x00000400001b8802 */ /* 0x000fe20000000f00 */
[----:B------:R-:W5:Y:S01]  /*d440*/  @!P3 S2R R32, SR_CgaCtaId ;  /* 0x000000000020b919 */ /* 0x000f620000008800 */
[----:B------:R-:W-:Y:S01]  /*d450*/  @!P2 IADD3 R17, PT, PT, R17, 0x4000, RZ ;  /* 0x000040001111a810 */ /* 0x000fe20007ffe0ff */
[----:B------:R-:W-:Y:S01]  /*d460*/  @!P3 VIADD R25, R25, 0x4000 ;  /* 0x000040001919b836 */ /* 0x000fe20000000000 */
[----:B------:R-:W-:Y:S01]  /*d470*/  @!P0 IADD3 R27, PT, PT, R27, 0x4000, RZ ;  /* 0x000040001b1b8810 */ /* 0x000fe20007ffe0ff */
[----:B------:R-:W1:Y:S01]  /*d480*/  @!P0 S2R R34, SR_CgaCtaId ;  /* 0x0000000000228919 */ /* 0x000e620000008800 */
[----:B0-----:R-:W-:-:S02]  /*d490*/  @!P1 LEA R15, R15, R14, 0x18 ;  /* 0x0000000e0f0f9211 */ /* 0x001fc400078ec0ff */
[----:B--2---:R-:W-:-:S03]  /*d4a0*/  @!P2 LEA R17, R18, R17, 0x18 ;  /* 0x000000111211a211 */ /* 0x004fc600078ec0ff */
[----:B------:R-:W-:Y:S01]  /*d4b0*/  @!P1 IMAD R14, R20, 0x100, R15 ;  /* 0x00000100140e9824 */ /* 0x000fe200078e020f */
[----:B-----5:R-:W-:-:S03]  /*d4c0*/  @!P3 LEA R25, R32, R25, 0x18 ;  /* 0x000000192019b211 */ /* 0x020fc600078ec0ff */
[----:B------:R-:W-:Y:S01]  /*d4d0*/  @!P1 IMAD R14, R19, 0x4, R14 ;  /* 0x00000004130e9824 */ /* 0x000fe200078e020e */
[----:B------:R-:W-:Y:S02]  /*d4e0*/  @!P2 LEA R15, R22, R17, 0x8 ;  /* 0x00000011160fa211 */ /* 0x000fe400078e40ff */
[----:B-1----:R-:W-:Y:S01]  /*d4f0*/  @!P0 LEA R18, R34, R27, 0x18 ;  /* 0x0000001b22128211 */ /* 0x002fe200078ec0ff */
        /* <DEDUP_REMOVED lines=10> */
[----:B0-----:R-:W-:Y:S05]  /*d5a0*/  @P0 BRA `(.L_x_139) ;  /* 0xfffffff8002c0947 */ /* 0x001fea000383ffff */
.L_x_138:
[----:B------:R-:W-:Y:S05]  /*d5b0*/  BSYNC.RECONVERGENT B1 ;  /* 0x0000000000017941 */ /* 0x000fea0003800200 */
.L_x_137:
[----:B------:R-:W-:Y:S05]  /*d5c0*/  @!P4 BRA `(.L_x_136) ;  /* 0x0000000400b0c947 */ /* 0x000fea0003800000 */
[----:B------:R-:W-:Y:S01]  /*d5d0*/  ISETP.NE.AND P0, PT, R79, RZ, PT ;  /* 0x000000ff4f00720c */ /* 0x000fe20003f05270 */
[----:B------:R-:W-:Y:S01]  /*d5e0*/  BSSY.RECONVERGENT B1, `(.L_x_140) ;  /* 0x0000044000017945 */ /* 0x000fe20003800200 */
[----:B------:R-:W-:-:S11]  /*d5f0*/  ISETP.NE.AND P2, PT, R80, RZ, PT ;  /* 0x000000ff5000720c */ /* 0x000fd60003f45270 */
[----:B------:R-:W-:Y:S05]  /*d600*/  @!P0 BRA `(.L_x_141) ;  /* 0x0000000400048947 */ /* 0x000fea0003800000 */
[-C--:B------:R-:W-:Y:S01]  /*d610*/  IABS R21, R8.reuse ;  /* 0x0000000800157213 */ /* 0x080fe20000000000 */
[----:B------:R-:W-:Y:S01]  /*d620*/  VIADD R19, R13, 0x40 ;  /* 0x000000400d137836 */ /* 0x000fe20000000000 */
[----:B------:R-:W-:Y:S02]  /*d630*/  IABS R18, R8 ;  /* 0x0000000800127213 */ /* 0x000fe40000000000 */
[----:B------:R-:W0:Y:S02]  /*d640*/  I2F.RP R12, R21 ;  /* 0x00000015000c7306 */ /* 0x000e240000209400 */
[----:B------:R-:W-:Y:S01]  /*d650*/  IABS R20, R19 ;  /* 0x0000001300147213 */ /* 0x000fe20000000000 */
[----:B------:R-:W-:-:S05]  /*d660*/  IMAD.MOV R18, RZ, RZ, -R18 ;  /* 0x000000ffff127224 */ /* 0x000fca00078e0a12 */
[----:B0-----:R-:W0:Y:S02]  /*d670*/  MUFU.RCP R12, R12 ;  /* 0x0000000c000c7308 */ /* 0x001e240000001000 */
[----:B0-----:R-:W-:-:S06]  /*d680*/  VIADD R14, R12, 0xffffffe ;  /* 0x0ffffffe0c0e7836 */ /* 0x001fcc0000000000 */
[----:B------:R0:W2:Y:S02]  /*d690*/  F2I.FTZ.U32.TRUNC.NTZ R15, R14 ;  /* 0x0000000e000f7305 */ /* 0x0000a4000021f000 */
[----:B0-----:R-:W-:Y:S02]  /*d6a0*/  MOV R14, RZ ;  /* 0x000000ff000e7202 */ /* 0x001fe40000000f00 */
[----:B--2---:R-:W-:-:S05]  /*d6b0*/  IADD3 R16, PT, PT, RZ, -R15, RZ ;  /* 0x8000000fff107210 */ /* 0x004fca0007ffe0ff */
        /* <DEDUP_REMOVED lines=43> */
[----:B------:R-:W2:Y:S01]  /*d970*/  @!P1 S2R R23, SR_CgaCtaId ;  /* 0x0000000000179919 */ /* 0x000ea20000008800 */
[----:B------:R-:W-:-:S03]  /*d980*/  @!P0 IADD3 R12, PT, PT, R12, 0x4000, RZ ;  /* 0x000040000c0c8810 */ /* 0x000fc60007ffe0ff */
[----:B------:R-:W-:Y:S01]  /*d990*/  @!P1 VIADD R14, R14, 0x4000 ;  /* 0x000040000e0e9836 */ /* 0x000fe20000000000 */
[----:B0-----:R-:W-:-:S04]  /*d9a0*/  @!P0 LEA R21, R21, R12, 0x18 ;  /* 0x0000000c15158211 */ /* 0x001fc800078ec0ff */
[----:B--2---:R-:W-:Y:S02]  /*d9b0*/  @!P1 LEA R14, R23, R14, 0x18 ;  /* 0x0000000e170e9211 */ /* 0x004fe400078ec0ff */
[----:B------:R-:W-:-:S03]  /*d9c0*/  @!P0 LEA R12, R16, R21, 0x8 ;  /* 0x00000015100c8211 */ /* 0x000fc600078e40ff */
[----:B------:R-:W-:Y:S01]  /*d9d0*/  @!P1 IMAD R14, R17, 0x100, R14 ;  /* 0x00000100110e9824 */ /* 0x000fe200078e020e */
[----:B------:R-:W-:-:S03]  /*d9e0*/  @!P0 LEA R12, R15, R12, 0x2 ;  /* 0x0000000c0f0c8211 */ /* 0x000fc600078e10ff */
[----:B------:R-:W-:Y:S02]  /*d9f0*/  @!P1 IMAD R14, R19, 0x4, R14 ;  /* 0x00000004130e9824 */ /* 0x000fe400078e020e */
[----:B------:R0:W-:Y:S04]  /*da00*/  @!P0 STS [R12], RZ ;  /* 0x000000ff0c008388 */ /* 0x0001e80000000800 */
[----:B------:R0:W-:Y:S02]  /*da10*/  @!P1 STS [R14], RZ ;  /* 0x000000ff0e009388 */ /* 0x0001e40000000800 */
.L_x_141:
[----:B------:R-:W-:Y:S05]  /*da20*/  BSYNC.RECONVERGENT B1 ;  /* 0x0000000000017941 */ /* 0x000fea0003800200 */
.L_x_140:
[----:B------:R-:W-:Y:S05]  /*da30*/  @P2 BRA `(.L_x_136) ;  /* 0x0000000000942947 */ /* 0x000fea0003800000 */
[-C--:B------:R-:W-:Y:S02]  /*da40*/  IABS R19, R8.reuse ;  /* 0x0000000800137213 */ /* 0x080fe40000000000 */
[----:B------:R-:W-:Y:S02]  /*da50*/  IABS R17, R13 ;  /* 0x0000000d00117213 */ /* 0x000fe40000000000 */
[----:B0-----:R-:W0:Y:S01]  /*da60*/  I2F.RP R12, R19 ;  /* 0x00000013000c7306 */ /* 0x001e220000209400 */
[----:B------:R-:W-:-:S07]  /*da70*/  IABS R18, R8 ;  /* 0x0000000800127213 */ /* 0x000fce0000000000 */
[----:B0-----:R-:W0:Y:S02]  /*da80*/  MUFU.RCP R12, R12 ;  /* 0x0000000c000c7308 */ /* 0x001e240000001000 */
[----:B0-----:R-:W-:-:S06]  /*da90*/  VIADD R14, R12, 0xffffffe ;  /* 0x0ffffffe0c0e7836 */ /* 0x001fcc0000000000 */
[----:B------:R0:W2:Y:S02]  /*daa0*/  F2I.FTZ.U32.TRUNC.NTZ R15, R14 ;  /* 0x0000000e000f7305 */ /* 0x0000a4000021f000 */
[----:B0-----:R-:W-:Y:S01]  /*dab0*/  IMAD.MOV.U32 R14, RZ, RZ, RZ ;  /* 0x000000ffff0e7224 */ /* 0x001fe200078e00ff */
[----:B--2---:R-:W-:-:S05]  /*dac0*/  IADD3 R16, PT, PT, RZ, -R15, RZ ;  /* 0x8000000fff107210 */ /* 0x004fca0007ffe0ff */
        /* <DEDUP_REMOVED lines=23> */
[----:B------:R-:W-:-:S04]  /*dc40*/  @!P0 IADD3 R12, PT, PT, R12, 0x4000, RZ ;  /* 0x000040000c0c8810 */ /* 0x000fc80007ffe0ff */
[----:B0-----:R-:W-:-:S05]  /*dc50*/  @!P0 LEA R15, R15, R12, 0x18 ;  /* 0x0000000c0f0f8211 */ /* 0x001fca00078ec0ff */
[----:B------:R-:W-:-:S05]  /*dc60*/  @!P0 IMAD R12, R14, 0x100, R15 ;  /* 0x000001000e0c8824 */ /* 0x000fca00078e020f */
[----:B------:R-:W-:-:S05]  /*dc70*/  @!P0 LEA R12, R13, R12, 0x2 ;  /* 0x0000000c0d0c8211 */ /* 0x000fca00078e10ff */
[----:B------:R0:W-:Y:S02]  /*dc80*/  @!P0 STS [R12], RZ ;  /* 0x000000ff0c008388 */ /* 0x0001e40000000800 */
.L_x_136:
[----:B------:R-:W-:Y:S05]  /*dc90*/  BSYNC.RECONVERGENT B0 ;  /* 0x0000000000007941 */ /* 0x000fea0003800200 */
.L_x_135:
[----:B------:R-:W-:Y:S06]  /*dca0*/  BAR.SYNC.DEFER_BLOCKING 0x0 ;  /* 0x0000000000007b1d */ /* 0x000fec0000010000 */
[----:B------:R-:W-:-:S05]  /*dcb0*/  UMOV UR6, URZ ;  /* 0x000000ff00067c82 */ /* 0x000fca0008000000 */
.L_x_145:
[----:B------:R-:W-:Y:S01]  /*dcc0*/  UISETP.GE.AND UP1, UPT, UR22, 0x1, UPT ;  /* 0x000000011600788c */ /* 0x000fe2000bf26270 */
[----:B0-2---:R-:W-:Y:S01]  /*dcd0*/  VIADD R12, R113, UR6 ;  /* 0x00000006710c7c36 */ /* 0x005fe20008000000 */
[----:B------:R-:W-:Y:S04]  /*dce0*/  BSSY.RECONVERGENT B0, `(.L_x_142) ;  /* 0x0000095000007945 */ /* 0x000fe80003800200 */
[----:B------:R-:W-:-:S04]  /*dcf0*/  PLOP3.LUT P0, PT, PT, PT, UP1, 0x80, 0x8 ;  /* 0x000000000008781c */ /* 0x000fc80003f0f018 */
[----:B------:R-:W-:-:S13]  /*dd00*/  ISETP.GE.OR P0, PT, R12, UR9, !P0 ;  /* 0x000000090c007c0c */ /* 0x000fda000c706670 */
[----:B------:R-:W-:Y:S05]  /*dd10*/  @P0 BRA `(.L_x_143) ;  /* 0x0000000800440947 */ /* 0x000fea0003800000 */
[----:B------:R-:W-:Y:S02]  /*dd20*/  USHF.L.U32 UR7, UR6, 0x6, URZ ;  /* 0x0000000606077899 */ /* 0x000fe400080006ff */
[----:B------:R-:W-:Y:S02]  /*dd30*/  ULEA UR24, UR6, UR21, 0x2 ;  /* 0x0000001506187291 */ /* 0x000fe4000f8e10ff */
[----:B------:R-:W-:Y:S02]  /*dd40*/  ULEA UR17, UR7, UR11, 0x2 ;  /* 0x0000000b07117291 */ /* 0x000fe4000f8e10ff */
[----:B------:R-:W-:-:S05]  /*dd50*/  ULEA UR23, UR6, UR20, 0x2 ;  /* 0x0000001406177291 */ /* 0x000fca000f8e10ff */
[----:B------:R-:W5:Y:S04]  /*dd60*/  LDL R122, [UR24] ;  /* 0x00000018ff7a7983 */ /* 0x000f680008100800 */
[----:B------:R-:W5:Y:S04]  /*dd70*/  LDL.128 R28, [UR17] ;  /* 0x00000011ff1c7983 */ /* 0x000f680008100c00 */
[----:B------:R-:W5:Y:S04]  /*dd80*/  LDL.128 R24, [UR17+0x10] ;  /* 0x00001011ff187983 */ /* 0x000f680008100c00 */
        /* <DEDUP_REMOVED lines=14> */
[----:B------:R-:W5:Y:S01]  /*de70*/  LDL R120, [UR23+0x10] ;  /* 0x00001017ff787983 */ /* 0x000f620008100800 */
[----:B------:R-:W0:Y:S01]  /*de80*/  S2UR UR23, SR_CgaCtaId ;  /* 0x00000000001779c3 */ /* 0x000e220000008800 */
[----:B------:R-:W-:Y:S01]  /*de90*/  UMOV UR7, 0x400 ;  /* 0x0000040000077882 */ /* 0x000fe20000000000 */
[----:B------:R-:W-:Y:S01]  /*dea0*/  MOV R121, UR6 ;  /* 0x0000000600797c02 */ /* 0x000fe20008000f00 */
[----:B------:R-:W-:-:S04]  /*deb0*/  UIADD3 UR7, UPT, UPT, UR7, 0x4000, URZ ;  /* 0x0000400007077890 */ /* 0x000fc8000fffe0ff */
[----:B------:R-:W-:Y:S01]  /*dec0*/  IMAD R121, R121, 0x84, R110 ;  /* 0x0000008479797824 */ /* 0x000fe200078e026e */
[----:B0-----:R-:W-:-:S03]  /*ded0*/  ULEA UR23, UR23, UR7, 0x18 ;  /* 0x0000000717177291 */ /* 0x001fc6000f8ec0ff */
[----:B------:R-:W-:-:S09]  /*dee0*/  UMOV UR7, URZ ;  /* 0x000000ff00077c82 */ /* 0x000fd20008000000 */
.L_x_144:
[----:B------:R-:W-:Y:S02]  /*def0*/  IMAD.U32 R12, RZ, RZ, UR7 ;  /* 0x00000007ff0c7e24 */ /* 0x000fe4000f8e00ff */
[----:B------:R-:W-:Y:S02]  /*df00*/  HFMA2 R15, -RZ, RZ, 3.7421875, 0 ;  /* 0x437c0000ff0f7431 */ /* 0x000fe400000001ff */
[----:B------:R-:W-:Y:S01]  /*df10*/  IMAD.MOV.U32 R14, RZ, RZ, 0x3bbb989d ;  /* 0x3bbb989dff0e7424 */ /* 0x000fe200078e00ff */
[----:B------:R-:W-:Y:S01]  /*df20*/  ULEA UR25, UR7, UR23, 0x8 ;  /* 0x0000001707197291 */ /* 0x000fe2000f8e40ff */
[----:B------:R-:W-:Y:S01]  /*df30*/  LEA R12, R12, R121, 0x2 ;  /* 0x000000790c0c7211 */ /* 0x000fe200078e10ff */
[----:B------:R-:W-:-:S04]  /*df40*/  UIADD3 UR7, UPT, UPT, UR7, 0x1, URZ ;  /* 0x0000000107077890 */ /* 0x000fc8000fffe0ff */
[----:B------:R-:W0:Y:S01]  /*df50*/  LDS R13, [R12] ;  /* 0x000000000c0d7984 */ /* 0x000e220000000800 */
[----:B------:R-:W-:-:S03]  /*df60*/  UISETP.GE.AND UP1, UPT, UR7, UR22, UPT ;  /* 0x000000160700728c */ /* 0x000fc6000bf26270 */
[----:B------:R-:W2:Y:S04]  /*df70*/  LDS.128 R84, [UR25] ;  /* 0x00000019ff547984 */ /* 0x000ea80008000c00 */
[----:B------:R-:W1:Y:S04]  /*df80*/  LDS.128 R96, [UR25+0x20] ;  /* 0x00002019ff607984 */ /* 0x000e680008000c00 */
[----:B------:R-:W3:Y:S04]  /*df90*/  LDS.128 R88, [UR25+0x40] ;  /* 0x00004019ff587984 */ /* 0x000ee80008000c00 */
[----:B------:R-:W4:Y:S01]  /*dfa0*/  LDS.128 R92, [UR25+0x10] ;  /* 0x00001019ff5c7984 */ /* 0x000f220008000c00 */
[----:B0----5:R-:W-:-:S04]  /*dfb0*/  FADD R13, -R120, R13 ;  /* 0x0000000d780d7221 */ /* 0x021fc80000000100 */
[----:B------:R-:W-:-:S04]  /*dfc0*/  FFMA.SAT R14, R13, R14, 0.5 ;  /* 0x3f0000000d0e7423 */ /* 0x000fc8000000200e */
[----:B------:R-:W-:-:S04]  /*dfd0*/  FFMA.RM R14, R14, R15, 12582913 ;  /* 0x4b4000010e0e7423 */ /* 0x000fc8000000400f */
[C---:B------:R-:W-:Y:S01]  /*dfe0*/  FADD R80, R14.reuse, -12583039 ;  /* 0xcb40007f0e507421 */ /* 0x040fe20000000000 */
[----:B------:R-:W-:-:S03]  /*dff0*/  IMAD.SHL.U32 R123, R14, 0x800000, RZ ;  /* 0x008000000e7b7824 */ /* 0x000fc600078e00ff */
[----:B------:R-:W-:-:S04]  /*e000*/  FFMA R80, R13, 1.4426950216293334961, -R80 ;  /* 0x3fb8aa3b0d507823 */ /* 0x000fc80000000850 */
[----:B------:R-:W-:Y:S02]  /*e010*/  FFMA R124, R13, 1.925963033500011079e-08, R80 ;  /* 0x32a570600d7c7823 */ /* 0x000fe40000000050 */
[----:B------:R-:W0:Y:S04]  /*e020*/  LDS.128 R12, [UR25+0x30] ;  /* 0x00003019ff0c7984 */ /* 0x000e280008000c00 */
[----:B------:R-:W2:Y:S01]  /*e030*/  MUFU.EX2 R124, R124 ;  /* 0x0000007c007c7308 */ /* 0x000ea20000000800 */
[----:B------:R-:W0:Y:S01]  /*e040*/  LDS.128 R80, [UR25+0x50] ;  /* 0x00005019ff507984 */ /* 0x000e220008000c00 */
[----:B--2---:R-:W-:-:S04]  /*e050*/  FMUL R123, R123, R124 ;  /* 0x0000007c7b7b7220 */ /* 0x004fc80000400000 */
[C---:B------:R-:W-:Y:S01]  /*e060*/  FFMA R28, R123.reuse, R84, R28 ;  /* 0x000000547b1c7223 */ /* 0x040fe2000000001c */
[C---:B------:R-:W-:Y:S01]  /*e070*/  FFMA R29, R123.reuse, R85, R29 ;  /* 0x000000557b1d7223 */ /* 0x040fe2000000001d */
[C---:B------:R-:W-:Y:S01]  /*e080*/  FFMA R30, R123.reuse, R86, R30 ;  /* 0x000000567b1e7223 */ /* 0x040fe2000000001e */
[C---:B------:R-:W-:Y:S01]  /*e090*/  FFMA R31, R123.reuse, R87, R31 ;  /* 0x000000577b1f7223 */ /* 0x040fe2000000001f */
[C---:B-1----:R-:W-:Y:S01]  /*e0a0*/  FFMA R20, R123.reuse, R96, R20 ;  /* 0x000000607b147223 */ /* 0x042fe20000000014 */
[C---:B------:R-:W-:Y:S01]  /*e0b0*/  FFMA R21, R123.reuse, R97, R21 ;  /* 0x000000617b157223 */ /* 0x040fe20000000015 */
[C---:B------:R-:W-:Y:S01]  /*e0c0*/  FFMA R22, R123.reuse, R98, R22 ;  /* 0x000000627b167223 */ /* 0x040fe20000000016 */
[C---:B------:R-:W-:Y:S01]  /*e0d0*/  FFMA R23, R123.reuse, R99, R23 ;  /* 0x000000637b177223 */ /* 0x040fe20000000017 */
[C---:B---3--:R-:W-:Y:S01]  /*e0e0*/  FFMA R32, R123.reuse, R88, R32 ;  /* 0x000000587b207223 */ /* 0x048fe20000000020 */
[C---:B------:R-:W-:Y:S01]  /*e0f0*/  FFMA R33, R123.reuse, R89, R33 ;  /* 0x000000597b217223 */ /* 0x040fe20000000021 */
[C---:B------:R-:W-:Y:S01]  /*e100*/  FFMA R34, R123.reuse, R90, R34 ;  /* 0x0000005a7b227223 */ /* 0x040fe20000000022 */
[C---:B------:R-:W-:Y:S01]  /*e110*/  FFMA R35, R123.reuse, R91, R35 ;  /* 0x0000005b7b237223 */ /* 0x040fe20000000023 */
[----:B------:R-:W1:Y:S01]  /*e120*/  LDS.128 R84, [UR25+0x60] ;  /* 0x00006019ff547984 */ /* 0x000e620008000c00 */
[C---:B----4-:R-:W-:Y:S01]  /*e130*/  FFMA R24, R123.reuse, R92, R24 ;  /* 0x0000005c7b187223 */ /* 0x050fe20000000018 */
[C---:B------:R-:W-:Y:S01]  /*e140*/  FFMA R25, R123.reuse, R93, R25 ;  /* 0x0000005d7b197223 */ /* 0x040fe20000000019 */
[C---:B0-----:R-:W-:Y:S01]  /*e150*/  FFMA R16, R123.reuse, R12, R16 ;  /* 0x0000000c7b107223 */ /* 0x041fe20000000010 */
[C---:B------:R-:W-:Y:S01]  /*e160*/  FFMA R17, R123.reuse, R13, R17 ;  /* 0x0000000d7b117223 */ /* 0x040fe20000000011 */
[C---:B------:R-:W-:Y:S01]  /*e170*/  FFMA R18, R123.reuse, R14, R18 ;  /* 0x0000000e7b127223 */ /* 0x040fe20000000012 */
[C---:B------:R-:W-:Y:S01]  /*e180*/  FFMA R19, R123.reuse, R15, R19 ;  /* 0x0000000f7b137223 */ /* 0x040fe20000000013 */
[----:B------:R-:W0:Y:S01]  /*e190*/  LDS.128 R88, [UR25+0x80] ;  /* 0x00008019ff587984 */ /* 0x000e220008000c00 */
[C---:B------:R-:W-:Y:S01]  /*e1a0*/  FFMA R26, R123.reuse, R94, R26 ;  /* 0x0000005e7b1a7223 */ /* 0x040fe2000000001a */
[C---:B------:R-:W-:Y:S01]  /*e1b0*/  FFMA R27, R123.reuse, R95, R27 ;  /* 0x0000005f7b1b7223 */ /* 0x040fe2000000001b */
[C---:B------:R-:W-:Y:S01]  /*e1c0*/  FFMA R36, R123.reuse, R80, R36 ;  /* 0x000000507b247223 */ /* 0x040fe20000000024 */
[----:B------:R-:W2:Y:S01]  /*e1d0*/  LDS.128 R12, [UR25+0x70] ;  /* 0x00007019ff0c7984 */ /* 0x000ea20008000c00 */
[C---:B------:R-:W-:Y:S01]  /*e1e0*/  FFMA R37, R123.reuse, R81, R37 ;  /* 0x000000517b257223 */ /* 0x040fe20000000025 */
[C---:B------:R-:W-:Y:S01]  /*e1f0*/  FFMA R38, R123.reuse, R82, R38 ;  /* 0x000000527b267223 */ /* 0x040fe20000000026 */
[C---:B------:R-:W-:Y:S01]  /*e200*/  FFMA R39, R123.reuse, R83, R39 ;  /* 0x000000537b277223 */ /* 0x040fe20000000027 */
[----:B------:R-:W3:Y:S01]  /*e210*/  LDS.128 R96, [UR25+0x90] ;  /* 0x00009019ff607984 */ /* 0x000ee20008000c00 */
[----:B------:R-:W-:-:S03]  /*e220*/  FADD R122, R123, R122 ;  /* 0x0000007a7b7a7221 */ /* 0x000fc60000000000 */
[----:B------:R-:W4:Y:S04]  /*e230*/  LDS.128 R92, [UR25+0xa0] ;  /* 0x0000a019ff5c7984 */ /* 0x000f280008000c00 */
[----:B------:R-:W4:Y:S01]  /*e240*/  LDS.128 R80, [UR25+0xc0] ;  /* 0x0000c019ff507984 */ /* 0x000f220008000c00 */
[C---:B-1----:R-:W-:Y:S01]  /*e250*/  FFMA R40, R123.reuse, R84, R40 ;  /* 0x000000547b287223 */ /* 0x042fe20000000028 */
[C---:B------:R-:W-:Y:S01]  /*e260*/  FFMA R41, R123.reuse, R85, R41 ;  /* 0x000000557b297223 */ /* 0x040fe20000000029 */
[C---:B------:R-:W-:Y:S01]  /*e270*/  FFMA R42, R123.reuse, R86, R42 ;  /* 0x000000567b2a7223 */ /* 0x040fe2000000002a */
[C---:B------:R-:W-:Y:S02]  /*e280*/  FFMA R43, R123.reuse, R87, R43 ;  /* 0x000000577b2b7223 */ /* 0x040fe4000000002b */
[----:B------:R-:W1:Y:S01]  /*e290*/  LDS.128 R84, [UR25+0xd0] ;  /* 0x0000d019ff547984 */ /* 0x000e620008000c00 */
[C---:B0-----:R-:W-:Y:S01]  /*e2a0*/  FFMA R48, R123.reuse, R88, R48 ;  /* 0x000000587b307223 */ /* 0x041fe20000000030 */
[C---:B------:R-:W-:Y:S01]  /*e2b0*/  FFMA R49, R123.reuse, R89, R49 ;  /* 0x000000597b317223 */ /* 0x040fe20000000031 */
[C---:B------:R-:W-:Y:S01]  /*e2c0*/  FFMA R50, R123.reuse, R90, R50 ;  /* 0x0000005a7b327223 */ /* 0x040fe20000000032 */
[C---:B------:R-:W-:Y:S01]  /*e2d0*/  FFMA R51, R123.reuse, R91, R51 ;  /* 0x0000005b7b337223 */ /* 0x040fe20000000033 */
[C---:B--2---:R-:W-:Y:S01]  /*e2e0*/  FFMA R44, R123.reuse, R12, R44 ;  /* 0x0000000c7b2c7223 */ /* 0x044fe2000000002c */
[C---:B------:R-:W-:Y:S01]  /*e2f0*/  FFMA R45, R123.reuse, R13, R45 ;  /* 0x0000000d7b2d7223 */ /* 0x040fe2000000002d */
[C---:B------:R-:W-:Y:S01]  /*e300*/  FFMA R46, R123.reuse, R14, R46 ;  /* 0x0000000e7b2e7223 */ /* 0x040fe2000000002e */
[C---:B------:R-:W-:Y:S01]  /*e310*/  FFMA R47, R123.reuse, R15, R47 ;  /* 0x0000000f7b2f7223 */ /* 0x040fe2000000002f */
[C---:B---3--:R-:W-:Y:S01]  /*e320*/  FFMA R52, R123.reuse, R96, R52 ;  /* 0x000000607b347223 */ /* 0x048fe20000000034 */
[C---:B------:R-:W-:Y:S01]  /*e330*/  FFMA R53, R123.reuse, R97, R53 ;  /* 0x000000617b357223 */ /* 0x040fe20000000035 */
[C---:B------:R-:W-:Y:S01]  /*e340*/  FFMA R54, R123.reuse, R98, R54 ;  /* 0x000000627b367223 */ /* 0x040fe20000000036 */
[C---:B------:R-:W-:Y:S01]  /*e350*/  FFMA R55, R123.reuse, R99, R55 ;  /* 0x000000637b377223 */ /* 0x040fe20000000037 */
[----:B------:R-:W0:Y:S01]  /*e360*/  LDS.128 R12, [UR25+0xb0] ;  /* 0x0000b019ff0c7984 */ /* 0x000e220008000c00 */
[C---:B----4-:R-:W-:Y:S01]  /*e370*/  FFMA R56, R123.reuse, R92, R56 ;  /* 0x0000005c7b387223 */ /* 0x050fe20000000038 */
[C---:B------:R-:W-:Y:S01]  /*e380*/  FFMA R57, R123.reuse, R93, R57 ;  /* 0x0000005d7b397223 */ /* 0x040fe20000000039 */
[C---:B------:R-:W-:Y:S01]  /*e390*/  FFMA R58, R123.reuse, R94, R58 ;  /* 0x0000005e7b3a7223 */ /* 0x040fe2000000003a */
[----:B------:R-:W2:Y:S01]  /*e3a0*/  LDS.128 R88, [UR25+0xe0] ;  /* 0x0000e019ff587984 */ /* 0x000ea20008000c00 */
[C---:B------:R-:W-:Y:S01]  /*e3b0*/  FFMA R59, R123.reuse, R95, R59 ;  /* 0x0000005f7b3b7223 */ /* 0x040fe2000000003b */
[C---:B------:R-:W-:Y:S01]  /*e3c0*/  FFMA R64, R123.reuse, R80, R64 ;  /* 0x000000507b407223 */ /* 0x040fe20000000040 */
[C---:B------:R-:W-:Y:S01]  /*e3d0*/  FFMA R65, R123.reuse, R81, R65 ;  /* 0x000000517b417223 */ /* 0x040fe20000000041 */
[----:B------:R-:W3:Y:S01]  /*e3e0*/  LDS.128 R96, [UR25+0xf0] ;  /* 0x0000f019ff607984 */ /* 0x000ee20008000c00 */
[C---:B------:R-:W-:Y:S01]  /*e3f0*/  FFMA R66, R123.reuse, R82, R66 ;  /* 0x000000527b427223 */ /* 0x040fe20000000042 */
[C---:B------:R-:W-:Y:S01]  /*e400*/  FFMA R67, R123.reuse, R83, R67 ;  /* 0x000000537b437223 */ /* 0x040fe20000000043 */
[C---:B-1----:R-:W-:Y:S01]  /*e410*/  FFMA R68, R123.reuse, R84, R68 ;  /* 0x000000547b447223 */ /* 0x042fe20000000044 */
[C---:B------:R-:W-:Y:S01]  /*e420*/  FFMA R69, R123.reuse, R85, R69 ;  /* 0x000000557b457223 */ /* 0x040fe20000000045 */
[C---:B------:R-:W-:Y:S01]  /*e430*/  FFMA R70, R123.reuse, R86, R70 ;  /* 0x000000567b467223 */ /* 0x040fe20000000046 */
[C---:B------:R-:W-:Y:S01]  /*e440*/  FFMA R71, R123.reuse, R87, R71 ;  /* 0x000000577b477223 */ /* 0x040fe20000000047 */
        /* <DEDUP_REMOVED lines=11> */
[----:B------:R-:W-:Y:S01]  /*e500*/  FFMA R79, R123, R99, R79 ;  /* 0x000000637b4f7223 */ /* 0x000fe2000000004f */
[----:B------:R-:W-:Y:S06]  /*e510*/  BRA.U !UP1, `(.L_x_144) ;  /* 0xfffffff909747547 */ /* 0x000fec000b83ffff */
[----:B------:R0:W-:Y:S04]  /*e520*/  STL.128 [UR17], R28 ;  /* 0x0000001cff007987 */ /* 0x0001e80008100c11 */
[----:B------:R0:W-:Y:S04]  /*e530*/  STL.128 [UR17+0x10], R24 ;  /* 0x00001018ff007987 */ /* 0x0001e80008100c11 */
        /* <DEDUP_REMOVED lines=14> */
[----:B------:R0:W-:Y:S02]  /*e620*/  STL [UR24], R122 ;  /* 0x0000007aff007987 */ /* 0x0001e40008100818 */
.L_x_143:
[----:B------:R-:W-:Y:S05]  /*e630*/  BSYNC.RECONVERGENT B0 ;  /* 0x0000000000007941 */ /* 0x000fea0003800200 */
.L_x_142:
[----:B------:R-:W-:-:S04]  /*e640*/  UIADD3 UR6, UPT, UPT, UR6, 0x1, URZ ;  /* 0x0000000106067890 */ /* 0x000fc8000fffe0ff */
[----:B------:R-:W-:-:S09]  /*e650*/  UISETP.NE.AND UP1, UPT, UR6, 0x4, UPT ;  /* 0x000000040600788c */ /* 0x000fd2000bf25270 */
[----:B------:R-:W-:Y:S05]  /*e660*/  BRA.U UP1, `(.L_x_145) ;  /* 0xfffffff501947547 */ /* 0x000fea000b83ffff */
[----:B------:R-:W-:Y:S06]  /*e670*/  BAR.SYNC.DEFER_BLOCKING 0x0 ;  /* 0x0000000000007b1d */ /* 0x000fec0000010000 */
[----:B------:R-:W-:Y:S05]  /*e680*/  BRA.U UP0, `(.L_x_146) ;  /* 0xffffff5500907547 */ /* 0x000fea000b83ffff */
.L_x_38:
[----:B------:R-:W5:Y:S01]  /*e690*/  LDCU UR6, c[0x0][0x3a4] ;  /* 0x00007480ff0677ac */ /* 0x000f620008000800 */
[----:B------:R-:W-:Y:S02]  /*e6a0*/  UIADD3 UR4, UPT, UPT, UR4, 0x1, URZ ;  /* 0x0000000104047890 */ /* 0x000fe4000fffe0ff */
[----:B-----5:R-:W-:-:S04]  /*e6b0*/  UIADD3 UR5, UPT, UPT, UR6, 0x3f, URZ ;  /* 0x0000003f06057890 */ /* 0x020fc8000fffe0ff */
[----:B------:R-:W-:-:S06]  /*e6c0*/  USHF.R.U32.HI UR5, URZ, 0x6, UR5 ;  /* 0x00000006ff057899 */ /* 0x000fcc0008011605 */
[----:B------:R-:W-:-:S04]  /*e6d0*/  MOV R4, UR5 ;  /* 0x0000000500047c02 */ /* 0x000fc80008000f00 */
[----:B------:R-:W-:-:S13]  /*e6e0*/  ISETP.NE.AND P0, PT, R4, UR4, PT ;  /* 0x0000000404007c0c */ /* 0x000fda000bf05270 */
[----:B------:R-:W-:Y:S05]  /*e6f0*/  @P0 BRA `(.L_x_147) ;  /* 0xffffff2000ac0947 */ /* 0x000fea000383ffff */
.L_x_4:
[----:B------:R-:W5:Y:S01]  /*e700*/  S2R R0, SR_TID.Y ;  /* 0x0000000000007919 */ /* 0x000f620000002200 */
[----:B------:R-:W5:Y:S01]  /*e710*/  LDCU UR4, c[0x0][0x360] ;  /* 0x00006c00ff0477ac */ /* 0x000f620008000800 */
[----:B--2---:R-:W2:Y:S01]  /*e720*/  LDC.64 R6, c[0x0][0x380] ;  /* 0x0000e000ff067b82 */ /* 0x004ea20000000a00 */
[----:B------:R-:W5:Y:S01]  /*e730*/  S2R R3, SR_TID.X ;  /* 0x0000000000037919 */ /* 0x000f620000002100 */
[----:B------:R-:W-:Y:S01]  /*e740*/  ULEA UR8, UR8, UR10, 0x5 ;  /* 0x0000000a08087291 */ /* 0x000fe2000f8e28ff */
[----:B------:R-:W0:Y:S01]  /*e750*/  LDCU UR5, c[0x0][0x3a4] ;  /* 0x00007480ff0577ac */ /* 0x000e220008000800 */
[----:B-----5:R-:W-:Y:S01]  /*e760*/  IMAD R0, R0, UR4, R3 ;  /* 0x0000000400007c24 */ /* 0x020fe2000f8e0203 */
[----:B------:R-:W-:-:S04]  /*e770*/  UMOV UR4, URZ ;  /* 0x000000ff00047c82 */ /* 0x000fc80008000000 */
[----:B------:R-:W-:-:S04]  /*e780*/  SHF.R.U32.HI R0, RZ, 0x1, R0 ;  /* 0x00000001ff007819 */ /* 0x000fc80000011600 */
[----:B------:R-:W-:-:S05]  /*e790*/  LOP3.LUT R2, R0, 0x7ffffffc, RZ, 0xc0, !PT ;  /* 0x7ffffffc00027812 */ /* 0x000fca00078ec0ff */
[----:B------:R-:W-:-:S04]  /*e7a0*/  VIADD R9, R2, UR8 ;  /* 0x0000000802097c36 */ /* 0x000fc80008000000 */
[----:B0-2---:R-:W-:-:S07]  /*e7b0*/  IMAD R9, R9, UR6, RZ ;  /* 0x0000000609097c24 */ /* 0x005fce000f8e02ff */
.L_x_341:
[----:B------:R-:W-:Y:S01]  /*e7c0*/  ISETP.GE.AND P0, PT, R2, UR9, PT ;  /* 0x0000000902007c0c */ /* 0x000fe2000bf06270 */
[----:B------:R-:W-:Y:S01]  /*e7d0*/  UIADD3 UR4, UPT, UPT, UR4, 0x1, URZ ;  /* 0x0000000104047890 */ /* 0x000fe2000fffe0ff */
[----:B------:R-:W-:Y:S03]  /*e7e0*/  BSSY.RECONVERGENT B0, `(.L_x_148) ;  /* 0x0000484000007945 */ /* 0x000fe60003800200 */
[----:B------:R-:W-:-:S08]  /*e7f0*/  UISETP.NE.AND UP0, UPT, UR4, 0x4, UPT ;  /* 0x000000040400788c */ /* 0x000fd0000bf05270 */
[----:B0-2---:R-:W-:Y:S05]  /*e800*/  @P0 BRA `(.L_x_149) ;  /* 0x0000004800040947 */ /* 0x005fea0003800000 */
[----:B------:R-:W-:Y:S01]  /*e810*/  UISETP.GE.AND UP1, UPT, UR5, 0x1, UPT ;  /* 0x000000010500788c */ /* 0x000fe2000bf26270 */
[----:B------:R-:W-:-:S08]  /*e820*/  IMAD.WIDE R4, R9, 0x4, R6 ;  /* 0x0000000409047825 */ /* 0x000fd000078e0206 */
[----:B------:R-:W-:Y:S05]  /*e830*/  BRA.U !UP1, `(.L_x_150) ;  /* 0x0000000109407547 */ /* 0x000fea000b800000 */
[----:B------:R-:W2:Y:S04]  /*e840*/  LDL R11, [UR21] ;  /* 0x00000015ff0b7983 */ /* 0x000ea80008100800 */
[----:B------:R-:W5:Y:S01]  /*e850*/  LDL R0, [UR12+-0x80] ;  /* 0xffff800cff007983 */ /* 0x000f620008100800 */
[----:B------:R-:W-:Y:S01]  /*e860*/  BSSY.RECONVERGENT B3, `(.L_x_151) ;  /* 0x000000c000037945 */ /* 0x000fe20003800200 */
[----:B--2---:R-:W0:Y:S08]  /*e870*/  MUFU.RCP R3, R11 ;  /* 0x0000000b00037308 */ /* 0x004e300000001000 */
[----:B-----5:R-:W2:Y:S01]  /*e880*/  FCHK P0, R0, R11 ;  /* 0x0000000b00007302 */ /* 0x020ea20000000000 */
[----:B0-----:R-:W-:-:S04]  /*e890*/  FFMA R8, -R11, R3, 1 ;  /* 0x3f8000000b087423 */ /* 0x001fc80000000103 */
[----:B------:R-:W-:-:S04]  /*e8a0*/  FFMA R3, R3, R8, R3 ;  /* 0x0000000803037223 */ /* 0x000fc80000000003 */
[----:B------:R-:W-:-:S04]  /*e8b0*/  FFMA R8, R0, R3, RZ ;  /* 0x0000000300087223 */ /* 0x000fc800000000ff */
[----:B------:R-:W-:-:S04]  /*e8c0*/  FFMA R10, -R11, R8, R0 ;  /* 0x000000080b0a7223 */ /* 0x000fc80000000100 */
[----:B------:R-:W-:Y:S01]  /*e8d0*/  FFMA R3, R3, R10, R8 ;  /* 0x0000000a03037223 */ /* 0x000fe20000000008 */
[----:B--2---:R-:W-:Y:S06]  /*e8e0*/  @!P0 BRA `(.L_x_152) ;  /* 0x00000000000c8947 */ /* 0x004fec0003800000 */
[----:B------:R-:W-:Y:S02]  /*e8f0*/  MOV R3, R11 ;  /* 0x0000000b00037202 */ /* 0x000fe40000000f00 */
[----:B-1----:R-:W-:-:S07]  /*e900*/  MOV R14, 0xe920 ;  /* 0x0000e920000e7802 */ /* 0x002fce0000000f00 */
[----:B---34-:R-:W-:Y:S05]  /*e910*/  CALL.REL.NOINC `($__internal_2_$__cuda_sm3x_div_rn_noftz_f32_slowpath) ;  /* 0x0000004c001c7944 */ /* 0x018fea0003c00000 */
.L_x_152:
[----:B------:R-:W-:Y:S05]  /*e920*/  BSYNC.RECONVERGENT B3 ;  /* 0x0000000000037941 */ /* 0x000fea0003800200 */
.L_x_151:
[----:B------:R0:W-:Y:S02]  /*e930*/  STG.E desc[UR18][R4.64], R3 ;  /* 0x0000000304007986 */ /* 0x0001e4000c101912 */
.L_x_150:
[----:B------:R-:W-:-:S09]  /*e940*/  UISETP.GE.AND UP1, UPT, UR5, 0x2, UPT ;  /* 0x000000020500788c */ /* 0x000fd2000bf26270 */
[----:B------:R-:W-:Y:S05]  /*e950*/  BRA.U !UP1, `(.L_x_153) ;  /* 0x0000000109407547 */ /* 0x000fea000b800000 */
[----:B------:R-:W0:Y:S04]  /*e960*/  LDL R11, [UR21] ;  /* 0x00000015ff0b7983 */ /* 0x000e280008100800 */
[----:B------:R-:W2:Y:S01]  /*e970*/  LDL R0, [UR12+-0x7c] ;  /* 0xffff840cff007983 */ /* 0x000ea20008100800 */
[----:B------:R-:W-:Y:S01]  /*e980*/  BSSY.RECONVERGENT B3, `(.L_x_154) ;  /* 0x000000c000037945 */ /* 0x000fe20003800200 */
[----:B0-----:R-:W0:Y:S08]  /*e990*/  MUFU.RCP R3, R11 ;  /* 0x0000000b00037308 */ /* 0x001e300000001000 */
[----:B--2---:R-:W2:Y:S01]  /*e9a0*/  FCHK P0, R0, R11 ;  /* 0x0000000b00007302 */ /* 0x004ea20000000000 */
[----:B0-----:R-:W-:-:S04]  /*e9b0*/  FFMA R8, -R11, R3, 1 ;  /* 0x3f8000000b087423 */ /* 0x001fc80000000103 */
[----:B------:R-:W-:-:S04]  /*e9c0*/  FFMA R3, R3, R8, R3 ;  /* 0x0000000803037223 */ /* 0x000fc80000000003 */
[----:B------:R-:W-:-:S04]  /*e9d0*/  FFMA R8, R0, R3, RZ ;  /* 0x0000000300087223 */ /* 0x000fc800000000ff */
[----:B------:R-:W-:-:S04]  /*e9e0*/  FFMA R10, -R11, R8, R0 ;  /* 0x000000080b0a7223 */ /* 0x000fc80000000100 */
[----:B------:R-:W-:Y:S01]  /*e9f0*/  FFMA R3, R3, R10, R8 ;  /* 0x0000000a03037223 */ /* 0x000fe20000000008 */
[----:B--2---:R-:W-:Y:S06]  /*ea00*/  @!P0 BRA `(.L_x_155) ;  /* 0x00000000000c8947 */ /* 0x004fec0003800000 */
[----:B------:R-:W-:Y:S01]  /*ea10*/  IMAD.MOV.U32 R3, RZ, RZ, R11 ;  /* 0x000000ffff037224 */ /* 0x000fe200078e000b */
[----:B-1----:R-:W-:-:S07]  /*ea20*/  MOV R14, 0xea40 ;  /* 0x0000ea40000e7802 */ /* 0x002fce0000000f00 */
[----:B---34-:R-:W-:Y:S05]  /*ea30*/  CALL.REL.NOINC `($__internal_2_$__cuda_sm3x_div_rn_noftz_f32_slowpath) ;  /* 0x0000004800d47944 */ /* 0x018fea0003c00000 */
.L_x_155:
[----:B------:R-:W-:Y:S05]  /*ea40*/  BSYNC.RECONVERGENT B3 ;  /* 0x0000000000037941 */ /* 0x000fea0003800200 */
.L_x_154:
[----:B------:R2:W-:Y:S02]  /*ea50*/  STG.E desc[UR18][R4.64+0x4], R3 ;  /* 0x0000040304007986 */ /* 0x0005e4000c101912 */
.L_x_153:
[----:B------:R-:W-:-:S09]  /*ea60*/  UISETP.GE.AND UP1, UPT, UR5, 0x3, UPT ;  /* 0x000000030500788c */ /* 0x000fd2000bf26270 */
[----:B------:R-:W-:Y:S05]  /*ea70*/  BRA.U !UP1, `(.L_x_156) ;  /* 0x0000000109407547 */ /* 0x000fea000b800000 */
[----:B------:R-:W0:Y:S04]  /*ea80*/  LDL R11, [UR21] ;  /* 0x00000015ff0b7983 */ /* 0x000e280008100800 */
[----:B------:R-:W5:Y:S01]  /*ea90*/  LDL R0, [UR12+-0x78] ;  /* 0xffff880cff007983 */ /* 0x000f620008100800 */
[----:B------:R-:W-:Y:S01]  /*eaa0*/  BSSY.RECONVERGENT B3, `(.L_x_157) ;  /* 0x000000c000037945 */ /* 0x000fe20003800200 */
[----:B0-2---:R-:W0:Y:S08]  /*eab0*/  MUFU.RCP R3, R11 ;  /* 0x0000000b00037308 */ /* 0x005e300000001000 */
        /* <DEDUP_REMOVED lines=10> */
.L_x_158:
[----:B------:R-:W-:Y:S05]  /*eb60*/  BSYNC.RECONVERGENT B3 ;  /* 0x0000000000037941 */ /* 0x000fea0003800200 */
.L_x_157:
[----:B------:R0:W-:Y:S02]  /*eb70*/  STG.E desc[UR18][R4.64+0x8], R3 ;  /* 0x0000080304007986 */ /* 0x0001e4000c101912 */
.L_x_156:
        /* <DEDUP_REMOVED lines=16> */
.L_x_161:
[----:B------:R-:W-:Y:S05]  /*ec80*/  BSYNC.RECONVERGENT B3 ;  /* 0x0000000000037941 */ /* 0x000fea0003800200 */
.L_x_160:
[----:B------:R0:W-:Y:S02]  /*ec90*/  STG.E desc[UR18][R4.64+0xc], R3 ;  /* 0x00000c0304007986 */ /* 0x0001e4000c101912 */
.L_x_159:
        /* <DEDUP_REMOVED lines=16> */
.L_x_164:
[----:B------:R-:W-:Y:S05]  /*eda0*/  BSYNC.RECONVERGENT B3 ;  /* 0x0000000000037941 */ /* 0x000fea0003800200 */
.L_x_163:
[----:B------:R0:W-:Y:S02]  /*edb0*/  STG.E desc[UR18][R4.64+0x10], R3 ;  /* 0x0000100304007986 */ /* 0x0001e4000c101912 */
.L_x_162:
        /* <DEDUP_REMOVED lines=16> */
.L_x_167:
[----:B------:R-:W-:Y:S05]  /*eec0*/  BSYNC.RECONVERGENT B3 ;  /* 0x0000000000037941 */ /* 0x000fea0003800200 */
.L_x_166:
[----:B------:R0:W-:Y:S02]  /*eed0*/  STG.E desc[UR18][R4.64+0x14], R3 ;  /* 0x0000140304007986 */ /* 0x0001e4000c101912 */
.L_x_165:
        /* <DEDUP_REMOVED lines=16> */
.L_x_170:
[----:B------:R-:W-:Y:S05]  /*efe0*/  BSYNC.RECONVERGENT B3 ;  /* 0x0000000000037941 */ /* 0x000fea0003800200 */
.L_x_169:
[----:B------:R0:W-:Y:S02]  /*eff0*/  STG.E desc[UR18][R4.64+0x18], R3 ;  /* 0x0000180304007986 */ /* 0x0001e4000c101912 */
.L_x_168:
        /* <DEDUP_REMOVED lines=16> */
.L_x_173:
[----:B------:R-:W-:Y:S05]  /*f100*/  BSYNC.RECONVERGENT B3 ;  /* 0x0000000000037941 */ /* 0x000fea0003800200 */
.L_x_172:
[----:B------:R0:W-:Y:S02]  /*f110*/  STG.E desc[UR18][R4.64+0x1c], R3 ;  /* 0x00001c0304007986 */ /* 0x0001e4000c101912 */
.L_x_171:
        /* <DEDUP_REMOVED lines=16> */
.L_x_176:
[----:B------:R-:W-:Y:S05]  /*f220*/  BSYNC.RECONVERGENT B3 ;  /* 0x0000000000037941 */ /* 0x000fea0003800200 */
.L_x_175:
[----:B------:R0:W-:Y:S02]  /*f230*/  STG.E desc[UR18][R4.64+0x20], R3 ;  /* 0x0000200304007986 */ /* 0x0001e4000c101912 */
.L_x_174:
        /* <DEDUP_REMOVED lines=16> */
.L_x_179:
[----:B------:R-:W-:Y:S05]  /*f340*/  BSYNC.RECONVERGENT B3 ;  /* 0x0000000000037941 */ /* 0x000fea0003800200 */
.L_x_178:
[----:B------:R0:W-:Y:S02]  /*f350*/  STG.E desc[UR18][R4.64+0x24], R3 ;  /* 0x0000240304007986 */ /* 0x0001e4000c101912 */
.L_x_177:
        /* <DEDUP_REMOVED lines=16> */
.L_x_182:
[----:B------:R-:W-:Y:S05]  /*f460*/  BSYNC.RECONVERGENT B3 ;  /* 0x0000000000037941 */ /* 0x000fea0003800200 */
.L_x_181:
[----:B------:R0:W-:Y:S02]  /*f470*/  STG.E desc[UR18][R4.64+0x28], R3 ;  /* 0x0000280304007986 */ /* 0x0001e4000c101912 */
.L_x_180:
        /* <DEDUP_REMOVED lines=16> */
.L_x_185:
[----:B------:R-:W-:Y:S05]  /*f580*/  BSYNC.RECONVERGENT B3 ;  /* 0x0000000000037941 */ /* 0x000fea0003800200 */
.L_x_184:
[----:B------:R0:W-:Y:S02]  /*f590*/  STG.E desc[UR18][R4.64+0x2c], R3 ;  /* 0x00002c0304007986 */ /* 0x0001e4000c101912 */
.L_x_183:
        /* <DEDUP_REMOVED lines=16> */
.L_x_188:
[----:B------:R-:W-:Y:S05]  /*f6a0*/  BSYNC.RECONVERGENT B3 ;  /* 0x0000000000037941 */ /* 0x000fea0003800200 */
.L_x_187:
[----:B------:R0:W-:Y:S02]  /*f6b0*/  STG.E desc[UR18][R4.64+0x30], R3 ;  /* 0x0000300304007986 */ /* 0x0001e4000c101912 */
.L_x_186:
        /* <DEDUP_REMOVED lines=16> */
.L_x_191:
[----:B------:R-:W-:Y:S05]  /*f7c0*/  BSYNC.RECONVERGENT B3 ;  /* 0x0000000000037941 */ /* 0x000fea0003800200 */
.L_x_190:
[----:B------:R0:W-:Y:S02]  /*f7d0*/  STG.E desc[UR18][R4.64+0x34], R3 ;  /* 0x0000340304007986 */ /* 0x0001e4000c101912 */
.L_x_189:
        /* <DEDUP_REMOVED lines=16> */
.L_x_194:
[----:B------:R-:W-:Y:S05]  /*f8e0*/  BSYNC.RECONVERGENT B3 ;  /* 0x0000000000037941 */ /* 0x000fea0003800200 */
.L_x_193:
[----:B------:R0:W-:Y:S02]  /*f8f0*/  STG.E desc[UR18][R4.64+0x38], R3 ;  /* 0x0000380304007986 */ /* 0x0001e4000c101912 */
.L_x_192:
        /* <DEDUP_REMOVED lines=16> */
.L_x_197:
[----:B------:R-:W-:Y:S05]  /*fa00*/  BSYNC.RECONVERGENT B3 ;  /* 0x0000000000037941 */ /* 0x000fea0003800200 */
.L_x_196:
[----:B------:R0:W-:Y:S02]  /*fa10*/  STG.E desc[UR18][R4.64+0x3c], R3 ;  /* 0x00003c0304007986 */ /* 0x0001e4000c101912 */
.L_x_195:
        /* <DEDUP_REMOVED lines=16> */
.L_x_200:
[----:B------:R-:W-:Y:S05]  /*fb20*/  BSYNC.RECONVERGENT B3 ;  /* 0x0000000000037941 */ /* 0x000fea0003800200 */
.L_x_199:
[----:B------:R0:W-:Y:S02]  /*fb30*/  STG.E desc[UR18][R4.64+0x40], R3 ;  /* 0x0000400304007986 */ /* 0x0001e4000c101912 */
.L_x_198:
        /* <DEDUP_REMOVED lines=16> */
.L_x_203:
[----:B------:R-:W-:Y:S05]  /*fc40*/  BSYNC.RECONVERGENT B3 ;  /* 0x0000000000037941 */ /* 0x000fea0003800200 */
.L_x_202:
[----:B------:R0:W-:Y:S02]  /*fc50*/  STG.E desc[UR18][R4.64+0x44], R3 ;  /* 0x0000440304007986 */ /* 0x0001e4000c101912 */
.L_x_201:
        /* <DEDUP_REMOVED lines=16> */
.L_x_206:
[----:B------:R-:W-:Y:S05]  /*fd60*/  BSYNC.RECONVERGENT B3 ;  /* 0x0000000000037941 */ /* 0x000fea0003800200 */
.L_x_205:
[----:B------:R0:W-:Y:S02]  /*fd70*/  STG.E desc[UR18][R4.64+0x48], R3 ;  /* 0x0000480304007986 */ /* 0x0001e4000c101912 */
.L_x_204:
        /* <DEDUP_REMOVED lines=16> */
.L_x_209:
[----:B------:R-:W-:Y:S05]  /*fe80*/  BSYNC.RECONVERGENT B3 ;  /* 0x0000000000037941 */ /* 0x000fea0003800200 */
.L_x_208:
[----:B------:R0:W-:Y:S02]  /*fe90*/  STG.E desc[UR18][R4.64+0x4c], R3 ;  /* 0x00004c0304007986 */ /* 0x0001e4000c101912 */
.L_x_207:
        /* <DEDUP_REMOVED lines=16> */
.L_x_212:
[----:B------:R-:W-:Y:S05]  /*ffa0*/  BSYNC.RECONVERGENT B3 ;  /* 0x0000000000037941 */ /* 0x000fea0003800200 */
.L_x_211:
[----:B------:R0:W-:Y:S02]  /*ffb0*/  STG.E desc[UR18][R4.64+0x50], R3 ;  /* 0x0000500304007986 */ /* 0x0001e4000c101912 */
.L_x_210:
        /* <DEDUP_REMOVED lines=16> */
.L_x_215:
[----:B------:R-:W-:Y:S05]  /*100c0*/  BSYNC.RECONVERGENT B3 ;  /* 0x0000000000037941 */ /* 0x000fea0003800200 */
.L_x_214:
[----:B------:R0:W-:Y:S02]  /*100d0*/  STG.E desc[UR18][R4.64+0x54], R3 ;  /* 0x0000540304007986 */ /* 0x0001e4000c101912 */
.L_x_213:
        /* <DEDUP_REMOVED lines=16> */
.L_x_218:
[----:B------:R-:W-:Y:S05]  /*101e0*/  BSYNC.RECONVERGENT B3 ;  /* 0x0000000000037941 */ /* 0x000fea0003800200 */
.L_x_217:
[----:B------:R0:W-:Y:S02]  /*101f0*/  STG.E desc[UR18][R4.64+0x58], R3 ;  /* 0x0000580304007986 */ /* 0x0001e4000c101912 */
.L_x_216:
        /* <DEDUP_REMOVED lines=16> */
.L_x_221:
[----:B------:R-:W-:Y:S05]  /*10300*/  BSYNC.RECONVERGENT B3 ;  /* 0x0000000000037941 */ /* 0x000fea0003800200 */
.L_x_220:
[----:B------:R0:W-:Y:S02]  /*10310*/  STG.E desc[UR18][R4.64+0x5c], R3 ;  /* 0x00005c0304007986 */ /* 0x0001e4000c101912 */
.L_x_219:
        /* <DEDUP_REMOVED lines=16> */
.L_x_224:
[----:B------:R-:W-:Y:S05]  /*10420*/  BSYNC.RECONVERGENT B3 ;  /* 0x0000000000037941 */ /* 0x000fea0003800200 */
.L_x_223:
[----:B------:R0:W-:Y:S02]  /*10430*/  STG.E desc[UR18][R4.64+0x60], R3 ;  /* 0x0000600304007986 */ /* 0x0001e4000c101912 */
.L_x_222:
        /* <DEDUP_REMOVED lines=16> */
.L_x_227:
[----:B------:R-:W-:Y:S05]  /*10540*/  BSYNC.RECONVERGENT B3 ;  /* 0x0000000000037941 */ /* 0x000fea0003800200 */
.L_x_226:
[----:B------:R0:W-:Y:S02]  /*10550*/  STG.E desc[UR18][R4.64+0x64], R3 ;  /* 0x0000640304007986 */ /* 0x0001e4000c101912 */
.L_x_225:
        /* <DEDUP_REMOVED lines=16> */
.L_x_230:
[----:B------:R-:W-:Y:S05]  /*10660*/  BSYNC.RECONVERGENT B3 ;  /* 0x0000000000037941 */ /* 0x000fea0003800200 */
.L_x_229:
[----:B------:R0:W-:Y:S02]  /*10670*/  STG.E desc[UR18][R4.64+0x68], R3 ;  /* 0x0000680304007986 */ /* 0x0001e4000c101912 */
.L_x_228:
        /* <DEDUP_REMOVED lines=16> */
.L_x_233:
[----:B------:R-:W-:Y:S05]  /*10780*/  BSYNC.RECONVERGENT B3 ;  /* 0x0000000000037941 */ /* 0x000fea0003800200 */
.L_x_232:
[----:B------:R0:W-:Y:S02]  /*10790*/  STG.E desc[UR18][R4.64+0x6c], R3 ;  /* 0x00006c0304007986 */ /* 0x0001e4000c101912 */
.L_x_231:
        /* <DEDUP_REMOVED lines=16> */
.L_x_236:
[----:B------:R-:W-:Y:S05]  /*108a0*/  BSYNC.RECONVERGENT B3 ;  /* 0x0000000000037941 */ /* 0x000fea0003800200 */
.L_x_235:
[----:B------:R0:W-:Y:S02]  /*108b0*/  STG.E desc[UR18][R4.64+0x70], R3 ;  /* 0x0000700304007986 */ /* 0x0001e4000c101912 */
.L_x_234:
        /* <DEDUP_REMOVED lines=16> */
.L_x_239:
[----:B------:R-:W-:Y:S05]  /*109c0*/  BSYNC.RECONVERGENT B3 ;  /* 0x0000000000037941 */ /* 0x000fea0003800200 */
.L_x_238:
[----:B------:R0:W-:Y:S02]  /*109d0*/  STG.E desc[UR18][R4.64+0x74], R3 ;  /* 0x0000740304007986 */ /* 0x0001e4000c101912 */
.L_x_237:
        /* <DEDUP_REMOVED lines=16> */
.L_x_242:
[----:B------:R-:W-:Y:S05]  /*10ae0*/  BSYNC.RECONVERGENT B3 ;  /* 0x0000000000037941 */ /* 0x000fea0003800200 */
.L_x_241:
[----:B------:R0:W-:Y:S02]  /*10af0*/  STG.E desc[UR18][R4.64+0x78], R3 ;  /* 0x0000780304007986 */ /* 0x0001e4000c101912 */
.L_x_240:
        /* <DEDUP_REMOVED lines=16> */
.L_x_245:
[----:B------:R-:W-:Y:S05]  /*10c00*/  BSYNC.RECONVERGENT B3 ;  /* 0x0000000000037941 */ /* 0x000fea0003800200 */
.L_x_244:
[----:B------:R0:W-:Y:S02]  /*10c10*/  STG.E desc[UR18][R4.64+0x7c], R3 ;  /* 0x00007c0304007986 */ /* 0x0001e4000c101912 */
.L_x_243:
[----:B------:R-:W-:-:S09]  /*10c20*/  UISETP.GE.AND UP1, UPT, UR5, 0x21, UPT ;  /* 0x000000210500788c */ /* 0x000fd2000bf26270 */
[----:B------:R-:W-:Y:S05]  /*10c30*/  BRA.U !UP1, `(.L_x_246) ;  /* 0x0000000109407547 */ /* 0x000fea000b800000 */
[----:B------:R-:W0:Y:S04]  /*10c40*/  LDL R11, [UR21] ;  /* 0x00000015ff0b7983 */ /* 0x000e280008100800 */
[----:B------:R-:W5:Y:S01]  /*10c50*/  LDL R0, [UR12] ;  /* 0x0000000cff007983 */ /* 0x000f620008100800 */
        /* <DEDUP_REMOVED lines=12> */
.L_x_248:
[----:B------:R-:W-:Y:S05]  /*10d20*/  BSYNC.RECONVERGENT B3 ;  /* 0x0000000000037941 */ /* 0x000fea0003800200 */
.L_x_247:
[----:B------:R0:W-:Y:S02]  /*10d30*/  STG.E desc[UR18][R4.64+0x80], R3 ;  /* 0x0000800304007986 */ /* 0x0001e4000c101912 */
.L_x_246:
[----:B------:R-:W-:-:S09]  /*10d40*/  UISETP.GE.AND UP1, UPT, UR5, 0x22, UPT ;  /* 0x000000220500788c */ /* 0x000fd2000bf26270 */
[----:B------:R-:W-:Y:S05]  /*10d50*/  BRA.U !UP1, `(.L_x_249) ;  /* 0x0000000109407547 */ /* 0x000fea000b800000 */
[----:B------:R-:W0:Y:S04]  /*10d60*/  LDL R11, [UR21] ;  /* 0x00000015ff0b7983 */ /* 0x000e280008100800 */
[----:B------:R-:W5:Y:S01]  /*10d70*/  LDL R0, [UR12+0x4] ;  /* 0x0000040cff007983 */ /* 0x000f620008100800 */
        /* <DEDUP_REMOVED lines=12> */
.L_x_251:
[----:B------:R-:W-:Y:S05]  /*10e40*/  BSYNC.RECONVERGENT B3 ;  /* 0x0000000000037941 */ /* 0x000fea0003800200 */
.L_x_250:
[----:B------:R0:W-:Y:S02]  /*10e50*/  STG.E desc[UR18][R4.64+0x84], R3 ;  /* 0x0000840304007986 */ /* 0x0001e4000c101912 */
.L_x_249:
        /* <DEDUP_REMOVED lines=16> */
.L_x_254:
[----:B------:R-:W-:Y:S05]  /*10f60*/  BSYNC.RECONVERGENT B3 ;  /* 0x0000000000037941 */ /* 0x000fea0003800200 */
.L_x_253:
[----:B------:R0:W-:Y:S02]  /*10f70*/  STG.E desc[UR18][R4.64+0x88], R3 ;  /* 0x0000880304007986 */ /* 0x0001e4000c101912 */
.L_x_252:
        /* <DEDUP_REMOVED lines=16> */
.L_x_257:
[----:B------:R-:W-:Y:S05]  /*11080*/  BSYNC.RECONVERGENT B3 ;  /* 0x0000000000037941 */ /* 0x000fea0003800200 */
.L_x_256:
[----:B------:R0:W-:Y:S02]  /*11090*/  STG.E desc[UR18][R4.64+0x8c], R3 ;  /* 0x00008c0304007986 */ /* 0x0001e4000c101912 */
.L_x_255:
        /* <DEDUP_REMOVED lines=16> */
.L_x_260:
[----:B------:R-:W-:Y:S05]  /*111a0*/  BSYNC.RECONVERGENT B3 ;  /* 0x0000000000037941 */ /* 0x000fea0003800200 */
.L_x_259:
[----:B------:R0:W-:Y:S02]  /*111b0*/  STG.E desc[UR18][R4.64+0x90], R3 ;  /* 0x0000900304007986 */ /* 0x0001e4000c101912 */
.L_x_258:
        /* <DEDUP_REMOVED lines=16> */
.L_x_263:
[----:B------:R-:W-:Y:S05]  /*112c0*/  BSYNC.RECONVERGENT B3 ;  /* 0x0000000000037941 */ /* 0x000fea0003800200 */
.L_x_262:
[----:B------:R0:W-:Y:S02]  /*112d0*/  STG.E desc[UR18][R4.64+0x94], R3 ;  /* 0x0000940304007986 */ /* 0x0001e4000c101912 */
.L_x_261:
        /* <DEDUP_REMOVED lines=16> */
.L_x_266:
[----:B------:R-:W-:Y:S05]  /*113e0*/  BSYNC.RECONVERGENT B3 ;  /* 0x0000000000037941 */ /* 0x000fea0003800200 */
.L_x_265:
[----:B------:R0:W-:Y:S02]  /*113f0*/  STG.E desc[UR18][R4.64+0x98], R3 ;  /* 0x0000980304007986 */ /* 0x0001e4000c101912 */
.L_x_264:
        /* <DEDUP_REMOVED lines=16> */
.L_x_269:
[----:B------:R-:W-:Y:S05]  /*11500*/  BSYNC.RECONVERGENT B3 ;  /* 0x0000000000037941 */ /* 0x000fea0003800200 */
.L_x_268:
[----:B------:R0:W-:Y:S02]  /*11510*/  STG.E desc[UR18][R4.64+0x9c], R3 ;  /* 0x00009c0304007986 */ /* 0x0001e4000c101912 */
.L_x_267:
        /* <DEDUP_REMOVED lines=16> */
.L_x_272:
[----:B------:R-:W-:Y:S05]  /*11620*/  BSYNC.RECONVERGENT B3 ;  /* 0x0000000000037941 */ /* 0x000fea0003800200 */
.L_x_271:
[----:B------:R0:W-:Y:S02]  /*11630*/  STG.E desc[UR18][R4.64+0xa0], R3 ;  /* 0x0000a00304007986 */ /* 0x0001e4000c101912 */
.L_x_270:
        /* <DEDUP_REMOVED lines=16> */
.L_x_275:
[----:B------:R-:W-:Y:S05]  /*11740*/  BSYNC.RECONVERGENT B3 ;  /* 0x0000000000037941 */ /* 0x000fea0003800200 */
.L_x_274:
[----:B------:R0:W-:Y:S02]  /*11750*/  STG.E desc[UR18][R4.64+0xa4], R3 ;  /* 0x0000a40304007986 */ /* 0x0001e4000c101912 */
.L_x_273:
        /* <DEDUP_REMOVED lines=16> */
.L_x_278:
[----:B------:R-:W-:Y:S05]  /*11860*/  BSYNC.RECONVERGENT B3 ;  /* 0x0000000000037941 */ /* 0x000fea0003800200 */
.L_x_277:
[----:B------:R0:W-:Y:S02]  /*11870*/  STG.E desc[UR18][R4.64+0xa8], R3 ;  /* 0x0000a80304007986 */ /* 0x0001e4000c101912 */
.L_x_276:
        /* <DEDUP_REMOVED lines=16> */
.L_x_281:
[----:B------:R-:W-:Y:S05]  /*11980*/  BSYNC.RECONVERGENT B3 ;  /* 0x0000000000037941 */ /* 0x000fea0003800200 */
.L_x_280:
[----:B------:R0:W-:Y:S02]  /*11990*/  STG.E desc[UR18][R4.64+0xac], R3 ;  /* 0x0000ac0304007986 */ /* 0x0001e4000c101912 */
.L_x_279:
        /* <DEDUP_REMOVED lines=16> */
.L_x_284:
[----:B------:R-:W-:Y:S05]  /*11aa0*/  BSYNC.RECONVERGENT B3 ;  /* 0x0000000000037941 */ /* 0x000fea0003800200 */
.L_x_283:
[----:B------:R0:W-:Y:S02]  /*11ab0*/  STG.E desc[UR18][R4.64+0xb0], R3 ;  /* 0x0000b00304007986 */ /* 0x0001e4000c101912 */
.L_x_282:
        /* <DEDUP_REMOVED lines=16> */
.L_x_287:
[----:B------:R-:W-:Y:S05]  /*11bc0*/  BSYNC.RECONVERGENT B3 ;  /* 0x0000000000037941 */ /* 0x000fea0003800200 */
.L_x_286:
[----:B------:R0:W-:Y:S02]  /*11bd0*/  STG.E desc[UR18][R4.64+0xb4], R3 ;  /* 0x0000b40304007986 */ /* 0x0001e4000c101912 */
.L_x_285:
        /* <DEDUP_REMOVED lines=16> */
.L_x_290:
[----:B------:R-:W-:Y:S05]  /*11ce0*/  BSYNC.RECONVERGENT B3 ;  /* 0x0000000000037941 */ /* 0x000fea0003800200 */
.L_x_289:
[----:B------:R0:W-:Y:S02]  /*11cf0*/  STG.E desc[UR18][R4.64+0xb8], R3 ;  /* 0x0000b80304007986 */ /* 0x0001e4000c101912 */
.L_x_288:
        /* <DEDUP_REMOVED lines=16> */
.L_x_293:
[----:B------:R-:W-:Y:S05]  /*11e00*/  BSYNC.RECONVERGENT B3 ;  /* 0x0000000000037941 */ /* 0x000fea0003800200 */
.L_x_292:
[----:B------:R0:W-:Y:S02]  /*11e10*/  STG.E desc[UR18][R4.64+0xbc], R3 ;  /* 0x0000bc0304007986 */ /* 0x0001e4000c101912 */
.L_x_291:
        /* <DEDUP_REMOVED lines=16> */
.L_x_296:
[----:B------:R-:W-:Y:S05]  /*11f20*/  BSYNC.RECONVERGENT B3 ;  /* 0x0000000000037941 */ /* 0x000fea0003800200 */
.L_x_295:
[----:B------:R0:W-:Y:S02]  /*11f30*/  STG.E desc[UR18][R4.64+0xc0], R3 ;  /* 0x0000c00304007986 */ /* 0x0001e4000c101912 */
.L_x_294:
        /* <DEDUP_REMOVED lines=16> */
.L_x_299:
[----:B------:R-:W-:Y:S05]  /*12040*/  BSYNC.RECONVERGENT B3 ;  /* 0x0000000000037941 */ /* 0x000fea0003800200 */
.L_x_298:
[----:B------:R0:W-:Y:S02]  /*12050*/  STG.E desc[UR18][R4.64+0xc4], R3 ;  /* 0x0000c40304007986 */ /* 0x0001e4000c101912 */
.L_x_297:
        /* <DEDUP_REMOVED lines=16> */
.L_x_302:
[----:B------:R-:W-:Y:S05]  /*12160*/  BSYNC.RECONVERGENT B3 ;  /* 0x0000000000037941 */ /* 0x000fea0003800200 */
.L_x_301:
[----:B------:R0:W-:Y:S02]  /*12170*/  STG.E desc[UR18][R4.64+0xc8], R3 ;  /* 0x0000c80304007986 */ /* 0x0001e4000c101912 */
.L_x_300:
        /* <DEDUP_REMOVED lines=16> */
.L_x_305:
[----:B------:R-:W-:Y:S05]  /*12280*/  BSYNC.RECONVERGENT B3 ;  /* 0x0000000000037941 */ /* 0x000fea0003800200 */
.L_x_304:
[----:B------:R0:W-:Y:S02]  /*12290*/  STG.E desc[UR18][R4.64+0xcc], R3 ;  /* 0x0000cc0304007986 */ /* 0x0001e4000c101912 */
.L_x_303:
        /* <DEDUP_REMOVED lines=16> */
.L_x_308:
[----:B------:R-:W-:Y:S05]  /*123a0*/  BSYNC.RECONVERGENT B3 ;  /* 0x0000000000037941 */ /* 0x000fea0003800200 */
.L_x_307:
[----:B------:R0:W-:Y:S02]  /*123b0*/  STG.E desc[UR18][R4.64+0xd0], R3 ;  /* 0x0000d00304007986 */ /* 0x0001e4000c101912 */
.L_x_306:
        /* <DEDUP_REMOVED lines=16> */
.L_x_311:
[----:B------:R-:W-:Y:S05]  /*124c0*/  BSYNC.RECONVERGENT B3 ;  /* 0x0000000000037941 */ /* 0x000fea0003800200 */
.L_x_310:
[----:B------:R0:W-:Y:S02]  /*124d0*/  STG.E desc[UR18][R4.64+0xd4], R3 ;  /* 0x0000d40304007986 */ /* 0x0001e4000c101912 */
.L_x_309:
        /* <DEDUP_REMOVED lines=16> */
.L_x_314:
[----:B------:R-:W-:Y:S05]  /*125e0*/  BSYNC.RECONVERGENT B3 ;  /* 0x0000000000037941 */ /* 0x000fea0003800200 */
.L_x_313:
[----:B------:R0:W-:Y:S02]  /*125f0*/  STG.E desc[UR18][R4.64+0xd8], R3 ;  /* 0x0000d80304007986 */ /* 0x0001e4000c101912 */
.L_x_312:
        /* <DEDUP_REMOVED lines=16> */
.L_x_317:
[----:B------:R-:W-:Y:S05]  /*12700*/  BSYNC.RECONVERGENT B3 ;  /* 0x0000000000037941 */ /* 0x000fea0003800200 */
.L_x_316:
[----:B------:R0:W-:Y:S02]  /*12710*/  STG.E desc[UR18][R4.64+0xdc], R3 ;  /* 0x0000dc0304007986 */ /* 0x0001e4000c101912 */
.L_x_315:
        /* <DEDUP_REMOVED lines=16> */
.L_x_320:
[----:B------:R-:W-:Y:S05]  /*12820*/  BSYNC.RECONVERGENT B3 ;  /* 0x0000000000037941 */ /* 0x000fea0003800200 */
.L_x_319:
[----:B------:R0:W-:Y:S02]  /*12830*/  STG.E desc[UR18][R4.64+0xe0], R3 ;  /* 0x0000e00304007986 */ /* 0x0001e4000c101912 */
.L_x_318:
        /* <DEDUP_REMOVED lines=16> */
.L_x_323:
[----:B------:R-:W-:Y:S05]  /*12940*/  BSYNC.RECONVERGENT B3 ;  /* 0x0000000000037941 */ /* 0x000fea0003800200 */
.L_x_322:
[----:B------:R0:W-:Y:S02]  /*12950*/  STG.E desc[UR18][R4.64+0xe4], R3 ;  /* 0x0000e40304007986 */ /* 0x0001e4000c101912 */
.L_x_321:
        /* <DEDUP_REMOVED lines=16> */
.L_x_326:
[----:B------:R-:W-:Y:S05]  /*12a60*/  BSYNC.RECONVERGENT B3 ;  /* 0x0000000000037941 */ /* 0x000fea0003800200 */
.L_x_325:
[----:B------:R0:W-:Y:S02]  /*12a70*/  STG.E desc[UR18][R4.64+0xe8], R3 ;  /* 0x0000e80304007986 */ /* 0x0001e4000c101912 */
.L_x_324:
        /* <DEDUP_REMOVED lines=16> */
.L_x_329:
[----:B------:R-:W-:Y:S05]  /*12b80*/  BSYNC.RECONVERGENT B3 ;  /* 0x0000000000037941 */ /* 0x000fea0003800200 */
.L_x_328:
[----:B------:R0:W-:Y:S02]  /*12b90*/  STG.E desc[UR18][R4.64+0xec], R3 ;  /* 0x0000ec0304007986 */ /* 0x0001e4000c101912 */
.L_x_327:
        /* <DEDUP_REMOVED lines=16> */
.L_x_332:
[----:B------:R-:W-:Y:S05]  /*12ca0*/  BSYNC.RECONVERGENT B3 ;  /* 0x0000000000037941 */ /* 0x000fea0003800200 */
.L_x_331:
[----:B------:R0:W-:Y:S02]  /*12cb0*/  STG.E desc[UR18][R4.64+0xf0], R3 ;  /* 0x0000f00304007986 */ /* 0x0001e4000c101912 */
.L_x_330:
        /* <DEDUP_REMOVED lines=16> */
.L_x_335:
[----:B------:R-:W-:Y:S05]  /*12dc0*/  BSYNC.RECONVERGENT B3 ;  /* 0x0000000000037941 */ /* 0x000fea0003800200 */
.L_x_334:
[----:B------:R0:W-:Y:S02]  /*12dd0*/  STG.E desc[UR18][R4.64+0xf4], R3 ;  /* 0x0000f40304007986 */ /* 0x0001e4000c101912 */
.L_x_333:
        /* <DEDUP_REMOVED lines=16> */
.L_x_338:
[----:B------:R-:W-:Y:S05]  /*12ee0*/  BSYNC.RECONVERGENT B3 ;  /* 0x0000000000037941 */ /* 0x000fea0003800200 */
.L_x_337:
[----:B------:R0:W-:Y:S02]  /*12ef0*/  STG.E desc[UR18][R4.64+0xf8], R3 ;  /* 0x0000f80304007986 */ /* 0x0001e4000c101912 */
.L_x_336:
        /* <DEDUP_REMOVED lines=16> */
.L_x_340:
[----:B------:R-:W-:Y:S05]  /*13000*/  BSYNC.RECONVERGENT B3 ;  /* 0x0000000000037941 */ /* 0x000fea0003800200 */
.L_x_339:
[----:B------:R0:W-:Y:S02]  /*13010*/  STG.E desc[UR18][R4.64+0xfc], R3 ;  /* 0x0000fc0304007986 */ /* 0x0001e4000c101912 */
.L_x_149:
[----:B------:R-:W-:Y:S05]  /*13020*/  BSYNC.RECONVERGENT B0 ;  /* 0x0000000000007941 */ /* 0x000fea0003800200 */
.L_x_148:
[----:B------:R-:W-:Y:S01]  /*13030*/  IADD3 R9, PT, PT, R9, UR5, RZ ;  /* 0x0000000509097c10 */ /* 0x000fe2000fffe0ff */
[----:B------:R-:W-:Y:S01]  /*13040*/  VIADD R2, R2, 0x1 ;  /* 0x0000000102027836 */ /* 0x000fe20000000000 */
[----:B------:R-:W-:Y:S02]  /*13050*/  UIADD3 UR21, UPT, UPT, UR21, 0x4, URZ ;  /* 0x0000000415157890 */ /* 0x000fe4000fffe0ff */
[----:B------:R-:W-:Y:S01]  /*13060*/  UIADD3 UR12, UPT, UPT, UR12, 0x100, URZ ;  /* 0x000001000c0c7890 */ /* 0x000fe2000fffe0ff */
[----:B------:R-:W-:Y:S11]  /*13070*/  BRA.U UP0, `(.L_x_341) ;  /* 0xffffffb500d07547 */ /* 0x000ff6000b83ffff */
[----:B------:R-:W-:Y:S05]  /*13080*/  EXIT ;  /* 0x000000000000794d */ /* 0x000fea0003800000 */
        .weak           $__internal_0_$__cuda_sm20_rcp_rn_f32_slowpath
        .type           $__internal_0_$__cuda_sm20_rcp_rn_f32_slowpath,@function
        .size           $__internal_0_$__cuda_sm20_rcp_rn_f32_slowpath,($__internal_1_$__cuda_sm20_sqrt_rn_f32_slowpath - $__internal_0_$__cuda_sm20_rcp_rn_f32_slowpath)
$__internal_0_$__cuda_sm20_rcp_rn_f32_slowpath:
[----:B------:R-:W-:-:S04]  /*13090*/  SHF.L.U32 R2, R0, 0x1, RZ ;  /* 0x0000000100027819 */ /* 0x000fc800000006ff */
[----:B------:R-:W-:-:S04]  /*130a0*/  SHF.R.U32.HI R8, RZ, 0x18, R2 ;  /* 0x00000018ff087819 */ /* 0x000fc80000011602 */
[----:B------:R-:W-:-:S13]  /*130b0*/  ISETP.NE.U32.AND P0, PT, R8, RZ, PT ;  /* 0x000000ff0800720c */ /* 0x000fda0003f05070 */
[----:B------:R-:W-:Y:S05]  /*130c0*/  @P0 BRA `(.L_x_342) ;  /* 0x0000000000340947 */ /* 0x000fea0003800000 */
[----:B------:R-:W-:-:S05]  /*130d0*/  IMAD.SHL.U32 R2, R0, 0x2, RZ ;  /* 0x0000000200027824 */ /* 0x000fca00078e00ff */
[----:B------:R-:W-:-:S13]  /*130e0*/  ISETP.NE.AND P0, PT, R2, RZ, PT ;  /* 0x000000ff0200720c */ /* 0x000fda0003f05270 */
[----:B------:R-:W0:Y:S02]  /*130f0*/  @!P0 MUFU.RCP R2, R0 ;  /* 0x0000000000028308 */ /* 0x000e240000001000 */
[----:B0-----:R-:W-:Y:S01]  /*13100*/  @!P0 R2UR UR4, R2 ;  /* 0x00000000020482ca */ /* 0x001fe200000e0000 */
[----:B------:R-:W-:-:S14]  /*13110*/  @!P0 BRA `(.L_x_343) ;  /* 0x0000000000b08947 */ /* 0x000fdc0003800000 */
[----:B------:R-:W-:-:S04]  /*13120*/  FFMA R2, R0, 1.84467440737095516160e+19, RZ ;  /* 0x5f80000000027823 */ /* 0x000fc800000000ff */
[----:B------:R-:W0:Y:S02]  /*13130*/  MUFU.RCP R3, R2 ;  /* 0x0000000200037308 */ /* 0x000e240000001000 */
[----:B0-----:R-:W-:-:S04]  /*13140*/  FFMA R0, R2, R3, -1 ;  /* 0xbf80000002007423 */ /* 0x001fc80000000003 */
[----:B------:R-:W-:-:S04]  /*13150*/  FADD.FTZ R0, -R0, -RZ ;  /* 0x800000ff00007221 */ /* 0x000fc80000010100 */
[----:B------:R-:W-:-:S04]  /*13160*/  FFMA R0, R3, R0, R3 ;  /* 0x0000000003007223 */ /* 0x000fc80000000003 */
[----:B------:R-:W-:-:S05]  /*13170*/  FFMA R0, R0, 1.84467440737095516160e+19, RZ ;  /* 0x5f80000000007823 */ /* 0x000fca00000000ff */
[----:B------:R-:W-:Y:S01]  /*13180*/  R2UR UR4, R0 ;  /* 0x00000000000472ca */ /* 0x000fe200000e0000 */
[----:B------:R-:W-:-:S14]  /*13190*/  BRA `(.L_x_343) ;  /* 0x0000000000907947 */ /* 0x000fdc0003800000 */
.L_x_342:
[----:B------:R-:W-:-:S04]  /*131a0*/  IADD3 R9, PT, PT, R8, -0xfd, RZ ;  /* 0xffffff0308097810 */ /* 0x000fc80007ffe0ff */
[----:B------:R-:W-:-:S13]  /*131b0*/  ISETP.GT.U32.AND P0, PT, R9, 0x1, PT ;  /* 0x000000010900780c */ /* 0x000fda0003f04070 */
[----:B------:R-:W-:Y:S05]  /*131c0*/  @P0 BRA `(.L_x_344) ;  /* 0x00000000007c0947 */ /* 0x000fea0003800000 */
[----:B------:R-:W-:Y:S01]  /*131d0*/  LOP3.LUT R2, R0, 0x7fffff, RZ, 0xc0, !PT ;  /* 0x007fffff00027812 */ /* 0x000fe200078ec0ff */
[----:B------:R-:W-:-:S03]  /*131e0*/  IMAD.MOV.U32 R6, RZ, RZ, 0x3 ;  /* 0x00000003ff067424 */ /* 0x000fc600078e00ff */
[----:B------:R-:W-:Y:S02]  /*131f0*/  LOP3.LUT R2, R2, 0x3f800000, RZ, 0xfc, !PT ;  /* 0x3f80000002027812 */ /* 0x000fe400078efcff */
[----:B------:R-:W-:Y:S02]  /*13200*/  SHF.L.U32 R6, R6, R9, RZ ;  /* 0x0000000906067219 */ /* 0x000fe400000006ff */
[----:B------:R-:W0:Y:S02]  /*13210*/  MUFU.RCP R3, R2 ;  /* 0x0000000200037308 */ /* 0x000e240000001000 */
[----:B0-----:R-:W-:-:S04]  /*13220*/  FFMA R4, R2, R3, -1 ;  /* 0xbf80000002047423 */ /* 0x001fc80000000003 */
[----:B------:R-:W-:-:S04]  /*13230*/  FADD.FTZ R4, -R4, -RZ ;  /* 0x800000ff04047221 */ /* 0x000fc80000010100 */
[CCC-:B------:R-:W-:Y:S01]  /*13240*/  FFMA.RM R5, R3.reuse, R4.reuse, R3.reuse ;  /* 0x0000000403057223 */ /* 0x1c0fe20000004003 */
[----:B------:R-:W-:-:S04]  /*13250*/  FFMA.RP R4, R3, R4, R3 ;  /* 0x0000000403047223 */ /* 0x000fc80000008003 */
[C---:B------:R-:W-:Y:S02]  /*13260*/  LOP3.LUT R3, R5.reuse, 0x7fffff, RZ, 0xc0, !PT ;  /* 0x007fffff05037812 */ /* 0x040fe400078ec0ff */
[----:B------:R-:W-:Y:S02]  /*13270*/  FSETP.NEU.FTZ.AND P0, PT, R5, R4, PT ;  /* 0x000000040500720b */ /* 0x000fe40003f1d000 */
[----:B------:R-:W-:Y:S02]  /*13280*/  LOP3.LUT R3, R3, 0x800000, RZ, 0xfc, !PT ;  /* 0x0080000003037812 */ /* 0x000fe400078efcff */
[----:B------:R-:W-:Y:S02]  /*13290*/  SEL R4, RZ, 0xffffffff, !P0 ;  /* 0xffffffffff047807 */ /* 0x000fe40004000000 */
[----:B------:R-:W-:Y:S02]  /*132a0*/  LOP3.LUT R6, R6, R3, RZ, 0xc0, !PT ;  /* 0x0000000306067212 */ /* 0x000fe400078ec0ff */
[----:B------:R-:W-:-:S02]  /*132b0*/  IADD3 R4, PT, PT, -R4, RZ, RZ ;  /* 0x000000ff04047210 */ /* 0x000fc40007ffe1ff */
[-C--:B------:R-:W-:Y:S02]  /*132c0*/  SHF.R.U32.HI R6, RZ, R9.reuse, R6 ;  /* 0x00000009ff067219 */ /* 0x080fe40000011606 */
[----:B------:R-:W-:Y:S02]  /*132d0*/  LOP3.LUT P1, RZ, R4, R9, R3, 0xf8, !PT ;  /* 0x0000000904ff7212 */ /* 0x000fe4000782f803 */
[C---:B------:R-:W-:Y:S02]  /*132e0*/  LOP3.LUT P0, RZ, R6.reuse, 0x1, RZ, 0xc0, !PT ;  /* 0x0000000106ff7812 */ /* 0x040fe4000780c0ff */
[----:B------:R-:W-:-:S04]  /*132f0*/  LOP3.LUT P2, RZ, R6, 0x2, RZ, 0xc0, !PT ;  /* 0x0000000206ff7812 */ /* 0x000fc8000784c0ff */
[----:B------:R-:W-:Y:S02]  /*13300*/  PLOP3.LUT P0, PT, P0, P1, P2, 0xe0, 0x0 ;  /* 0x000000000000781c */ /* 0x000fe40000703c20 */
[----:B------:R-:W-:Y:S02]  /*13310*/  LOP3.LUT P1, RZ, R0, 0x7fffff, RZ, 0xc0, !PT ;  /* 0x007fffff00ff7812 */ /* 0x000fe4000782c0ff */
[----:B------:R-:W-:-:S05]  /*13320*/  SEL R2, RZ, 0x1, !P0 ;  /* 0x00000001ff027807 */ /* 0x000fca0004000000 */
[----:B------:R-:W-:-:S05]  /*13330*/  IMAD.MOV R2, RZ, RZ, -R2 ;  /* 0x000000ffff027224 */ /* 0x000fca00078e0a02 */
[----:B------:R-:W-:Y:S02]  /*13340*/  ISETP.GE.AND P0, PT, R2, RZ, PT ;  /* 0x000000ff0200720c */ /* 0x000fe40003f06270 */
[----:B------:R-:W-:-:S04]  /*13350*/  IADD3 R2, PT, PT, R8, -0xfc, RZ ;  /* 0xffffff0408027810 */ /* 0x000fc80007ffe0ff */
[----:B------:R-:W-:-:S07]  /*13360*/  SHF.R.U32.HI R3, RZ, R2, R3 ;  /* 0x00000002ff037219 */ /* 0x000fce0000011603 */
[----:B------:R-:W-:-:S05]  /*13370*/  @!P0 VIADD R3, R3, 0x1 ;  /* 0x0000000103038836 */ /* 0x000fca0000000000 */
[----:B------:R-:W-:-:S04]  /*13380*/  @!P1 SHF.L.U32 R3, R3, 0x1, RZ ;  /* 0x0000000103039819 */ /* 0x000fc800000006ff */
[----:B------:R-:W-:-:S04]  /*13390*/  LOP3.LUT R0, R3, 0x80000000, R0, 0xf8, !PT ;  /* 0x8000000003007812 */ /* 0x000fc800078ef800 */
[----:B------:R-:W-:Y:S01]  /*133a0*/  R2UR UR4, R0 ;  /* 0x00000000000472ca */ /* 0x000fe200000e0000 */
[----:B------:R-:W-:-:S14]  /*133b0*/  BRA `(.L_x_343) ;  /* 0x0000000000087947 */ /* 0x000fdc0003800000 */
.L_x_344:
[----:B------:R-:W0:Y:S02]  /*133c0*/  MUFU.RCP R0, R0 ;  /* 0x0000000000007308 */ /* 0x000e240000001000 */
[----:B0-----:R-:W-:-:S15]  /*133d0*/  R2UR UR4, R0 ;  /* 0x00000000000472ca */ /* 0x001fde00000e0000 */
.L_x_343:
[----:B------:R-:W-:Y:S02]  /*133e0*/  HFMA2 R3, -RZ, RZ, 0, 0 ;  /* 0x00000000ff037431 */ /* 0x000fe400000001ff */
[----:B------:R-:W-:-:S04]  /*133f0*/  IMAD.MOV.U32 R2, RZ, RZ, R7 ;  /* 0x000000ffff027224 */ /* 0x000fc800078e0007 */
[----:B------:R-:W-:Y:S05]  /*13400*/  RET.REL.NODEC R2 `(_Z22flash_attention_kernelPfS_S_S_iii) ;  /* 0xfffffec802fc7950 */ /* 0x000fea0003c3ffff */
        .weak           $__internal_1_$__cuda_sm20_sqrt_rn_f32_slowpath
        .type           $__internal_1_$__cuda_sm20_sqrt_rn_f32_slowpath,@function
        .size           $__internal_1_$__cuda_sm20_sqrt_rn_f32_slowpath,($__internal_2_$__cuda_sm3x_div_rn_noftz_f32_slowpath - $__internal_1_$__cuda_sm20_sqrt_rn_f32_slowpath)
$__internal_1_$__cuda_sm20_sqrt_rn_f32_slowpath:
[----:B------:R-:W-:-:S13]  /*13410*/  LOP3.LUT P0, RZ, R0, 0x7fffffff, RZ, 0xc0, !PT ;  /* 0x7fffffff00ff7812 */ /* 0x000fda000780c0ff */
[----:B------:R-:W-:Y:S01]  /*13420*/  @!P0 IMAD.MOV.U32 R2, RZ, RZ, R0 ;  /* 0x000000ffff028224 */ /* 0x000fe200078e0000 */
[----:B------:R-:W-:Y:S06]  /*13430*/  @!P0 BRA `(.L_x_345) ;  /* 0x0000000000448947 */ /* 0x000fec0003800000 */
[----:B------:R-:W-:-:S13]  /*13440*/  FSETP.GEU.FTZ.AND P0, PT, R0, RZ, PT ;  /* 0x000000ff0000720b */ /* 0x000fda0003f1e000 */
[----:B------:R-:W-:Y:S01]  /*13450*/  @!P0 MOV R2, 0x7fffffff ;  /* 0x7fffffff00028802 */ /* 0x000fe20000000f00 */
[----:B------:R-:W-:Y:S06]  /*13460*/  @!P0 BRA `(.L_x_345) ;  /* 0x0000000000388947 */ /* 0x000fec0003800000 */
[----:B------:R-:W-:-:S13]  /*13470*/  FSETP.GTU.FTZ.AND P0, PT, |R0|, +INF , PT ;  /* 0x7f8000000000780b */ /* 0x000fda0003f1c200 */
[----:B------:R-:W-:Y:S01]  /*13480*/  @P0 FADD.FTZ R2, R0, 1 ;  /* 0x3f80000000020421 */ /* 0x000fe20000010000 */
[----:B------:R-:W-:Y:S06]  /*13490*/  @P0 BRA `(.L_x_345) ;  /* 0x00000000002c0947 */ /* 0x000fec0003800000 */
[----:B------:R-:W-:-:S13]  /*134a0*/  FSETP.NEU.FTZ.AND P0, PT, |R0|, +INF , PT ;  /* 0x7f8000000000780b */ /* 0x000fda0003f1d200 */
[----:B------:R-:W-:Y:S01]  /*134b0*/  @!P0 IMAD.MOV.U32 R2, RZ, RZ, R0 ;  /* 0x000000ffff028224 */ /* 0x000fe200078e0000 */
[----:B------:R-:W-:Y:S06]  /*134c0*/  @!P0 BRA `(.L_x_345) ;  /* 0x0000000000208947 */ /* 0x000fec0003800000 */
[----:B------:R-:W-:-:S04]  /*134d0*/  FFMA R0, R0, 1.84467440737095516160e+19, RZ ;  /* 0x5f80000000007823 */ /* 0x000fc800000000ff */
[----:B------:R-:W0:Y:S02]  /*134e0*/  MUFU.RSQ R3, R0 ;  /* 0x0000000000037308 */ /* 0x000e240000001400 */
[----:B0-----:R-:W-:Y:S01]  /*134f0*/  FMUL.FTZ R5, R0, R3 ;  /* 0x0000000300057220 */ /* 0x001fe20000410000 */
[----:B------:R-:W-:-:S03]  /*13500*/  FMUL.FTZ R3, R3, 0.5 ;  /* 0x3f00000003037820 */ /* 0x000fc60000410000 */
[----:B------:R-:W-:-:S04]  /*13510*/  FADD.FTZ R2, -R5, -RZ ;  /* 0x800000ff05027221 */ /* 0x000fc80000010100 */
[----:B------:R-:W-:-:S04]  /*13520*/  FFMA R2, R5, R2, R0 ;  /* 0x0000000205027223 */ /* 0x000fc80000000000 */
[----:B------:R-:W-:-:S04]  /*13530*/  FFMA R2, R2, R3, R5 ;  /* 0x0000000302027223 */ /* 0x000fc80000000005 */
[----:B------:R-:W-:-:S07]  /*13540*/  FMUL.FTZ R2, R2, 2.3283064365386962891e-10 ;  /* 0x2f80000002027820 */ /* 0x000fce0000410000 */
.L_x_345:
[----:B------:R-:W-:Y:S01]  /*13550*/  HFMA2 R3, -RZ, RZ, 0, 0 ;  /* 0x00000000ff037431 */ /* 0x000fe200000001ff */
[----:B------:R-:W-:Y:S01]  /*13560*/  MOV R0, R2 ;  /* 0x0000000200007202 */ /* 0x000fe20000000f00 */
[----:B------:R-:W-:-:S04]  /*13570*/  IMAD.MOV.U32 R2, RZ, RZ, R4 ;  /* 0x000000ffff027224 */ /* 0x000fc800078e0004 */
[----:B------:R-:W-:Y:S05]  /*13580*/  RET.REL.NODEC R2 `(_Z22flash_attention_kernelPfS_S_S_iii) ;  /* 0xfffffec8029c7950 */ /* 0x000fea0003c3ffff */
        .weak           $__internal_2_$__cuda_sm3x_div_rn_noftz_f32_slowpath
        .type           $__internal_2_$__cuda_sm3x_div_rn_noftz_f32_slowpath,@function
        .size           $__internal_2_$__cuda_sm3x_div_rn_noftz_f32_slowpath,(.L_x_360 - $__internal_2_$__cuda_sm3x_div_rn_noftz_f32_slowpath)
$__internal_2_$__cuda_sm3x_div_rn_noftz_f32_slowpath:
[----:B------:R-:W-:Y:S01]  /*13590*/  SHF.R.U32.HI R10, RZ, 0x17, R3 ;  /* 0x00000017ff0a7819 */ /* 0x000fe20000011603 */
[----:B------:R-:W-:Y:S01]  /*135a0*/  BSSY.RECONVERGENT B1, `(.L_x_346) ;  /* 0x0000062000017945 */ /* 0x000fe20003800200 */
[----:B------:R-:W-:Y:S02]  /*135b0*/  SHF.R.U32.HI R8, RZ, 0x17, R0 ;  /* 0x00000017ff087819 */ /* 0x000fe40000011600 */
[----:B------:R-:W-:Y:S02]  /*135c0*/  LOP3.LUT R16, R10, 0xff, RZ, 0xc0, !PT ;  /* 0x000000ff0a107812 */ /* 0x000fe400078ec0ff */
[----:B------:R-:W-:-:S03]  /*135d0*/  LOP3.LUT R12, R8, 0xff, RZ, 0xc0, !PT ;  /* 0x000000ff080c7812 */ /* 0x000fc600078ec0ff */
[----:B------:R-:W-:Y:S01]  /*135e0*/  VIADD R11, R16, 0xffffffff ;  /* 0xffffffff100b7836 */ /* 0x000fe20000000000 */
[----:B------:R-:W-:-:S04]  /*135f0*/  IADD3 R10, PT, PT, R12, -0x1, RZ ;  /* 0xffffffff0c0a7810 */ /* 0x000fc80007ffe0ff */
[----:B------:R-:W-:-:S04]  /*13600*/  ISETP.GT.U32.AND P0, PT, R11, 0xfd, PT ;  /* 0x000000fd0b00780c */ /* 0x000fc80003f04070 */
[----:B------:R-:W-:-:S13]  /*13610*/  ISETP.GT.U32.OR P0, PT, R10, 0xfd, P0 ;  /* 0x000000fd0a00780c */ /* 0x000fda0000704470 */
[----:B------:R-:W-:Y:S01]  /*13620*/  @!P0 IMAD.MOV.U32 R8, RZ, RZ, RZ ;  /* 0x000000ffff088224 */ /* 0x000fe200078e00ff */
[----:B------:R-:W-:Y:S06]  /*13630*/  @!P0 BRA `(.L_x_347) ;  /* 0x00000000005c8947 */ /* 0x000fec0003800000 */
[----:B------:R-:W-:Y:S02]  /*13640*/  FSETP.GTU.FTZ.AND P0, PT, |R0|, +INF , PT ;  /* 0x7f8000000000780b */ /* 0x000fe40003f1c200 */
[----:B------:R-:W-:-:S04]  /*13650*/  FSETP.GTU.FTZ.AND P1, PT, |R3|, +INF , PT ;  /* 0x7f8000000300780b */ /* 0x000fc80003f3c200 */
[----:B------:R-:W-:-:S13]  /*13660*/  PLOP3.LUT P0, PT, P0, P1, PT, 0xf8, 0x8f ;  /* 0x00000000008f781c */ /* 0x000fda0000703f70 */
[----:B------:R-:W-:Y:S05]  /*13670*/  @P0 BRA `(.L_x_348) ;  /* 0x00000004004c0947 */ /* 0x000fea0003800000 */
[----:B------:R-:W-:-:S13]  /*13680*/  LOP3.LUT P0, RZ, R3, 0x7fffffff, R0, 0xc8, !PT ;  /* 0x7fffffff03ff7812 */ /* 0x000fda000780c800 */
[----:B------:R-:W-:Y:S05]  /*13690*/  @!P0 BRA `(.L_x_349) ;  /* 0x00000004003c8947 */ /* 0x000fea0003800000 */
[C---:B------:R-:W-:Y:S02]  /*136a0*/  FSETP.NEU.FTZ.AND P0, PT, |R0|.reuse, +INF , PT ;  /* 0x7f8000000000780b */ /* 0x040fe40003f1d200 */
[----:B------:R-:W-:Y:S02]  /*136b0*/  FSETP.NEU.FTZ.AND P2, PT, |R3|, +INF , PT ;  /* 0x7f8000000300780b */ /* 0x000fe40003f5d200 */
[----:B------:R-:W-:-:S11]  /*136c0*/  FSETP.NEU.FTZ.AND P1, PT, |R0|, +INF , PT ;  /* 0x7f8000000000780b */ /* 0x000fd60003f3d200 */
[----:B------:R-:W-:Y:S05]  /*136d0*/  @!P2 BRA !P0, `(.L_x_349) ;  /* 0x00000004002ca947 */ /* 0x000fea0004000000 */
[----:B------:R-:W-:-:S04]  /*136e0*/  LOP3.LUT P0, RZ, R0, 0x7fffffff, RZ, 0xc0, !PT ;  /* 0x7fffffff00ff7812 */ /* 0x000fc8000780c0ff */
[----:B------:R-:W-:-:S13]  /*136f0*/  PLOP3.LUT P0, PT, P2, P0, PT, 0x2f, 0xf2 ;  /* 0x0000000000f2781c */ /* 0x000fda0001700577 */
[----:B------:R-:W-:Y:S05]  /*13700*/  @P0 BRA `(.L_x_350) ;  /* 0x0000000400180947 */ /* 0x000fea0003800000 */
[----:B------:R-:W-:-:S04]  /*13710*/  LOP3.LUT P0, RZ, R3, 0x7fffffff, RZ, 0xc0, !PT ;  /* 0x7fffffff03ff7812 */ /* 0x000fc8000780c0ff */
[----:B------:R-:W-:-:S13]  /*13720*/  PLOP3.LUT P0, PT, P1, P0, PT, 0x2f, 0xf2 ;  /* 0x0000000000f2781c */ /* 0x000fda0000f00577 */
[----:B------:R-:W-:Y:S05]  /*13730*/  @P0 BRA `(.L_x_351) ;  /* 0x0000000400000947 */ /* 0x000fea0003800000 */
[----:B------:R-:W-:Y:S02]  /*13740*/  ISETP.GE.AND P0, PT, R10, RZ, PT ;  /* 0x000000ff0a00720c */ /* 0x000fe40003f06270 */
[----:B------:R-:W-:-:S11]  /*13750*/  ISETP.GE.AND P1, PT, R11, RZ, PT ;  /* 0x000000ff0b00720c */ /* 0x000fd60003f26270 */
[----:B------:R-:W-:Y:S01]  /*13760*/  @P0 MOV R8, RZ ;  /* 0x000000ff00080202 */ /* 0x000fe20000000f00 */
[----:B------:R-:W-:Y:S02]  /*13770*/  @!P0 IMAD.MOV.U32 R8, RZ, RZ, -0x40 ;  /* 0xffffffc0ff088424 */ /* 0x000fe400078e00ff */
[----:B------:R-:W-:Y:S01]  /*13780*/  @!P0 FFMA R0, R0, 1.84467440737095516160e+19, RZ ;  /* 0x5f80000000008823 */ /* 0x000fe200000000ff */
[----:B------:R-:W-:Y:S02]  /*13790*/  @!P1 FFMA R3, R3, 1.84467440737095516160e+19, RZ ;  /* 0x5f80000003039823 */ /* 0x000fe400000000ff */
[----:B------:R-:W-:-:S07]  /*137a0*/  @!P1 IADD3 R8, PT, PT, R8, 0x40, RZ ;  /* 0x0000004008089810 */ /* 0x000fce0007ffe0ff */
.L_x_347:
[----:B------:R-:W-:Y:S01]  /*137b0*/  LEA R10, R16, 0xc0800000, 0x17 ;  /* 0xc0800000100a7811 */ /* 0x000fe200078eb8ff */
[----:B------:R-:W-:Y:S04]  /*137c0*/  BSSY.RECONVERGENT B2, `(.L_x_352) ;  /* 0x0000036000027945 */ /* 0x000fe80003800200 */
[----:B------:R-:W-:Y:S01]  /*137d0*/  IMAD.IADD R10, R3, 0x1, -R10 ;  /* 0x00000001030a7824 */ /* 0x000fe200078e0a0a */
[----:B------:R-:W-:-:S03]  /*137e0*/  IADD3 R3, PT, PT, R12, -0x7f, RZ ;  /* 0xffffff810c037810 */ /* 0x000fc60007ffe0ff */
[----:B------:R-:W0:Y:S01]  /*137f0*/  MUFU.RCP R11, R10 ;  /* 0x0000000a000b7308 */ /* 0x000e220000001000 */
[----:B------:R-:W-:Y:S01]  /*13800*/  FADD.FTZ R13, -R10, -RZ ;  /* 0x800000ff0a0d7221 */ /* 0x000fe20000010100 */
[C---:B------:R-:W-:Y:S01]  /*13810*/  IMAD R0, R3.reuse, -0x800000, R0 ;  /* 0xff80000003007824 */ /* 0x040fe200078e0200 */
[----:B------:R-:W-:-:S05]  /*13820*/  IADD3 R3, PT, PT, R3, 0x7f, -R16 ;  /* 0x0000007f03037810 */ /* 0x000fca0007ffe810 */
[----:B------:R-:W-:Y:S02]  /*13830*/  IMAD.IADD R3, R3, 0x1, R8 ;  /* 0x0000000103037824 */ /* 0x000fe400078e0208 */
[----:B0-----:R-:W-:-:S04]  /*13840*/  FFMA R12, R11, R13, 1 ;  /* 0x3f8000000b0c7423 */ /* 0x001fc8000000000d */
[----:B------:R-:W-:-:S04]  /*13850*/  FFMA R18, R11, R12, R11 ;  /* 0x0000000c0b127223 */ /* 0x000fc8000000000b */
[----:B------:R-:W-:-:S04]  /*13860*/  FFMA R11, R0, R18, RZ ;  /* 0x00000012000b7223 */ /* 0x000fc800000000ff */
[----:B------:R-:W-:-:S04]  /*13870*/  FFMA R12, R13, R11, R0 ;  /* 0x0000000b0d0c7223 */ /* 0x000fc80000000000 */
[----:B------:R-:W-:-:S04]  /*13880*/  FFMA R15, R18, R12, R11 ;  /* 0x0000000c120f7223 */ /* 0x000fc8000000000b */
[----:B------:R-:W-:-:S04]  /*13890*/  FFMA R12, R13, R15, R0 ;  /* 0x0000000f0d0c7223 */ /* 0x000fc80000000000 */
[----:B------:R-:W-:-:S05]  /*138a0*/  FFMA R11, R18, R12, R15 ;  /* 0x0000000c120b7223 */ /* 0x000fca000000000f */
[----:B------:R-:W-:-:S04]  /*138b0*/  SHF.R.U32.HI R0, RZ, 0x17, R11 ;  /* 0x00000017ff007819 */ /* 0x000fc8000001160b */
[----:B------:R-:W-:-:S04]  /*138c0*/  LOP3.LUT R0, R0, 0xff, RZ, 0xc0, !PT ;  /* 0x000000ff00007812 */ /* 0x000fc800078ec0ff */
[----:B------:R-:W-:-:S05]  /*138d0*/  IADD3 R10, PT, PT, R0, R3, RZ ;  /* 0x00000003000a7210 */ /* 0x000fca0007ffe0ff */
[----:B------:R-:W-:-:S05]  /*138e0*/  VIADD R0, R10, 0xffffffff ;  /* 0xffffffff0a007836 */ /* 0x000fca0000000000 */
[----:B------:R-:W-:-:S13]  /*138f0*/  ISETP.GE.U32.AND P0, PT, R0, 0xfe, PT ;  /* 0x000000fe0000780c */ /* 0x000fda0003f06070 */
[----:B------:R-:W-:Y:S05]  /*13900*/  @!P0 BRA `(.L_x_353) ;  /* 0x0000000000808947 */ /* 0x000fea0003800000 */
[----:B------:R-:W-:-:S13]  /*13910*/  ISETP.GT.AND P0, PT, R10, 0xfe, PT ;  /* 0x000000fe0a00780c */ /* 0x000fda0003f04270 */
[----:B------:R-:W-:Y:S05]  /*13920*/  @P0 BRA `(.L_x_354) ;  /* 0x00000000006c0947 */ /* 0x000fea0003800000 */
[----:B------:R-:W-:-:S13]  /*13930*/  ISETP.GE.AND P0, PT, R10, 0x1, PT ;  /* 0x000000010a00780c */ /* 0x000fda0003f06270 */
[----:B------:R-:W-:Y:S05]  /*13940*/  @P0 BRA `(.L_x_355) ;  /* 0x0000000000740947 */ /* 0x000fea0003800000 */
[----:B------:R-:W-:Y:S02]  /*13950*/  ISETP.GE.AND P0, PT, R10, -0x18, PT ;  /* 0xffffffe80a00780c */ /* 0x000fe40003f06270 */
[----:B------:R-:W-:-:S11]  /*13960*/  LOP3.LUT R11, R11, 0x80000000, RZ, 0xc0, !PT ;  /* 0x800000000b0b7812 */ /* 0x000fd600078ec0ff */
[----:B------:R-:W-:Y:S05]  /*13970*/  @!P0 BRA `(.L_x_355) ;  /* 0x0000000000688947 */ /* 0x000fea0003800000 */
[-CC-:B------:R-:W-:Y:S01]  /*13980*/  FFMA.RZ R0, R18, R12.reuse, R15.reuse ;  /* 0x0000000c12007223 */ /* 0x180fe2000000c00f */
[----:B------:R-:W-:Y:S01]  /*13990*/  IADD3 R13, PT, PT, R10, 0x20, RZ ;  /* 0x000000200a0d7810 */ /* 0x000fe20007ffe0ff */
[-CC-:B------:R-:W-:Y:S01]  /*139a0*/  FFMA.RM R3, R18, R12.reuse, R15.reuse ;  /* 0x0000000c12037223 */ /* 0x180fe2000000400f */
[----:B------:R-:W-:Y:S02]  /*139b0*/  ISETP.NE.AND P2, PT, R10, RZ, PT ;  /* 0x000000ff0a00720c */ /* 0x000fe40003f45270 */
[----:B------:R-:W-:Y:S01]  /*139c0*/  LOP3.LUT R8, R0, 0x7fffff, RZ, 0xc0, !PT ;  /* 0x007fffff00087812 */ /* 0x000fe200078ec0ff */
[----:B------:R-:W-:Y:S01]  /*139d0*/  FFMA.RP R0, R18, R12, R15 ;  /* 0x0000000c12007223 */ /* 0x000fe2000000800f */
[----:B------:R-:W-:Y:S01]  /*139e0*/  ISETP.NE.AND P1, PT, R10, RZ, PT ;  /* 0x000000ff0a00720c */ /* 0x000fe20003f25270 */
[----:B------:R-:W-:Y:S01]  /*139f0*/  IMAD.MOV R10, RZ, RZ, -R10 ;  /* 0x000000ffff0a7224 */ /* 0x000fe200078e0a0a */
[----:B------:R-:W-:Y:S02]  /*13a00*/  LOP3.LUT R8, R8, 0x800000, RZ, 0xfc, !PT ;  /* 0x0080000008087812 */ /* 0x000fe400078efcff */
[----:B------:R-:W-:-:S02]  /*13a10*/  FSETP.NEU.FTZ.AND P0, PT, R0, R3, PT ;  /* 0x000000030000720b */ /* 0x000fc40003f1d000 */
[----:B------:R-:W-:Y:S02]  /*13a20*/  SHF.L.U32 R13, R8, R13, RZ ;  /* 0x0000000d080d7219 */ /* 0x000fe400000006ff */
[----:B------:R-:W-:Y:S02]  /*13a30*/  SEL R3, R10, RZ, P2 ;  /* 0x000000ff0a037207 */ /* 0x000fe40001000000 */
[----:B------:R-:W-:Y:S02]  /*13a40*/  ISETP.NE.AND P1, PT, R13, RZ, P1 ;  /* 0x000000ff0d00720c */ /* 0x000fe40000f25270 */
[----:B------:R-:W-:Y:S02]  /*13a50*/  SHF.R.U32.HI R3, RZ, R3, R8 ;  /* 0x00000003ff037219 */ /* 0x000fe40000011608 */
[----:B------:R-:W-:Y:S02]  /*13a60*/  PLOP3.LUT P0, PT, P0, P1, PT, 0xf8, 0x8f ;  /* 0x00000000008f781c */ /* 0x000fe40000703f70 */
[----:B------:R-:W-:-:S02]  /*13a70*/  SHF.R.U32.HI R13, RZ, 0x1, R3 ;  /* 0x00000001ff0d7819 */ /* 0x000fc40000011603 */
[----:B------:R-:W-:-:S04]  /*13a80*/  SEL R0, RZ, 0x1, !P0 ;  /* 0x00000001ff007807 */ /* 0x000fc80004000000 */
[----:B------:R-:W-:-:S04]  /*13a90*/  LOP3.LUT R0, R0, 0x1, R13, 0xf8, !PT ;  /* 0x0000000100007812 */ /* 0x000fc800078ef80d */
[----:B------:R-:W-:-:S04]  /*13aa0*/  LOP3.LUT R0, R0, R3, RZ, 0xc0, !PT ;  /* 0x0000000300007212 */ /* 0x000fc800078ec0ff */
[----:B------:R-:W-:-:S04]  /*13ab0*/  IADD3 R0, PT, PT, R13, R0, RZ ;  /* 0x000000000d007210 */ /* 0x000fc80007ffe0ff */
[----:B------:R-:W-:Y:S01]  /*13ac0*/  LOP3.LUT R11, R0, R11, RZ, 0xfc, !PT ;  /* 0x0000000b000b7212 */ /* 0x000fe200078efcff */
[----:B------:R-:W-:Y:S06]  /*13ad0*/  BRA `(.L_x_355) ;  /* 0x0000000000107947 */ /* 0x000fec0003800000 */
.L_x_354:
[----:B------:R-:W-:-:S04]  /*13ae0*/  LOP3.LUT R11, R11, 0x80000000, RZ, 0xc0, !PT ;  /* 0x800000000b0b7812 */ /* 0x000fc800078ec0ff */
[----:B------:R-:W-:Y:S01]  /*13af0*/  LOP3.LUT R11, R11, 0x7f800000, RZ, 0xfc, !PT ;  /* 0x7f8000000b0b7812 */ /* 0x000fe200078efcff */
[----:B------:R-:W-:Y:S06]  /*13b00*/  BRA `(.L_x_355) ;  /* 0x0000000000047947 */ /* 0x000fec0003800000 */
.L_x_353:
[----:B------:R-:W-:-:S07]  /*13b10*/  IMAD R11, R3, 0x800000, R11 ;  /* 0x00800000030b7824 */ /* 0x000fce00078e020b */
.L_x_355:
[----:B------:R-:W-:Y:S05]  /*13b20*/  BSYNC.RECONVERGENT B2 ;  /* 0x0000000000027941 */ /* 0x000fea0003800200 */
.L_x_352:
[----:B------:R-:W-:Y:S05]  /*13b30*/  BRA `(.L_x_356) ;  /* 0x0000000000207947 */ /* 0x000fea0003800000 */
.L_x_351:
[----:B------:R-:W-:-:S04]  /*13b40*/  LOP3.LUT R0, R3, 0x80000000, R0, 0x48, !PT ;  /* 0x8000000003007812 */ /* 0x000fc800078e4800 */
[----:B------:R-:W-:Y:S01]  /*13b50*/  LOP3.LUT R11, R0, 0x7f800000, RZ, 0xfc, !PT ;  /* 0x7f800000000b7812 */ /* 0x000fe200078efcff */
[----:B------:R-:W-:Y:S06]  /*13b60*/  BRA `(.L_x_356) ;  /* 0x0000000000147947 */ /* 0x000fec0003800000 */
.L_x_350:
[----:B------:R-:W-:Y:S01]  /*13b70*/  LOP3.LUT R11, R3, 0x80000000, R0, 0x48, !PT ;  /* 0x80000000030b7812 */ /* 0x000fe200078e4800 */
[----:B------:R-:W-:Y:S06]  /*13b80*/  BRA `(.L_x_356) ;  /* 0x00000000000c7947 */ /* 0x000fec0003800000 */
.L_x_349:
[----:B------:R-:W0:Y:S01]  /*13b90*/  MUFU.RSQ R11, -QNAN ;  /* 0xffc00000000b7908 */ /* 0x000e220000001400 */
[----:B------:R-:W-:Y:S05]  /*13ba0*/  BRA `(.L_x_356) ;  /* 0x0000000000047947 */ /* 0x000fea0003800000 */
.L_x_348:
[----:B------:R-:W-:-:S07]  /*13bb0*/  FADD.FTZ R11, R0, R3 ;  /* 0x00000003000b7221 */ /* 0x000fce0000010000 */
.L_x_356:
[----:B------:R-:W-:Y:S05]  /*13bc0*/  BSYNC.RECONVERGENT B1 ;  /* 0x0000000000017941 */ /* 0x000fea0003800200 */
.L_x_346:
[----:B0-----:R-:W-:Y:S01]  /*13bd0*/  MOV R3, R11 ;  /* 0x0000000b00037202 */ /* 0x001fe20000000f00 */
[----:B------:R-:W-:Y:S02]  /*13be0*/  HFMA2 R11, -RZ, RZ, 0, 0 ;  /* 0x00000000ff0b7431 */ /* 0x000fe400000001ff */
[----:B------:R-:W-:-:S04]  /*13bf0*/  IMAD.MOV.U32 R10, RZ, RZ, R14 ;  /* 0x000000ffff0a7224 */ /* 0x000fc800078e000e */
[----:B------:R-:W-:Y:S05]  /*13c00*/  RET.REL.NODEC R10 `(_Z22flash_attention_kernelPfS_S_S_iii) ;  /* 0xfffffec00afc7950 */ /* 0x000fea0003c3ffff */
.L_x_357:
[----:B------:R-:W-:-:S00]  /*13c10*/  BRA `(.L_x_357) ;  /* 0xfffffffc00fc7947 */ /* 0x000fc0000383ffff */
[----:B------:R-:W-:-:S00]  /*13c20*/  NOP ;  /* 0x0000000000007918 */ /* 0x000fc00000000000 */
        /* <DEDUP_REMOVED lines=13> */
.L_x_360:


//--------------------- .nv.shared._Z22flash_attention_kernelPfS_S_S_iii --------------------------
	.section	.nv.shared._Z22flash_attention_kernelPfS_S_S_iii,"aw",@nobits
	.sectionflags	@""
	.align	4
.nv.shared._Z22flash_attention_kernelPfS_S_S_iii:
	.zero		29824


//--------------------- .nv.shared.reserved.0     --------------------------
	.section	.nv.shared.reserved.0,"aw",@nobits
	.weak		__nv_reservedSMEM_offset_0_alias
	.size		__nv_reservedSMEM_offset_0_alias, 0, 64
	.other		__nv_reservedSMEM_offset_0_alias,@"STO_CUDA_RESERVED_SHARED STV_DEFAULT"
__nv_reservedSMEM_offset_0_alias:
	.zero		0
	.zero		64


//--------------------- .nv.constant0._Z22flash_attention_kernelPfS_S_S_iii --------------------------
	.section	.nv.constant0._Z22flash_attention_kernelPfS_S_S_iii,"a",@progbits
	.sectionflags	@""
	.align	4
.nv.constant0._Z22flash_attention_kernelPfS_S_S_iii:
	.zero		940


//--------------------- SYMBOLS --------------------------

	.type		.nv.reservedSmem.offset0,@object
	.size		.nv.reservedSmem.offset0,0x4
	.type		.nv.reservedSmem.cap,@object
	.size		.nv.reservedSmem.cap,0x4
